//
// Generated by NVIDIA NVVM Compiler
//
// Compiler Build ID: CL-36424714
// Cuda compilation tools, release 13.0, V13.0.88
// Based on NVVM 20.0.0
//

.version 9.0
.target sm_100
.address_size 64

	// .globl	_Z20single_decode_kernelP6__halfS0_S0_S0_S0_PfS1_S0_S0_S0_S0_S0_
// _ZZ20single_decode_kernelP6__halfS0_S0_S0_S0_PfS1_S0_S0_S0_S0_S0_E11input_shmem has been demoted
// _ZZ20single_decode_kernelP6__halfS0_S0_S0_S0_PfS1_S0_S0_S0_S0_S0_E7q_shmem has been demoted
// _ZZ20single_decode_kernelP6__halfS0_S0_S0_S0_PfS1_S0_S0_S0_S0_S0_E8kv_shmem has been demoted
// _ZZ20single_decode_kernelP6__halfS0_S0_S0_S0_PfS1_S0_S0_S0_S0_S0_E17attn_weight_shmem has been demoted
// _ZZ20single_decode_kernelP6__halfS0_S0_S0_S0_PfS1_S0_S0_S0_S0_S0_E18block_reduce_float has been demoted
// _ZZ20single_decode_kernelP6__halfS0_S0_S0_S0_PfS1_S0_S0_S0_S0_S0_E17block_shared_half has been demoted

.visible .entry _Z20single_decode_kernelP6__halfS0_S0_S0_S0_PfS1_S0_S0_S0_S0_S0_(
	.param .u64 .ptr .align 1 _Z20single_decode_kernelP6__halfS0_S0_S0_S0_PfS1_S0_S0_S0_S0_S0__param_0,
	.param .u64 .ptr .align 1 _Z20single_decode_kernelP6__halfS0_S0_S0_S0_PfS1_S0_S0_S0_S0_S0__param_1,
	.param .u64 .ptr .align 1 _Z20single_decode_kernelP6__halfS0_S0_S0_S0_PfS1_S0_S0_S0_S0_S0__param_2,
	.param .u64 .ptr .align 1 _Z20single_decode_kernelP6__halfS0_S0_S0_S0_PfS1_S0_S0_S0_S0_S0__param_3,
	.param .u64 .ptr .align 1 _Z20single_decode_kernelP6__halfS0_S0_S0_S0_PfS1_S0_S0_S0_S0_S0__param_4,
	.param .u64 .ptr .align 1 _Z20single_decode_kernelP6__halfS0_S0_S0_S0_PfS1_S0_S0_S0_S0_S0__param_5,
	.param .u64 .ptr .align 1 _Z20single_decode_kernelP6__halfS0_S0_S0_S0_PfS1_S0_S0_S0_S0_S0__param_6,
	.param .u64 .ptr .align 1 _Z20single_decode_kernelP6__halfS0_S0_S0_S0_PfS1_S0_S0_S0_S0_S0__param_7,
	.param .u64 .ptr .align 1 _Z20single_decode_kernelP6__halfS0_S0_S0_S0_PfS1_S0_S0_S0_S0_S0__param_8,
	.param .u64 .ptr .align 1 _Z20single_decode_kernelP6__halfS0_S0_S0_S0_PfS1_S0_S0_S0_S0_S0__param_9,
	.param .u64 .ptr .align 1 _Z20single_decode_kernelP6__halfS0_S0_S0_S0_PfS1_S0_S0_S0_S0_S0__param_10,
	.param .u64 .ptr .align 1 _Z20single_decode_kernelP6__halfS0_S0_S0_S0_PfS1_S0_S0_S0_S0_S0__param_11
)
{
	.reg .pred 	%p<182>;
	.reg .b16 	%rs<4121>;
	.reg .b32 	%r<2010>;
	.reg .b32 	%f<2205>;
	.reg .b64 	%rd<413>;
	.reg .b64 	%fd<53>;
	// demoted variable
	.shared .align 16 .b8 _ZZ20single_decode_kernelP6__halfS0_S0_S0_S0_PfS1_S0_S0_S0_S0_S0_E11input_shmem[2048];
	// demoted variable
	.shared .align 16 .b8 _ZZ20single_decode_kernelP6__halfS0_S0_S0_S0_PfS1_S0_S0_S0_S0_S0_E7q_shmem[256];
	// demoted variable
	.shared .align 16 .b8 _ZZ20single_decode_kernelP6__halfS0_S0_S0_S0_PfS1_S0_S0_S0_S0_S0_E8kv_shmem[256];
	// demoted variable
	.shared .align 16 .b8 _ZZ20single_decode_kernelP6__halfS0_S0_S0_S0_PfS1_S0_S0_S0_S0_S0_E17attn_weight_shmem[512];
	// demoted variable
	.shared .align 16 .b8 _ZZ20single_decode_kernelP6__halfS0_S0_S0_S0_PfS1_S0_S0_S0_S0_S0_E18block_reduce_float[16];
	// demoted variable
	.shared .align 16 .b8 _ZZ20single_decode_kernelP6__halfS0_S0_S0_S0_PfS1_S0_S0_S0_S0_S0_E17block_shared_half[35072];
	ld.param.u64 	%rd28, [_Z20single_decode_kernelP6__halfS0_S0_S0_S0_PfS1_S0_S0_S0_S0_S0__param_1];
	ld.param.u64 	%rd33, [_Z20single_decode_kernelP6__halfS0_S0_S0_S0_PfS1_S0_S0_S0_S0_S0__param_2];
	ld.param.u64 	%rd29, [_Z20single_decode_kernelP6__halfS0_S0_S0_S0_PfS1_S0_S0_S0_S0_S0__param_3];
	ld.param.u64 	%rd30, [_Z20single_decode_kernelP6__halfS0_S0_S0_S0_PfS1_S0_S0_S0_S0_S0__param_7];
	ld.param.u64 	%rd31, [_Z20single_decode_kernelP6__halfS0_S0_S0_S0_PfS1_S0_S0_S0_S0_S0__param_8];
	ld.param.u64 	%rd32, [_Z20single_decode_kernelP6__halfS0_S0_S0_S0_PfS1_S0_S0_S0_S0_S0__param_9];
	cvta.to.global.u64 	%rd1, %rd33;
	// begin inline asm
	mov.u32 %r161, %envreg2;
	// end inline asm
	cvt.u64.u32 	%rd34, %r161;
	// begin inline asm
	mov.u32 %r162, %envreg1;
	// end inline asm
	cvt.u64.u32 	%rd35, %r162;
	shl.b64 	%rd36, %rd35, 32;
	or.b64  	%rd2, %rd36, %rd34;
	mov.u32 	%r1, %ctaid.x;
	mov.u32 	%r2, %ctaid.y;
	mov.u32 	%r3, %tid.x;
	mov.u32 	%r4, %tid.y;
	mov.u32 	%r5, %tid.z;
	mov.u32 	%r163, %ntid.x;
	mov.u32 	%r164, %ntid.y;
	mad.lo.s32 	%r165, %r5, %r164, %r4;
	mad.lo.s32 	%r6, %r165, %r163, %r3;
	and.b32  	%r7, %r6, 31;
	shr.u32 	%r8, %r6, 5;
	shl.b32 	%r9, %r6, 3;
	setp.gt.u32 	%p2, %r6, 127;
	shl.b32 	%r166, %r6, 4;
	mov.u32 	%r167, _ZZ20single_decode_kernelP6__halfS0_S0_S0_S0_PfS1_S0_S0_S0_S0_S0_E11input_shmem;
	add.s32 	%r10, %r167, %r166;
	@%p2 bra 	$L__BB0_2;
	cvta.to.global.u64 	%rd37, %rd28;
	shl.b32 	%r168, %r2, 10;
	add.s32 	%r169, %r168, %r9;
	mul.wide.u32 	%rd38, %r169, 2;
	add.s64 	%rd39, %rd37, %rd38;
	ld.global.v4.u32 	{%r170, %r171, %r172, %r173}, [%rd39];
	st.shared.v4.u32 	[%r10], {%r170, %r171, %r172, %r173};
$L__BB0_2:
	barrier.sync 	0;
	shl.b32 	%r11, %r6, 1;
	setp.gt.u32 	%p3, %r6, 511;
	mov.f32 	%f2173, 0f00000000;
	@%p3 bra 	$L__BB0_5;
	mov.f32 	%f2173, 0f00000000;
	mov.u32 	%r1982, %r11;
$L__BB0_4:
	shl.b32 	%r174, %r1982, 1;
	add.s32 	%r176, %r167, %r174;
	ld.shared.u32 	%r177, [%r176];
	mov.b32 	{%rs3, %rs7}, %r177;
	// begin inline asm
	{mul.f16 %rs2,%rs3,%rs3;
}
	// end inline asm
	// begin inline asm
	{  cvt.f32.f16 %f72, %rs2;}

	// end inline asm
	add.f32 	%f74, %f2173, %f72;
	// begin inline asm
	{mul.f16 %rs6,%rs7,%rs7;
}
	// end inline asm
	// begin inline asm
	{  cvt.f32.f16 %f73, %rs6;}

	// end inline asm
	add.f32 	%f2173, %f74, %f73;
	add.s32 	%r13, %r1982, 256;
	setp.lt.u32 	%p4, %r1982, 768;
	mov.u32 	%r1982, %r13;
	@%p4 bra 	$L__BB0_4;
$L__BB0_5:
	mov.b32 	%r178, %f2173;
	shfl.sync.down.b32	%r179|%p5, %r178, 16, 31, -1;
	mov.b32 	%f75, %r179;
	add.f32 	%f76, %f2173, %f75;
	mov.b32 	%r180, %f76;
	shfl.sync.down.b32	%r181|%p6, %r180, 8, 31, -1;
	mov.b32 	%f77, %r181;
	add.f32 	%f78, %f76, %f77;
	mov.b32 	%r182, %f78;
	shfl.sync.down.b32	%r183|%p7, %r182, 4, 31, -1;
	mov.b32 	%f79, %r183;
	add.f32 	%f80, %f78, %f79;
	mov.b32 	%r184, %f80;
	shfl.sync.down.b32	%r185|%p8, %r184, 2, 31, -1;
	mov.b32 	%f81, %r185;
	add.f32 	%f82, %f80, %f81;
	mov.b32 	%r186, %f82;
	shfl.sync.down.b32	%r187|%p9, %r186, 1, 31, -1;
	mov.b32 	%f83, %r187;
	add.f32 	%f2174, %f82, %f83;
	setp.ne.s32 	%p10, %r7, 0;
	shl.b32 	%r188, %r8, 2;
	mov.u32 	%r189, _ZZ20single_decode_kernelP6__halfS0_S0_S0_S0_PfS1_S0_S0_S0_S0_S0_E18block_reduce_float;
	add.s32 	%r14, %r189, %r188;
	@%p10 bra 	$L__BB0_7;
	st.shared.f32 	[%r14], %f2174;
$L__BB0_7:
	barrier.sync 	0;
	setp.gt.u32 	%p11, %r6, 3;
	shl.b32 	%r190, %r6, 2;
	add.s32 	%r15, %r189, %r190;
	@%p11 bra 	$L__BB0_9;
	ld.shared.f32 	%f2174, [%r15];
$L__BB0_9:
	mov.b32 	%r192, %f2174;
	shfl.sync.down.b32	%r193|%p12, %r192, 2, 31, -1;
	mov.b32 	%f84, %r193;
	add.f32 	%f85, %f2174, %f84;
	mov.b32 	%r194, %f85;
	shfl.sync.down.b32	%r195|%p13, %r194, 1, 31, -1;
	mov.b32 	%f86, %r195;
	add.f32 	%f2184, %f85, %f86;
	setp.ne.s32 	%p14, %r6, 0;
	shl.b32 	%r16, %r1, 2;
	add.s32 	%r196, %r16, %r2;
	mul.wide.u32 	%rd40, %r196, 4;
	add.s64 	%rd3, %rd1, %rd40;
	@%p14 bra 	$L__BB0_11;
	st.global.f32 	[%rd3], %f2184;
$L__BB0_11:
	setp.ne.s64 	%p15, %rd2, 0;
	@%p15 bra 	$L__BB0_13;
	// begin inline asm
	trap;
	// end inline asm
$L__BB0_13:
	add.s64 	%rd4, %rd2, 4;
	barrier.sync 	0;
	add.s32 	%r197, %r3, %r4;
	or.b32  	%r17, %r197, %r5;
	setp.ne.s32 	%p16, %r17, 0;
	@%p16 bra 	$L__BB0_16;
	mov.u32 	%r200, %nctaid.x;
	mov.u32 	%r201, %nctaid.y;
	mul.lo.s32 	%r202, %r200, %r201;
	mov.u32 	%r203, %nctaid.z;
	mul.lo.s32 	%r204, %r202, %r203;
	add.s32 	%r205, %r1, %r2;
	mov.u32 	%r206, %ctaid.z;
	neg.s32 	%r207, %r206;
	setp.eq.s32 	%p17, %r205, %r207;
	sub.s32 	%r208, -2147483647, %r204;
	selp.b32 	%r199, %r208, 1, %p17;
	// begin inline asm
	atom.add.release.gpu.u32 %r198,[%rd4],%r199;
	// end inline asm
$L__BB0_15:
	// begin inline asm
	ld.acquire.gpu.u32 %r209,[%rd4];
	// end inline asm
	xor.b32  	%r210, %r209, %r198;
	setp.gt.s32 	%p18, %r210, -1;
	@%p18 bra 	$L__BB0_15;
$L__BB0_16:
	barrier.sync 	0;
	setp.gt.u32 	%p19, %r6, 31;
	add.s32 	%r211, %r16, %r7;
	mul.wide.u32 	%rd43, %r211, 4;
	add.s64 	%rd5, %rd1, %rd43;
	@%p19 bra 	$L__BB0_21;
	setp.gt.u32 	%p20, %r7, 3;
	@%p20 bra 	$L__BB0_19;
	ld.global.f32 	%f2184, [%rd5];
$L__BB0_19:
	setp.ne.s32 	%p21, %r7, 0;
	mov.b32 	%r212, %f2184;
	shfl.sync.down.b32	%r213|%p22, %r212, 2, 31, -1;
	mov.b32 	%f87, %r213;
	add.f32 	%f88, %f2184, %f87;
	mov.b32 	%r214, %f88;
	shfl.sync.down.b32	%r215|%p23, %r214, 1, 31, -1;
	mov.b32 	%f89, %r215;
	add.f32 	%f2184, %f88, %f89;
	@%p21 bra 	$L__BB0_21;
	st.shared.f32 	[_ZZ20single_decode_kernelP6__halfS0_S0_S0_S0_PfS1_S0_S0_S0_S0_S0_E18block_reduce_float], %f2184;
$L__BB0_21:
	setp.gt.u32 	%p24, %r6, 511;
	barrier.sync 	0;
	ld.shared.f32 	%f91, [_ZZ20single_decode_kernelP6__halfS0_S0_S0_S0_PfS1_S0_S0_S0_S0_S0_E18block_reduce_float];
	mul.f32 	%f92, %f91, 0f39800000;
	sqrt.rn.f32 	%f93, %f92;
	rcp.rn.f32 	%f94, %f93;
	add.f32 	%f90, %f94, 0f3727C5AC;
	// begin inline asm
	{  cvt.rn.f16.f32 %rs10, %f90;}

	// end inline asm
	@%p24 bra 	$L__BB0_24;
	mov.b32 	%r19, {%rs10, %rs10};
	shl.b32 	%r20, %r2, 10;
	cvta.to.global.u64 	%rd6, %rd29;
	mov.u32 	%r1983, %r11;
$L__BB0_23:
	shl.b32 	%r222, %r1983, 1;
	add.s32 	%r224, %r167, %r222;
	ld.shared.u32 	%r217, [%r224];
	// begin inline asm
	{mul.f16x2 %r216,%r217,%r19;
}
	// end inline asm
	add.s32 	%r225, %r20, %r1983;
	mul.wide.u32 	%rd44, %r225, 2;
	add.s64 	%rd45, %rd6, %rd44;
	ld.global.u32 	%r221, [%rd45];
	// begin inline asm
	{mul.f16x2 %r219,%r216,%r221;
}
	// end inline asm
	st.shared.u32 	[%r224], %r219;
	add.s32 	%r22, %r1983, 256;
	setp.lt.u32 	%p25, %r1983, 768;
	mov.u32 	%r1983, %r22;
	@%p25 bra 	$L__BB0_23;
$L__BB0_24:
	barrier.sync 	0;
	shl.b32 	%r23, %r2, 10;
	and.b32  	%r24, %r9, 56;
	shr.u32 	%r25, %r6, 3;
	setp.gt.u32 	%p26, %r6, 1023;
	@%p26 bra 	$L__BB0_27;
	shl.b32 	%r226, %r1, 19;
	add.s32 	%r227, %r226, %r23;
	add.s32 	%r26, %r227, %r24;
	mov.u32 	%r1984, %r25;
$L__BB0_26:
	shl.b32 	%r230, %r1984, 6;
	or.b32  	%r231, %r230, %r24;
	mul.wide.u32 	%rd48, %r231, 2;
	mov.u32 	%r232, _ZZ20single_decode_kernelP6__halfS0_S0_S0_S0_PfS1_S0_S0_S0_S0_S0_E17block_shared_half;
	cvt.u64.u32 	%rd49, %r232;
	cvta.shared.u64 	%rd50, %rd49;
	add.s64 	%rd46, %rd50, %rd48;
	// begin inline asm
	{ .reg .u64 smem_ptr; cvta.to.shared.u64 smem_ptr, %rd46; cvt.u32.u64 %r228, smem_ptr; }

	// end inline asm
	shl.b32 	%r233, %r1984, 12;
	add.s32 	%r234, %r26, %r233;
	mul.wide.u32 	%rd51, %r234, 2;
	add.s64 	%rd47, %rd30, %rd51;
	// begin inline asm
	cp.async.cg.shared.global [%r228], [%rd47], 16;

	// end inline asm
	add.s32 	%r28, %r1984, 16;
	setp.lt.u32 	%p27, %r1984, 112;
	mov.u32 	%r1984, %r28;
	@%p27 bra 	$L__BB0_26;
$L__BB0_27:
	// begin inline asm
	cp.async.commit_group;

	// end inline asm
	shl.b32 	%r236, %r1, 19;
	add.s32 	%r29, %r236, %r23;
	add.s32 	%r30, %r29, %r24;
	shl.b32 	%r31, %r6, 6;
	max.u32 	%r237, %r25, 112;
	sub.s32 	%r238, %r237, %r25;
	add.s32 	%r32, %r238, 15;
	shr.u32 	%r239, %r32, 4;
	add.s32 	%r240, %r239, 1;
	and.b32  	%r33, %r240, 3;
	shl.b32 	%r34, %r25, 6;
	shl.b32 	%r35, %r25, 12;
	add.s32 	%r36, %r25, 16;
	add.s32 	%r37, %r25, 32;
	add.s32 	%r38, %r25, 48;
	mov.f32 	%f2178, 0f00000000;
	mov.b32 	%r1985, 0;
$L__BB0_28:
	setp.gt.u32 	%p28, %r6, 1023;
	// begin inline asm
	cp.async.wait_group 0;

	// end inline asm
	barrier.sync 	0;
	shl.b32 	%r241, %r1985, 13;
	and.b32  	%r40, %r241, 8192;
	add.s32 	%r41, %r1985, 1;
	@%p28 bra 	$L__BB0_35;
	setp.eq.s32 	%p29, %r33, 0;
	shl.b32 	%r242, %r41, 6;
	xor.b32  	%r243, %r40, 8192;
	add.s32 	%r42, %r243, %r24;
	add.s32 	%r43, %r30, %r242;
	mov.u32 	%r1986, %r25;
	@%p29 bra 	$L__BB0_33;
	setp.eq.s32 	%p30, %r33, 1;
	add.s32 	%r44, %r42, %r34;
	mul.wide.u32 	%rd54, %r44, 2;
	mov.u32 	%r246, _ZZ20single_decode_kernelP6__halfS0_S0_S0_S0_PfS1_S0_S0_S0_S0_S0_E17block_shared_half;
	cvt.u64.u32 	%rd55, %r246;
	cvta.shared.u64 	%rd56, %rd55;
	add.s64 	%rd52, %rd56, %rd54;
	// begin inline asm
	{ .reg .u64 smem_ptr; cvta.to.shared.u64 smem_ptr, %rd52; cvt.u32.u64 %r244, smem_ptr; }

	// end inline asm
	add.s32 	%r45, %r43, %r35;
	mul.wide.u32 	%rd57, %r45, 2;
	add.s64 	%rd53, %rd30, %rd57;
	// begin inline asm
	cp.async.cg.shared.global [%r244], [%rd53], 16;

	// end inline asm
	mov.u32 	%r1986, %r36;
	@%p30 bra 	$L__BB0_33;
	setp.eq.s32 	%p31, %r33, 2;
	add.s64 	%rd58, %rd52, 2048;
	// begin inline asm
	{ .reg .u64 smem_ptr; cvta.to.shared.u64 smem_ptr, %rd58; cvt.u32.u64 %r247, smem_ptr; }

	// end inline asm
	add.s32 	%r249, %r45, 65536;
	mul.wide.u32 	%rd60, %r249, 2;
	add.s64 	%rd59, %rd30, %rd60;
	// begin inline asm
	cp.async.cg.shared.global [%r247], [%rd59], 16;

	// end inline asm
	mov.u32 	%r1986, %r37;
	@%p31 bra 	$L__BB0_33;
	add.s32 	%r252, %r44, 2048;
	mul.wide.u32 	%rd63, %r252, 2;
	mov.u32 	%r253, _ZZ20single_decode_kernelP6__halfS0_S0_S0_S0_PfS1_S0_S0_S0_S0_S0_E17block_shared_half;
	cvt.u64.u32 	%rd64, %r253;
	cvta.shared.u64 	%rd65, %rd64;
	add.s64 	%rd61, %rd65, %rd63;
	// begin inline asm
	{ .reg .u64 smem_ptr; cvta.to.shared.u64 smem_ptr, %rd61; cvt.u32.u64 %r250, smem_ptr; }

	// end inline asm
	add.s32 	%r254, %r45, 131072;
	mul.wide.u32 	%rd66, %r254, 2;
	add.s64 	%rd62, %rd30, %rd66;
	// begin inline asm
	cp.async.cg.shared.global [%r250], [%rd62], 16;

	// end inline asm
	mov.u32 	%r1986, %r38;
$L__BB0_33:
	setp.lt.u32 	%p32, %r32, 48;
	@%p32 bra 	$L__BB0_35;
$L__BB0_34:
	shl.b32 	%r263, %r1986, 6;
	add.s32 	%r264, %r42, %r263;
	mul.wide.u32 	%rd75, %r264, 2;
	mov.u32 	%r265, _ZZ20single_decode_kernelP6__halfS0_S0_S0_S0_PfS1_S0_S0_S0_S0_S0_E17block_shared_half;
	cvt.u64.u32 	%rd76, %r265;
	cvta.shared.u64 	%rd77, %rd76;
	add.s64 	%rd67, %rd77, %rd75;
	// begin inline asm
	{ .reg .u64 smem_ptr; cvta.to.shared.u64 smem_ptr, %rd67; cvt.u32.u64 %r255, smem_ptr; }

	// end inline asm
	shl.b32 	%r266, %r1986, 12;
	add.s32 	%r267, %r43, %r266;
	mul.wide.u32 	%rd78, %r267, 2;
	add.s64 	%rd68, %rd30, %rd78;
	// begin inline asm
	cp.async.cg.shared.global [%r255], [%rd68], 16;

	// end inline asm
	add.s32 	%r268, %r264, 1024;
	mul.wide.u32 	%rd79, %r268, 2;
	add.s64 	%rd69, %rd77, %rd79;
	// begin inline asm
	{ .reg .u64 smem_ptr; cvta.to.shared.u64 smem_ptr, %rd69; cvt.u32.u64 %r257, smem_ptr; }

	// end inline asm
	add.s32 	%r269, %r267, 65536;
	mul.wide.u32 	%rd80, %r269, 2;
	add.s64 	%rd70, %rd30, %rd80;
	// begin inline asm
	cp.async.cg.shared.global [%r257], [%rd70], 16;

	// end inline asm
	add.s32 	%r270, %r264, 2048;
	mul.wide.u32 	%rd81, %r270, 2;
	add.s64 	%rd71, %rd77, %rd81;
	// begin inline asm
	{ .reg .u64 smem_ptr; cvta.to.shared.u64 smem_ptr, %rd71; cvt.u32.u64 %r259, smem_ptr; }

	// end inline asm
	add.s32 	%r271, %r267, 131072;
	mul.wide.u32 	%rd82, %r271, 2;
	add.s64 	%rd72, %rd30, %rd82;
	// begin inline asm
	cp.async.cg.shared.global [%r259], [%rd72], 16;

	// end inline asm
	add.s32 	%r272, %r264, 3072;
	mul.wide.u32 	%rd83, %r272, 2;
	add.s64 	%rd73, %rd77, %rd83;
	// begin inline asm
	{ .reg .u64 smem_ptr; cvta.to.shared.u64 smem_ptr, %rd73; cvt.u32.u64 %r261, smem_ptr; }

	// end inline asm
	add.s32 	%r273, %r267, 196608;
	mul.wide.u32 	%rd84, %r273, 2;
	add.s64 	%rd74, %rd30, %rd84;
	// begin inline asm
	cp.async.cg.shared.global [%r261], [%rd74], 16;

	// end inline asm
	add.s32 	%r48, %r1986, 64;
	setp.lt.u32 	%p33, %r1986, 64;
	mov.u32 	%r1986, %r48;
	@%p33 bra 	$L__BB0_34;
$L__BB0_35:
	setp.gt.u32 	%p34, %r6, 127;
	// begin inline asm
	cp.async.commit_group;

	// end inline asm
	@%p34 bra 	$L__BB0_37;
	add.s32 	%r274, %r40, %r31;
	shl.b32 	%r275, %r1985, 7;
	mov.u32 	%r276, _ZZ20single_decode_kernelP6__halfS0_S0_S0_S0_PfS1_S0_S0_S0_S0_S0_E11input_shmem;
	add.s32 	%r277, %r276, %r275;
	ld.shared.v4.u32 	{%r278, %r279, %r280, %r281}, [%r277];
	shl.b32 	%r282, %r274, 1;
	mov.u32 	%r283, _ZZ20single_decode_kernelP6__halfS0_S0_S0_S0_PfS1_S0_S0_S0_S0_S0_E17block_shared_half;
	add.s32 	%r284, %r283, %r282;
	ld.shared.v4.u32 	{%r285, %r286, %r287, %r288}, [%r284];
	mov.b32 	{%rs12, %rs16}, %r278;
	mov.b32 	{%rs13, %rs17}, %r285;
	// begin inline asm
	{mul.f16 %rs11,%rs12,%rs13;
}
	// end inline asm
	// begin inline asm
	{  cvt.f32.f16 %f96, %rs11;}

	// end inline asm
	add.f32 	%f160, %f2178, %f96;
	// begin inline asm
	{mul.f16 %rs15,%rs16,%rs17;
}
	// end inline asm
	// begin inline asm
	{  cvt.f32.f16 %f97, %rs15;}

	// end inline asm
	add.f32 	%f161, %f160, %f97;
	mov.b32 	{%rs20, %rs24}, %r279;
	mov.b32 	{%rs21, %rs25}, %r286;
	// begin inline asm
	{mul.f16 %rs19,%rs20,%rs21;
}
	// end inline asm
	// begin inline asm
	{  cvt.f32.f16 %f98, %rs19;}

	// end inline asm
	add.f32 	%f162, %f161, %f98;
	// begin inline asm
	{mul.f16 %rs23,%rs24,%rs25;
}
	// end inline asm
	// begin inline asm
	{  cvt.f32.f16 %f99, %rs23;}

	// end inline asm
	add.f32 	%f163, %f162, %f99;
	mov.b32 	{%rs28, %rs32}, %r280;
	mov.b32 	{%rs29, %rs33}, %r287;
	// begin inline asm
	{mul.f16 %rs27,%rs28,%rs29;
}
	// end inline asm
	// begin inline asm
	{  cvt.f32.f16 %f100, %rs27;}

	// end inline asm
	add.f32 	%f164, %f163, %f100;
	// begin inline asm
	{mul.f16 %rs31,%rs32,%rs33;
}
	// end inline asm
	// begin inline asm
	{  cvt.f32.f16 %f101, %rs31;}

	// end inline asm
	add.f32 	%f165, %f164, %f101;
	mov.b32 	{%rs36, %rs40}, %r281;
	mov.b32 	{%rs37, %rs41}, %r288;
	// begin inline asm
	{mul.f16 %rs35,%rs36,%rs37;
}
	// end inline asm
	// begin inline asm
	{  cvt.f32.f16 %f102, %rs35;}

	// end inline asm
	add.f32 	%f166, %f165, %f102;
	// begin inline asm
	{mul.f16 %rs39,%rs40,%rs41;
}
	// end inline asm
	// begin inline asm
	{  cvt.f32.f16 %f103, %rs39;}

	// end inline asm
	add.f32 	%f167, %f166, %f103;
	ld.shared.v4.u32 	{%r289, %r290, %r291, %r292}, [%r277+16];
	ld.shared.v4.u32 	{%r293, %r294, %r295, %r296}, [%r284+16];
	mov.b32 	{%rs44, %rs48}, %r289;
	mov.b32 	{%rs45, %rs49}, %r293;
	// begin inline asm
	{mul.f16 %rs43,%rs44,%rs45;
}
	// end inline asm
	// begin inline asm
	{  cvt.f32.f16 %f104, %rs43;}

	// end inline asm
	add.f32 	%f168, %f167, %f104;
	// begin inline asm
	{mul.f16 %rs47,%rs48,%rs49;
}
	// end inline asm
	// begin inline asm
	{  cvt.f32.f16 %f105, %rs47;}

	// end inline asm
	add.f32 	%f169, %f168, %f105;
	mov.b32 	{%rs52, %rs56}, %r290;
	mov.b32 	{%rs53, %rs57}, %r294;
	// begin inline asm
	{mul.f16 %rs51,%rs52,%rs53;
}
	// end inline asm
	// begin inline asm
	{  cvt.f32.f16 %f106, %rs51;}

	// end inline asm
	add.f32 	%f170, %f169, %f106;
	// begin inline asm
	{mul.f16 %rs55,%rs56,%rs57;
}
	// end inline asm
	// begin inline asm
	{  cvt.f32.f16 %f107, %rs55;}

	// end inline asm
	add.f32 	%f171, %f170, %f107;
	mov.b32 	{%rs60, %rs64}, %r291;
	mov.b32 	{%rs61, %rs65}, %r295;
	// begin inline asm
	{mul.f16 %rs59,%rs60,%rs61;
}
	// end inline asm
	// begin inline asm
	{  cvt.f32.f16 %f108, %rs59;}

	// end inline asm
	add.f32 	%f172, %f171, %f108;
	// begin inline asm
	{mul.f16 %rs63,%rs64,%rs65;
}
	// end inline asm
	// begin inline asm
	{  cvt.f32.f16 %f109, %rs63;}

	// end inline asm
	add.f32 	%f173, %f172, %f109;
	mov.b32 	{%rs68, %rs72}, %r292;
	mov.b32 	{%rs69, %rs73}, %r296;
	// begin inline asm
	{mul.f16 %rs67,%rs68,%rs69;
}
	// end inline asm
	// begin inline asm
	{  cvt.f32.f16 %f110, %rs67;}

	// end inline asm
	add.f32 	%f174, %f173, %f110;
	// begin inline asm
	{mul.f16 %rs71,%rs72,%rs73;
}
	// end inline asm
	// begin inline asm
	{  cvt.f32.f16 %f111, %rs71;}

	// end inline asm
	add.f32 	%f175, %f174, %f111;
	ld.shared.v4.u32 	{%r297, %r298, %r299, %r300}, [%r277+32];
	ld.shared.v4.u32 	{%r301, %r302, %r303, %r304}, [%r284+32];
	mov.b32 	{%rs76, %rs80}, %r297;
	mov.b32 	{%rs77, %rs81}, %r301;
	// begin inline asm
	{mul.f16 %rs75,%rs76,%rs77;
}
	// end inline asm
	// begin inline asm
	{  cvt.f32.f16 %f112, %rs75;}

	// end inline asm
	add.f32 	%f176, %f175, %f112;
	// begin inline asm
	{mul.f16 %rs79,%rs80,%rs81;
}
	// end inline asm
	// begin inline asm
	{  cvt.f32.f16 %f113, %rs79;}

	// end inline asm
	add.f32 	%f177, %f176, %f113;
	mov.b32 	{%rs84, %rs88}, %r298;
	mov.b32 	{%rs85, %rs89}, %r302;
	// begin inline asm
	{mul.f16 %rs83,%rs84,%rs85;
}
	// end inline asm
	// begin inline asm
	{  cvt.f32.f16 %f114, %rs83;}

	// end inline asm
	add.f32 	%f178, %f177, %f114;
	// begin inline asm
	{mul.f16 %rs87,%rs88,%rs89;
}
	// end inline asm
	// begin inline asm
	{  cvt.f32.f16 %f115, %rs87;}

	// end inline asm
	add.f32 	%f179, %f178, %f115;
	mov.b32 	{%rs92, %rs96}, %r299;
	mov.b32 	{%rs93, %rs97}, %r303;
	// begin inline asm
	{mul.f16 %rs91,%rs92,%rs93;
}
	// end inline asm
	// begin inline asm
	{  cvt.f32.f16 %f116, %rs91;}

	// end inline asm
	add.f32 	%f180, %f179, %f116;
	// begin inline asm
	{mul.f16 %rs95,%rs96,%rs97;
}
	// end inline asm
	// begin inline asm
	{  cvt.f32.f16 %f117, %rs95;}

	// end inline asm
	add.f32 	%f181, %f180, %f117;
	mov.b32 	{%rs100, %rs104}, %r300;
	mov.b32 	{%rs101, %rs105}, %r304;
	// begin inline asm
	{mul.f16 %rs99,%rs100,%rs101;
}
	// end inline asm
	// begin inline asm
	{  cvt.f32.f16 %f118, %rs99;}

	// end inline asm
	add.f32 	%f182, %f181, %f118;
	// begin inline asm
	{mul.f16 %rs103,%rs104,%rs105;
}
	// end inline asm
	// begin inline asm
	{  cvt.f32.f16 %f119, %rs103;}

	// end inline asm
	add.f32 	%f183, %f182, %f119;
	ld.shared.v4.u32 	{%r305, %r306, %r307, %r308}, [%r277+48];
	ld.shared.v4.u32 	{%r309, %r310, %r311, %r312}, [%r284+48];
	mov.b32 	{%rs108, %rs112}, %r305;
	mov.b32 	{%rs109, %rs113}, %r309;
	// begin inline asm
	{mul.f16 %rs107,%rs108,%rs109;
}
	// end inline asm
	// begin inline asm
	{  cvt.f32.f16 %f120, %rs107;}

	// end inline asm
	add.f32 	%f184, %f183, %f120;
	// begin inline asm
	{mul.f16 %rs111,%rs112,%rs113;
}
	// end inline asm
	// begin inline asm
	{  cvt.f32.f16 %f121, %rs111;}

	// end inline asm
	add.f32 	%f185, %f184, %f121;
	mov.b32 	{%rs116, %rs120}, %r306;
	mov.b32 	{%rs117, %rs121}, %r310;
	// begin inline asm
	{mul.f16 %rs115,%rs116,%rs117;
}
	// end inline asm
	// begin inline asm
	{  cvt.f32.f16 %f122, %rs115;}

	// end inline asm
	add.f32 	%f186, %f185, %f122;
	// begin inline asm
	{mul.f16 %rs119,%rs120,%rs121;
}
	// end inline asm
	// begin inline asm
	{  cvt.f32.f16 %f123, %rs119;}

	// end inline asm
	add.f32 	%f187, %f186, %f123;
	mov.b32 	{%rs124, %rs128}, %r307;
	mov.b32 	{%rs125, %rs129}, %r311;
	// begin inline asm
	{mul.f16 %rs123,%rs124,%rs125;
}
	// end inline asm
	// begin inline asm
	{  cvt.f32.f16 %f124, %rs123;}

	// end inline asm
	add.f32 	%f188, %f187, %f124;
	// begin inline asm
	{mul.f16 %rs127,%rs128,%rs129;
}
	// end inline asm
	// begin inline asm
	{  cvt.f32.f16 %f125, %rs127;}

	// end inline asm
	add.f32 	%f189, %f188, %f125;
	mov.b32 	{%rs132, %rs136}, %r308;
	mov.b32 	{%rs133, %rs137}, %r312;
	// begin inline asm
	{mul.f16 %rs131,%rs132,%rs133;
}
	// end inline asm
	// begin inline asm
	{  cvt.f32.f16 %f126, %rs131;}

	// end inline asm
	add.f32 	%f190, %f189, %f126;
	// begin inline asm
	{mul.f16 %rs135,%rs136,%rs137;
}
	// end inline asm
	// begin inline asm
	{  cvt.f32.f16 %f127, %rs135;}

	// end inline asm
	add.f32 	%f191, %f190, %f127;
	ld.shared.v4.u32 	{%r313, %r314, %r315, %r316}, [%r277+64];
	ld.shared.v4.u32 	{%r317, %r318, %r319, %r320}, [%r284+64];
	mov.b32 	{%rs140, %rs144}, %r313;
	mov.b32 	{%rs141, %rs145}, %r317;
	// begin inline asm
	{mul.f16 %rs139,%rs140,%rs141;
}
	// end inline asm
	// begin inline asm
	{  cvt.f32.f16 %f128, %rs139;}

	// end inline asm
	add.f32 	%f192, %f191, %f128;
	// begin inline asm
	{mul.f16 %rs143,%rs144,%rs145;
}
	// end inline asm
	// begin inline asm
	{  cvt.f32.f16 %f129, %rs143;}

	// end inline asm
	add.f32 	%f193, %f192, %f129;
	mov.b32 	{%rs148, %rs152}, %r314;
	mov.b32 	{%rs149, %rs153}, %r318;
	// begin inline asm
	{mul.f16 %rs147,%rs148,%rs149;
}
	// end inline asm
	// begin inline asm
	{  cvt.f32.f16 %f130, %rs147;}

	// end inline asm
	add.f32 	%f194, %f193, %f130;
	// begin inline asm
	{mul.f16 %rs151,%rs152,%rs153;
}
	// end inline asm
	// begin inline asm
	{  cvt.f32.f16 %f131, %rs151;}

	// end inline asm
	add.f32 	%f195, %f194, %f131;
	mov.b32 	{%rs156, %rs160}, %r315;
	mov.b32 	{%rs157, %rs161}, %r319;
	// begin inline asm
	{mul.f16 %rs155,%rs156,%rs157;
}
	// end inline asm
	// begin inline asm
	{  cvt.f32.f16 %f132, %rs155;}

	// end inline asm
	add.f32 	%f196, %f195, %f132;
	// begin inline asm
	{mul.f16 %rs159,%rs160,%rs161;
}
	// end inline asm
	// begin inline asm
	{  cvt.f32.f16 %f133, %rs159;}

	// end inline asm
	add.f32 	%f197, %f196, %f133;
	mov.b32 	{%rs164, %rs168}, %r316;
	mov.b32 	{%rs165, %rs169}, %r320;
	// begin inline asm
	{mul.f16 %rs163,%rs164,%rs165;
}
	// end inline asm
	// begin inline asm
	{  cvt.f32.f16 %f134, %rs163;}

	// end inline asm
	add.f32 	%f198, %f197, %f134;
	// begin inline asm
	{mul.f16 %rs167,%rs168,%rs169;
}
	// end inline asm
	// begin inline asm
	{  cvt.f32.f16 %f135, %rs167;}

	// end inline asm
	add.f32 	%f199, %f198, %f135;
	ld.shared.v4.u32 	{%r321, %r322, %r323, %r324}, [%r277+80];
	ld.shared.v4.u32 	{%r325, %r326, %r327, %r328}, [%r284+80];
	mov.b32 	{%rs172, %rs176}, %r321;
	mov.b32 	{%rs173, %rs177}, %r325;
	// begin inline asm
	{mul.f16 %rs171,%rs172,%rs173;
}
	// end inline asm
	// begin inline asm
	{  cvt.f32.f16 %f136, %rs171;}

	// end inline asm
	add.f32 	%f200, %f199, %f136;
	// begin inline asm
	{mul.f16 %rs175,%rs176,%rs177;
}
	// end inline asm
	// begin inline asm
	{  cvt.f32.f16 %f137, %rs175;}

	// end inline asm
	add.f32 	%f201, %f200, %f137;
	mov.b32 	{%rs180, %rs184}, %r322;
	mov.b32 	{%rs181, %rs185}, %r326;
	// begin inline asm
	{mul.f16 %rs179,%rs180,%rs181;
}
	// end inline asm
	// begin inline asm
	{  cvt.f32.f16 %f138, %rs179;}

	// end inline asm
	add.f32 	%f202, %f201, %f138;
	// begin inline asm
	{mul.f16 %rs183,%rs184,%rs185;
}
	// end inline asm
	// begin inline asm
	{  cvt.f32.f16 %f139, %rs183;}

	// end inline asm
	add.f32 	%f203, %f202, %f139;
	mov.b32 	{%rs188, %rs192}, %r323;
	mov.b32 	{%rs189, %rs193}, %r327;
	// begin inline asm
	{mul.f16 %rs187,%rs188,%rs189;
}
	// end inline asm
	// begin inline asm
	{  cvt.f32.f16 %f140, %rs187;}

	// end inline asm
	add.f32 	%f204, %f203, %f140;
	// begin inline asm
	{mul.f16 %rs191,%rs192,%rs193;
}
	// end inline asm
	// begin inline asm
	{  cvt.f32.f16 %f141, %rs191;}

	// end inline asm
	add.f32 	%f205, %f204, %f141;
	mov.b32 	{%rs196, %rs200}, %r324;
	mov.b32 	{%rs197, %rs201}, %r328;
	// begin inline asm
	{mul.f16 %rs195,%rs196,%rs197;
}
	// end inline asm
	// begin inline asm
	{  cvt.f32.f16 %f142, %rs195;}

	// end inline asm
	add.f32 	%f206, %f205, %f142;
	// begin inline asm
	{mul.f16 %rs199,%rs200,%rs201;
}
	// end inline asm
	// begin inline asm
	{  cvt.f32.f16 %f143, %rs199;}

	// end inline asm
	add.f32 	%f207, %f206, %f143;
	ld.shared.v4.u32 	{%r329, %r330, %r331, %r332}, [%r277+96];
	ld.shared.v4.u32 	{%r333, %r334, %r335, %r336}, [%r284+96];
	mov.b32 	{%rs204, %rs208}, %r329;
	mov.b32 	{%rs205, %rs209}, %r333;
	// begin inline asm
	{mul.f16 %rs203,%rs204,%rs205;
}
	// end inline asm
	// begin inline asm
	{  cvt.f32.f16 %f144, %rs203;}

	// end inline asm
	add.f32 	%f208, %f207, %f144;
	// begin inline asm
	{mul.f16 %rs207,%rs208,%rs209;
}
	// end inline asm
	// begin inline asm
	{  cvt.f32.f16 %f145, %rs207;}

	// end inline asm
	add.f32 	%f209, %f208, %f145;
	mov.b32 	{%rs212, %rs216}, %r330;
	mov.b32 	{%rs213, %rs217}, %r334;
	// begin inline asm
	{mul.f16 %rs211,%rs212,%rs213;
}
	// end inline asm
	// begin inline asm
	{  cvt.f32.f16 %f146, %rs211;}

	// end inline asm
	add.f32 	%f210, %f209, %f146;
	// begin inline asm
	{mul.f16 %rs215,%rs216,%rs217;
}
	// end inline asm
	// begin inline asm
	{  cvt.f32.f16 %f147, %rs215;}

	// end inline asm
	add.f32 	%f211, %f210, %f147;
	mov.b32 	{%rs220, %rs224}, %r331;
	mov.b32 	{%rs221, %rs225}, %r335;
	// begin inline asm
	{mul.f16 %rs219,%rs220,%rs221;
}
	// end inline asm
	// begin inline asm
	{  cvt.f32.f16 %f148, %rs219;}

	// end inline asm
	add.f32 	%f212, %f211, %f148;
	// begin inline asm
	{mul.f16 %rs223,%rs224,%rs225;
}
	// end inline asm
	// begin inline asm
	{  cvt.f32.f16 %f149, %rs223;}

	// end inline asm
	add.f32 	%f213, %f212, %f149;
	mov.b32 	{%rs228, %rs232}, %r332;
	mov.b32 	{%rs229, %rs233}, %r336;
	// begin inline asm
	{mul.f16 %rs227,%rs228,%rs229;
}
	// end inline asm
	// begin inline asm
	{  cvt.f32.f16 %f150, %rs227;}

	// end inline asm
	add.f32 	%f214, %f213, %f150;
	// begin inline asm
	{mul.f16 %rs231,%rs232,%rs233;
}
	// end inline asm
	// begin inline asm
	{  cvt.f32.f16 %f151, %rs231;}

	// end inline asm
	add.f32 	%f215, %f214, %f151;
	ld.shared.v4.u32 	{%r337, %r338, %r339, %r340}, [%r277+112];
	ld.shared.v4.u32 	{%r341, %r342, %r343, %r344}, [%r284+112];
	mov.b32 	{%rs236, %rs240}, %r337;
	mov.b32 	{%rs237, %rs241}, %r341;
	// begin inline asm
	{mul.f16 %rs235,%rs236,%rs237;
}
	// end inline asm
	// begin inline asm
	{  cvt.f32.f16 %f152, %rs235;}

	// end inline asm
	add.f32 	%f216, %f215, %f152;
	// begin inline asm
	{mul.f16 %rs239,%rs240,%rs241;
}
	// end inline asm
	// begin inline asm
	{  cvt.f32.f16 %f153, %rs239;}

	// end inline asm
	add.f32 	%f217, %f216, %f153;
	mov.b32 	{%rs244, %rs248}, %r338;
	mov.b32 	{%rs245, %rs249}, %r342;
	// begin inline asm
	{mul.f16 %rs243,%rs244,%rs245;
}
	// end inline asm
	// begin inline asm
	{  cvt.f32.f16 %f154, %rs243;}

	// end inline asm
	add.f32 	%f218, %f217, %f154;
	// begin inline asm
	{mul.f16 %rs247,%rs248,%rs249;
}
	// end inline asm
	// begin inline asm
	{  cvt.f32.f16 %f155, %rs247;}

	// end inline asm
	add.f32 	%f219, %f218, %f155;
	mov.b32 	{%rs252, %rs256}, %r339;
	mov.b32 	{%rs253, %rs257}, %r343;
	// begin inline asm
	{mul.f16 %rs251,%rs252,%rs253;
}
	// end inline asm
	// begin inline asm
	{  cvt.f32.f16 %f156, %rs251;}

	// end inline asm
	add.f32 	%f220, %f219, %f156;
	// begin inline asm
	{mul.f16 %rs255,%rs256,%rs257;
}
	// end inline asm
	// begin inline asm
	{  cvt.f32.f16 %f157, %rs255;}

	// end inline asm
	add.f32 	%f221, %f220, %f157;
	mov.b32 	{%rs260, %rs264}, %r340;
	mov.b32 	{%rs261, %rs265}, %r344;
	// begin inline asm
	{mul.f16 %rs259,%rs260,%rs261;
}
	// end inline asm
	// begin inline asm
	{  cvt.f32.f16 %f158, %rs259;}

	// end inline asm
	add.f32 	%f222, %f221, %f158;
	// begin inline asm
	{mul.f16 %rs263,%rs264,%rs265;
}
	// end inline asm
	// begin inline asm
	{  cvt.f32.f16 %f159, %rs263;}

	// end inline asm
	add.f32 	%f2178, %f222, %f159;
$L__BB0_37:
	setp.ne.s32 	%p35, %r41, 15;
	mov.u32 	%r1985, %r41;
	@%p35 bra 	$L__BB0_28;
	// begin inline asm
	cp.async.wait_group 0;

	// end inline asm
	barrier.sync 	0;
	shl.b32 	%r345, %r31, 1;
	mov.u32 	%r346, _ZZ20single_decode_kernelP6__halfS0_S0_S0_S0_PfS1_S0_S0_S0_S0_S0_E17block_shared_half;
	add.s32 	%r49, %r346, %r345;
	shl.b32 	%r347, %r6, 1;
	mov.u32 	%r348, _ZZ20single_decode_kernelP6__halfS0_S0_S0_S0_PfS1_S0_S0_S0_S0_S0_E7q_shmem;
	add.s32 	%r50, %r348, %r347;
	@%p34 bra 	$L__BB0_40;
	ld.shared.v4.u32 	{%r349, %r350, %r351, %r352}, [_ZZ20single_decode_kernelP6__halfS0_S0_S0_S0_PfS1_S0_S0_S0_S0_S0_E11input_shmem+1920];
	ld.shared.v4.u32 	{%r353, %r354, %r355, %r356}, [%r49+16384];
	mov.b32 	{%rs268, %rs272}, %r349;
	mov.b32 	{%rs269, %rs273}, %r353;
	// begin inline asm
	{mul.f16 %rs267,%rs268,%rs269;
}
	// end inline asm
	// begin inline asm
	{  cvt.f32.f16 %f223, %rs267;}

	// end inline asm
	add.f32 	%f288, %f2178, %f223;
	// begin inline asm
	{mul.f16 %rs271,%rs272,%rs273;
}
	// end inline asm
	// begin inline asm
	{  cvt.f32.f16 %f224, %rs271;}

	// end inline asm
	add.f32 	%f289, %f288, %f224;
	mov.b32 	{%rs276, %rs280}, %r350;
	mov.b32 	{%rs277, %rs281}, %r354;
	// begin inline asm
	{mul.f16 %rs275,%rs276,%rs277;
}
	// end inline asm
	// begin inline asm
	{  cvt.f32.f16 %f225, %rs275;}

	// end inline asm
	add.f32 	%f290, %f289, %f225;
	// begin inline asm
	{mul.f16 %rs279,%rs280,%rs281;
}
	// end inline asm
	// begin inline asm
	{  cvt.f32.f16 %f226, %rs279;}

	// end inline asm
	add.f32 	%f291, %f290, %f226;
	mov.b32 	{%rs284, %rs288}, %r351;
	mov.b32 	{%rs285, %rs289}, %r355;
	// begin inline asm
	{mul.f16 %rs283,%rs284,%rs285;
}
	// end inline asm
	// begin inline asm
	{  cvt.f32.f16 %f227, %rs283;}

	// end inline asm
	add.f32 	%f292, %f291, %f227;
	// begin inline asm
	{mul.f16 %rs287,%rs288,%rs289;
}
	// end inline asm
	// begin inline asm
	{  cvt.f32.f16 %f228, %rs287;}

	// end inline asm
	add.f32 	%f293, %f292, %f228;
	mov.b32 	{%rs292, %rs296}, %r352;
	mov.b32 	{%rs293, %rs297}, %r356;
	// begin inline asm
	{mul.f16 %rs291,%rs292,%rs293;
}
	// end inline asm
	// begin inline asm
	{  cvt.f32.f16 %f229, %rs291;}

	// end inline asm
	add.f32 	%f294, %f293, %f229;
	// begin inline asm
	{mul.f16 %rs295,%rs296,%rs297;
}
	// end inline asm
	// begin inline asm
	{  cvt.f32.f16 %f230, %rs295;}

	// end inline asm
	add.f32 	%f295, %f294, %f230;
	ld.shared.v4.u32 	{%r357, %r358, %r359, %r360}, [_ZZ20single_decode_kernelP6__halfS0_S0_S0_S0_PfS1_S0_S0_S0_S0_S0_E11input_shmem+1936];
	ld.shared.v4.u32 	{%r361, %r362, %r363, %r364}, [%r49+16400];
	mov.b32 	{%rs300, %rs304}, %r357;
	mov.b32 	{%rs301, %rs305}, %r361;
	// begin inline asm
	{mul.f16 %rs299,%rs300,%rs301;
}
	// end inline asm
	// begin inline asm
	{  cvt.f32.f16 %f231, %rs299;}

	// end inline asm
	add.f32 	%f296, %f295, %f231;
	// begin inline asm
	{mul.f16 %rs303,%rs304,%rs305;
}
	// end inline asm
	// begin inline asm
	{  cvt.f32.f16 %f232, %rs303;}

	// end inline asm
	add.f32 	%f297, %f296, %f232;
	mov.b32 	{%rs308, %rs312}, %r358;
	mov.b32 	{%rs309, %rs313}, %r362;
	// begin inline asm
	{mul.f16 %rs307,%rs308,%rs309;
}
	// end inline asm
	// begin inline asm
	{  cvt.f32.f16 %f233, %rs307;}

	// end inline asm
	add.f32 	%f298, %f297, %f233;
	// begin inline asm
	{mul.f16 %rs311,%rs312,%rs313;
}
	// end inline asm
	// begin inline asm
	{  cvt.f32.f16 %f234, %rs311;}

	// end inline asm
	add.f32 	%f299, %f298, %f234;
	mov.b32 	{%rs316, %rs320}, %r359;
	mov.b32 	{%rs317, %rs321}, %r363;
	// begin inline asm
	{mul.f16 %rs315,%rs316,%rs317;
}
	// end inline asm
	// begin inline asm
	{  cvt.f32.f16 %f235, %rs315;}

	// end inline asm
	add.f32 	%f300, %f299, %f235;
	// begin inline asm
	{mul.f16 %rs319,%rs320,%rs321;
}
	// end inline asm
	// begin inline asm
	{  cvt.f32.f16 %f236, %rs319;}

	// end inline asm
	add.f32 	%f301, %f300, %f236;
	mov.b32 	{%rs324, %rs328}, %r360;
	mov.b32 	{%rs325, %rs329}, %r364;
	// begin inline asm
	{mul.f16 %rs323,%rs324,%rs325;
}
	// end inline asm
	// begin inline asm
	{  cvt.f32.f16 %f237, %rs323;}

	// end inline asm
	add.f32 	%f302, %f301, %f237;
	// begin inline asm
	{mul.f16 %rs327,%rs328,%rs329;
}
	// end inline asm
	// begin inline asm
	{  cvt.f32.f16 %f238, %rs327;}

	// end inline asm
	add.f32 	%f303, %f302, %f238;
	ld.shared.v4.u32 	{%r365, %r366, %r367, %r368}, [_ZZ20single_decode_kernelP6__halfS0_S0_S0_S0_PfS1_S0_S0_S0_S0_S0_E11input_shmem+1952];
	ld.shared.v4.u32 	{%r369, %r370, %r371, %r372}, [%r49+16416];
	mov.b32 	{%rs332, %rs336}, %r365;
	mov.b32 	{%rs333, %rs337}, %r369;
	// begin inline asm
	{mul.f16 %rs331,%rs332,%rs333;
}
	// end inline asm
	// begin inline asm
	{  cvt.f32.f16 %f239, %rs331;}

	// end inline asm
	add.f32 	%f304, %f303, %f239;
	// begin inline asm
	{mul.f16 %rs335,%rs336,%rs337;
}
	// end inline asm
	// begin inline asm
	{  cvt.f32.f16 %f240, %rs335;}

	// end inline asm
	add.f32 	%f305, %f304, %f240;
	mov.b32 	{%rs340, %rs344}, %r366;
	mov.b32 	{%rs341, %rs345}, %r370;
	// begin inline asm
	{mul.f16 %rs339,%rs340,%rs341;
}
	// end inline asm
	// begin inline asm
	{  cvt.f32.f16 %f241, %rs339;}

	// end inline asm
	add.f32 	%f306, %f305, %f241;
	// begin inline asm
	{mul.f16 %rs343,%rs344,%rs345;
}
	// end inline asm
	// begin inline asm
	{  cvt.f32.f16 %f242, %rs343;}

	// end inline asm
	add.f32 	%f307, %f306, %f242;
	mov.b32 	{%rs348, %rs352}, %r367;
	mov.b32 	{%rs349, %rs353}, %r371;
	// begin inline asm
	{mul.f16 %rs347,%rs348,%rs349;
}
	// end inline asm
	// begin inline asm
	{  cvt.f32.f16 %f243, %rs347;}

	// end inline asm
	add.f32 	%f308, %f307, %f243;
	// begin inline asm
	{mul.f16 %rs351,%rs352,%rs353;
}
	// end inline asm
	// begin inline asm
	{  cvt.f32.f16 %f244, %rs351;}

	// end inline asm
	add.f32 	%f309, %f308, %f244;
	mov.b32 	{%rs356, %rs360}, %r368;
	mov.b32 	{%rs357, %rs361}, %r372;
	// begin inline asm
	{mul.f16 %rs355,%rs356,%rs357;
}
	// end inline asm
	// begin inline asm
	{  cvt.f32.f16 %f245, %rs355;}

	// end inline asm
	add.f32 	%f310, %f309, %f245;
	// begin inline asm
	{mul.f16 %rs359,%rs360,%rs361;
}
	// end inline asm
	// begin inline asm
	{  cvt.f32.f16 %f246, %rs359;}

	// end inline asm
	add.f32 	%f311, %f310, %f246;
	ld.shared.v4.u32 	{%r373, %r374, %r375, %r376}, [_ZZ20single_decode_kernelP6__halfS0_S0_S0_S0_PfS1_S0_S0_S0_S0_S0_E11input_shmem+1968];
	ld.shared.v4.u32 	{%r377, %r378, %r379, %r380}, [%r49+16432];
	mov.b32 	{%rs364, %rs368}, %r373;
	mov.b32 	{%rs365, %rs369}, %r377;
	// begin inline asm
	{mul.f16 %rs363,%rs364,%rs365;
}
	// end inline asm
	// begin inline asm
	{  cvt.f32.f16 %f247, %rs363;}

	// end inline asm
	add.f32 	%f312, %f311, %f247;
	// begin inline asm
	{mul.f16 %rs367,%rs368,%rs369;
}
	// end inline asm
	// begin inline asm
	{  cvt.f32.f16 %f248, %rs367;}

	// end inline asm
	add.f32 	%f313, %f312, %f248;
	mov.b32 	{%rs372, %rs376}, %r374;
	mov.b32 	{%rs373, %rs377}, %r378;
	// begin inline asm
	{mul.f16 %rs371,%rs372,%rs373;
}
	// end inline asm
	// begin inline asm
	{  cvt.f32.f16 %f249, %rs371;}

	// end inline asm
	add.f32 	%f314, %f313, %f249;
	// begin inline asm
	{mul.f16 %rs375,%rs376,%rs377;
}
	// end inline asm
	// begin inline asm
	{  cvt.f32.f16 %f250, %rs375;}

	// end inline asm
	add.f32 	%f315, %f314, %f250;
	mov.b32 	{%rs380, %rs384}, %r375;
	mov.b32 	{%rs381, %rs385}, %r379;
	// begin inline asm
	{mul.f16 %rs379,%rs380,%rs381;
}
	// end inline asm
	// begin inline asm
	{  cvt.f32.f16 %f251, %rs379;}

	// end inline asm
	add.f32 	%f316, %f315, %f251;
	// begin inline asm
	{mul.f16 %rs383,%rs384,%rs385;
}
	// end inline asm
	// begin inline asm
	{  cvt.f32.f16 %f252, %rs383;}

	// end inline asm
	add.f32 	%f317, %f316, %f252;
	mov.b32 	{%rs388, %rs392}, %r376;
	mov.b32 	{%rs389, %rs393}, %r380;
	// begin inline asm
	{mul.f16 %rs387,%rs388,%rs389;
}
	// end inline asm
	// begin inline asm
	{  cvt.f32.f16 %f253, %rs387;}

	// end inline asm
	add.f32 	%f318, %f317, %f253;
	// begin inline asm
	{mul.f16 %rs391,%rs392,%rs393;
}
	// end inline asm
	// begin inline asm
	{  cvt.f32.f16 %f254, %rs391;}

	// end inline asm
	add.f32 	%f319, %f318, %f254;
	ld.shared.v4.u32 	{%r381, %r382, %r383, %r384}, [_ZZ20single_decode_kernelP6__halfS0_S0_S0_S0_PfS1_S0_S0_S0_S0_S0_E11input_shmem+1984];
	ld.shared.v4.u32 	{%r385, %r386, %r387, %r388}, [%r49+16448];
	mov.b32 	{%rs396, %rs400}, %r381;
	mov.b32 	{%rs397, %rs401}, %r385;
	// begin inline asm
	{mul.f16 %rs395,%rs396,%rs397;
}
	// end inline asm
	// begin inline asm
	{  cvt.f32.f16 %f255, %rs395;}

	// end inline asm
	add.f32 	%f320, %f319, %f255;
	// begin inline asm
	{mul.f16 %rs399,%rs400,%rs401;
}
	// end inline asm
	// begin inline asm
	{  cvt.f32.f16 %f256, %rs399;}

	// end inline asm
	add.f32 	%f321, %f320, %f256;
	mov.b32 	{%rs404, %rs408}, %r382;
	mov.b32 	{%rs405, %rs409}, %r386;
	// begin inline asm
	{mul.f16 %rs403,%rs404,%rs405;
}
	// end inline asm
	// begin inline asm
	{  cvt.f32.f16 %f257, %rs403;}

	// end inline asm
	add.f32 	%f322, %f321, %f257;
	// begin inline asm
	{mul.f16 %rs407,%rs408,%rs409;
}
	// end inline asm
	// begin inline asm
	{  cvt.f32.f16 %f258, %rs407;}

	// end inline asm
	add.f32 	%f323, %f322, %f258;
	mov.b32 	{%rs412, %rs416}, %r383;
	mov.b32 	{%rs413, %rs417}, %r387;
	// begin inline asm
	{mul.f16 %rs411,%rs412,%rs413;
}
	// end inline asm
	// begin inline asm
	{  cvt.f32.f16 %f259, %rs411;}

	// end inline asm
	add.f32 	%f324, %f323, %f259;
	// begin inline asm
	{mul.f16 %rs415,%rs416,%rs417;
}
	// end inline asm
	// begin inline asm
	{  cvt.f32.f16 %f260, %rs415;}

	// end inline asm
	add.f32 	%f325, %f324, %f260;
	mov.b32 	{%rs420, %rs424}, %r384;
	mov.b32 	{%rs421, %rs425}, %r388;
	// begin inline asm
	{mul.f16 %rs419,%rs420,%rs421;
}
	// end inline asm
	// begin inline asm
	{  cvt.f32.f16 %f261, %rs419;}

	// end inline asm
	add.f32 	%f326, %f325, %f261;
	// begin inline asm
	{mul.f16 %rs423,%rs424,%rs425;
}
	// end inline asm
	// begin inline asm
	{  cvt.f32.f16 %f262, %rs423;}

	// end inline asm
	add.f32 	%f327, %f326, %f262;
	ld.shared.v4.u32 	{%r389, %r390, %r391, %r392}, [_ZZ20single_decode_kernelP6__halfS0_S0_S0_S0_PfS1_S0_S0_S0_S0_S0_E11input_shmem+2000];
	ld.shared.v4.u32 	{%r393, %r394, %r395, %r396}, [%r49+16464];
	mov.b32 	{%rs428, %rs432}, %r389;
	mov.b32 	{%rs429, %rs433}, %r393;
	// begin inline asm
	{mul.f16 %rs427,%rs428,%rs429;
}
	// end inline asm
	// begin inline asm
	{  cvt.f32.f16 %f263, %rs427;}

	// end inline asm
	add.f32 	%f328, %f327, %f263;
	// begin inline asm
	{mul.f16 %rs431,%rs432,%rs433;
}
	// end inline asm
	// begin inline asm
	{  cvt.f32.f16 %f264, %rs431;}

	// end inline asm
	add.f32 	%f329, %f328, %f264;
	mov.b32 	{%rs436, %rs440}, %r390;
	mov.b32 	{%rs437, %rs441}, %r394;
	// begin inline asm
	{mul.f16 %rs435,%rs436,%rs437;
}
	// end inline asm
	// begin inline asm
	{  cvt.f32.f16 %f265, %rs435;}

	// end inline asm
	add.f32 	%f330, %f329, %f265;
	// begin inline asm
	{mul.f16 %rs439,%rs440,%rs441;
}
	// end inline asm
	// begin inline asm
	{  cvt.f32.f16 %f266, %rs439;}

	// end inline asm
	add.f32 	%f331, %f330, %f266;
	mov.b32 	{%rs444, %rs448}, %r391;
	mov.b32 	{%rs445, %rs449}, %r395;
	// begin inline asm
	{mul.f16 %rs443,%rs444,%rs445;
}
	// end inline asm
	// begin inline asm
	{  cvt.f32.f16 %f267, %rs443;}

	// end inline asm
	add.f32 	%f332, %f331, %f267;
	// begin inline asm
	{mul.f16 %rs447,%rs448,%rs449;
}
	// end inline asm
	// begin inline asm
	{  cvt.f32.f16 %f268, %rs447;}

	// end inline asm
	add.f32 	%f333, %f332, %f268;
	mov.b32 	{%rs452, %rs456}, %r392;
	mov.b32 	{%rs453, %rs457}, %r396;
	// begin inline asm
	{mul.f16 %rs451,%rs452,%rs453;
}
	// end inline asm
	// begin inline asm
	{  cvt.f32.f16 %f269, %rs451;}

	// end inline asm
	add.f32 	%f334, %f333, %f269;
	// begin inline asm
	{mul.f16 %rs455,%rs456,%rs457;
}
	// end inline asm
	// begin inline asm
	{  cvt.f32.f16 %f270, %rs455;}

	// end inline asm
	add.f32 	%f335, %f334, %f270;
	ld.shared.v4.u32 	{%r397, %r398, %r399, %r400}, [_ZZ20single_decode_kernelP6__halfS0_S0_S0_S0_PfS1_S0_S0_S0_S0_S0_E11input_shmem+2016];
	ld.shared.v4.u32 	{%r401, %r402, %r403, %r404}, [%r49+16480];
	mov.b32 	{%rs460, %rs464}, %r397;
	mov.b32 	{%rs461, %rs465}, %r401;
	// begin inline asm
	{mul.f16 %rs459,%rs460,%rs461;
}
	// end inline asm
	// begin inline asm
	{  cvt.f32.f16 %f271, %rs459;}

	// end inline asm
	add.f32 	%f336, %f335, %f271;
	// begin inline asm
	{mul.f16 %rs463,%rs464,%rs465;
}
	// end inline asm
	// begin inline asm
	{  cvt.f32.f16 %f272, %rs463;}

	// end inline asm
	add.f32 	%f337, %f336, %f272;
	mov.b32 	{%rs468, %rs472}, %r398;
	mov.b32 	{%rs469, %rs473}, %r402;
	// begin inline asm
	{mul.f16 %rs467,%rs468,%rs469;
}
	// end inline asm
	// begin inline asm
	{  cvt.f32.f16 %f273, %rs467;}

	// end inline asm
	add.f32 	%f338, %f337, %f273;
	// begin inline asm
	{mul.f16 %rs471,%rs472,%rs473;
}
	// end inline asm
	// begin inline asm
	{  cvt.f32.f16 %f274, %rs471;}

	// end inline asm
	add.f32 	%f339, %f338, %f274;
	mov.b32 	{%rs476, %rs480}, %r399;
	mov.b32 	{%rs477, %rs481}, %r403;
	// begin inline asm
	{mul.f16 %rs475,%rs476,%rs477;
}
	// end inline asm
	// begin inline asm
	{  cvt.f32.f16 %f275, %rs475;}

	// end inline asm
	add.f32 	%f340, %f339, %f275;
	// begin inline asm
	{mul.f16 %rs479,%rs480,%rs481;
}
	// end inline asm
	// begin inline asm
	{  cvt.f32.f16 %f276, %rs479;}

	// end inline asm
	add.f32 	%f341, %f340, %f276;
	mov.b32 	{%rs484, %rs488}, %r400;
	mov.b32 	{%rs485, %rs489}, %r404;
	// begin inline asm
	{mul.f16 %rs483,%rs484,%rs485;
}
	// end inline asm
	// begin inline asm
	{  cvt.f32.f16 %f277, %rs483;}

	// end inline asm
	add.f32 	%f342, %f341, %f277;
	// begin inline asm
	{mul.f16 %rs487,%rs488,%rs489;
}
	// end inline asm
	// begin inline asm
	{  cvt.f32.f16 %f278, %rs487;}

	// end inline asm
	add.f32 	%f343, %f342, %f278;
	ld.shared.v4.u32 	{%r405, %r406, %r407, %r408}, [_ZZ20single_decode_kernelP6__halfS0_S0_S0_S0_PfS1_S0_S0_S0_S0_S0_E11input_shmem+2032];
	ld.shared.v4.u32 	{%r409, %r410, %r411, %r412}, [%r49+16496];
	mov.b32 	{%rs492, %rs496}, %r405;
	mov.b32 	{%rs493, %rs497}, %r409;
	// begin inline asm
	{mul.f16 %rs491,%rs492,%rs493;
}
	// end inline asm
	// begin inline asm
	{  cvt.f32.f16 %f279, %rs491;}

	// end inline asm
	add.f32 	%f344, %f343, %f279;
	// begin inline asm
	{mul.f16 %rs495,%rs496,%rs497;
}
	// end inline asm
	// begin inline asm
	{  cvt.f32.f16 %f280, %rs495;}

	// end inline asm
	add.f32 	%f345, %f344, %f280;
	mov.b32 	{%rs500, %rs504}, %r406;
	mov.b32 	{%rs501, %rs505}, %r410;
	// begin inline asm
	{mul.f16 %rs499,%rs500,%rs501;
}
	// end inline asm
	// begin inline asm
	{  cvt.f32.f16 %f281, %rs499;}

	// end inline asm
	add.f32 	%f346, %f345, %f281;
	// begin inline asm
	{mul.f16 %rs503,%rs504,%rs505;
}
	// end inline asm
	// begin inline asm
	{  cvt.f32.f16 %f282, %rs503;}

	// end inline asm
	add.f32 	%f347, %f346, %f282;
	mov.b32 	{%rs508, %rs512}, %r407;
	mov.b32 	{%rs509, %rs513}, %r411;
	// begin inline asm
	{mul.f16 %rs507,%rs508,%rs509;
}
	// end inline asm
	// begin inline asm
	{  cvt.f32.f16 %f283, %rs507;}

	// end inline asm
	add.f32 	%f348, %f347, %f283;
	// begin inline asm
	{mul.f16 %rs511,%rs512,%rs513;
}
	// end inline asm
	// begin inline asm
	{  cvt.f32.f16 %f284, %rs511;}

	// end inline asm
	add.f32 	%f349, %f348, %f284;
	mov.b32 	{%rs516, %rs520}, %r408;
	mov.b32 	{%rs517, %rs521}, %r412;
	// begin inline asm
	{mul.f16 %rs515,%rs516,%rs517;
}
	// end inline asm
	// begin inline asm
	{  cvt.f32.f16 %f285, %rs515;}

	// end inline asm
	add.f32 	%f350, %f349, %f285;
	// begin inline asm
	{mul.f16 %rs519,%rs520,%rs521;
}
	// end inline asm
	// begin inline asm
	{  cvt.f32.f16 %f286, %rs519;}

	// end inline asm
	add.f32 	%f287, %f350, %f286;
	// begin inline asm
	{  cvt.rn.f16.f32 %rs523, %f287;}

	// end inline asm
	st.shared.u16 	[%r50], %rs523;
$L__BB0_40:
	shl.b32 	%r51, %r1, 7;
	add.s32 	%r52, %r51, 4096;
	@%p28 bra 	$L__BB0_43;
	add.s32 	%r53, %r24, %r23;
	mov.u32 	%r1988, %r25;
$L__BB0_42:
	shl.b32 	%r415, %r1988, 6;
	or.b32  	%r416, %r415, %r24;
	mul.wide.u32 	%rd87, %r416, 2;
	mov.u32 	%r417, _ZZ20single_decode_kernelP6__halfS0_S0_S0_S0_PfS1_S0_S0_S0_S0_S0_E17block_shared_half;
	cvt.u64.u32 	%rd88, %r417;
	cvta.shared.u64 	%rd89, %rd88;
	add.s64 	%rd85, %rd89, %rd87;
	// begin inline asm
	{ .reg .u64 smem_ptr; cvta.to.shared.u64 smem_ptr, %rd85; cvt.u32.u64 %r413, smem_ptr; }

	// end inline asm
	add.s32 	%r418, %r1988, %r52;
	shl.b32 	%r419, %r418, 12;
	add.s32 	%r420, %r53, %r419;
	mul.wide.u32 	%rd90, %r420, 2;
	add.s64 	%rd86, %rd30, %rd90;
	// begin inline asm
	cp.async.cg.shared.global [%r413], [%rd86], 16;

	// end inline asm
	add.s32 	%r55, %r1988, 16;
	setp.lt.u32 	%p38, %r1988, 112;
	mov.u32 	%r1988, %r55;
	@%p38 bra 	$L__BB0_42;
$L__BB0_43:
	// begin inline asm
	cp.async.commit_group;

	// end inline asm
	add.s32 	%r56, %r24, %r23;
	add.s32 	%r422, %r25, %r52;
	shl.b32 	%r57, %r422, 12;
	mov.f32 	%f2180, 0f00000000;
	mov.b32 	%r1989, 0;
$L__BB0_44:
	// begin inline asm
	cp.async.wait_group 0;

	// end inline asm
	barrier.sync 	0;
	shl.b32 	%r423, %r1989, 13;
	and.b32  	%r59, %r423, 8192;
	add.s32 	%r60, %r1989, 1;
	@%p28 bra 	$L__BB0_51;
	setp.eq.s32 	%p40, %r33, 0;
	shl.b32 	%r424, %r60, 6;
	xor.b32  	%r425, %r59, 8192;
	add.s32 	%r61, %r425, %r24;
	add.s32 	%r62, %r56, %r424;
	mov.u32 	%r1990, %r25;
	@%p40 bra 	$L__BB0_49;
	setp.eq.s32 	%p41, %r33, 1;
	add.s32 	%r63, %r61, %r34;
	mul.wide.u32 	%rd93, %r63, 2;
	mov.u32 	%r428, _ZZ20single_decode_kernelP6__halfS0_S0_S0_S0_PfS1_S0_S0_S0_S0_S0_E17block_shared_half;
	cvt.u64.u32 	%rd94, %r428;
	cvta.shared.u64 	%rd95, %rd94;
	add.s64 	%rd91, %rd95, %rd93;
	// begin inline asm
	{ .reg .u64 smem_ptr; cvta.to.shared.u64 smem_ptr, %rd91; cvt.u32.u64 %r426, smem_ptr; }

	// end inline asm
	add.s32 	%r64, %r62, %r57;
	mul.wide.u32 	%rd96, %r64, 2;
	add.s64 	%rd92, %rd30, %rd96;
	// begin inline asm
	cp.async.cg.shared.global [%r426], [%rd92], 16;

	// end inline asm
	mov.u32 	%r1990, %r36;
	@%p41 bra 	$L__BB0_49;
	setp.eq.s32 	%p42, %r33, 2;
	add.s32 	%r431, %r63, 1024;
	mul.wide.u32 	%rd99, %r431, 2;
	mov.u32 	%r432, _ZZ20single_decode_kernelP6__halfS0_S0_S0_S0_PfS1_S0_S0_S0_S0_S0_E17block_shared_half;
	cvt.u64.u32 	%rd100, %r432;
	cvta.shared.u64 	%rd101, %rd100;
	add.s64 	%rd97, %rd101, %rd99;
	// begin inline asm
	{ .reg .u64 smem_ptr; cvta.to.shared.u64 smem_ptr, %rd97; cvt.u32.u64 %r429, smem_ptr; }

	// end inline asm
	add.s32 	%r433, %r64, 65536;
	mul.wide.u32 	%rd102, %r433, 2;
	add.s64 	%rd98, %rd30, %rd102;
	// begin inline asm
	cp.async.cg.shared.global [%r429], [%rd98], 16;

	// end inline asm
	mov.u32 	%r1990, %r37;
	@%p42 bra 	$L__BB0_49;
	add.s32 	%r436, %r63, 2048;
	mul.wide.u32 	%rd105, %r436, 2;
	mov.u32 	%r437, _ZZ20single_decode_kernelP6__halfS0_S0_S0_S0_PfS1_S0_S0_S0_S0_S0_E17block_shared_half;
	cvt.u64.u32 	%rd106, %r437;
	cvta.shared.u64 	%rd107, %rd106;
	add.s64 	%rd103, %rd107, %rd105;
	// begin inline asm
	{ .reg .u64 smem_ptr; cvta.to.shared.u64 smem_ptr, %rd103; cvt.u32.u64 %r434, smem_ptr; }

	// end inline asm
	add.s32 	%r438, %r64, 131072;
	mul.wide.u32 	%rd108, %r438, 2;
	add.s64 	%rd104, %rd30, %rd108;
	// begin inline asm
	cp.async.cg.shared.global [%r434], [%rd104], 16;

	// end inline asm
	mov.u32 	%r1990, %r38;
$L__BB0_49:
	setp.lt.u32 	%p43, %r32, 48;
	@%p43 bra 	$L__BB0_51;
$L__BB0_50:
	shl.b32 	%r447, %r1990, 6;
	add.s32 	%r448, %r61, %r447;
	mul.wide.u32 	%rd117, %r448, 2;
	mov.u32 	%r449, _ZZ20single_decode_kernelP6__halfS0_S0_S0_S0_PfS1_S0_S0_S0_S0_S0_E17block_shared_half;
	cvt.u64.u32 	%rd118, %r449;
	cvta.shared.u64 	%rd119, %rd118;
	add.s64 	%rd109, %rd119, %rd117;
	// begin inline asm
	{ .reg .u64 smem_ptr; cvta.to.shared.u64 smem_ptr, %rd109; cvt.u32.u64 %r439, smem_ptr; }

	// end inline asm
	add.s32 	%r450, %r1990, %r52;
	shl.b32 	%r451, %r450, 12;
	add.s32 	%r452, %r62, %r451;
	mul.wide.u32 	%rd120, %r452, 2;
	add.s64 	%rd110, %rd30, %rd120;
	// begin inline asm
	cp.async.cg.shared.global [%r439], [%rd110], 16;

	// end inline asm
	add.s32 	%r453, %r448, 1024;
	mul.wide.u32 	%rd121, %r453, 2;
	add.s64 	%rd111, %rd119, %rd121;
	// begin inline asm
	{ .reg .u64 smem_ptr; cvta.to.shared.u64 smem_ptr, %rd111; cvt.u32.u64 %r441, smem_ptr; }

	// end inline asm
	add.s32 	%r454, %r452, 65536;
	mul.wide.u32 	%rd122, %r454, 2;
	add.s64 	%rd112, %rd30, %rd122;
	// begin inline asm
	cp.async.cg.shared.global [%r441], [%rd112], 16;

	// end inline asm
	add.s32 	%r455, %r448, 2048;
	mul.wide.u32 	%rd123, %r455, 2;
	add.s64 	%rd113, %rd119, %rd123;
	// begin inline asm
	{ .reg .u64 smem_ptr; cvta.to.shared.u64 smem_ptr, %rd113; cvt.u32.u64 %r443, smem_ptr; }

	// end inline asm
	add.s32 	%r456, %r452, 131072;
	mul.wide.u32 	%rd124, %r456, 2;
	add.s64 	%rd114, %rd30, %rd124;
	// begin inline asm
	cp.async.cg.shared.global [%r443], [%rd114], 16;

	// end inline asm
	add.s32 	%r457, %r448, 3072;
	mul.wide.u32 	%rd125, %r457, 2;
	add.s64 	%rd115, %rd119, %rd125;
	// begin inline asm
	{ .reg .u64 smem_ptr; cvta.to.shared.u64 smem_ptr, %rd115; cvt.u32.u64 %r445, smem_ptr; }

	// end inline asm
	add.s32 	%r458, %r452, 196608;
	mul.wide.u32 	%rd126, %r458, 2;
	add.s64 	%rd116, %rd30, %rd126;
	// begin inline asm
	cp.async.cg.shared.global [%r445], [%rd116], 16;

	// end inline asm
	add.s32 	%r67, %r1990, 64;
	setp.lt.u32 	%p44, %r1990, 64;
	mov.u32 	%r1990, %r67;
	@%p44 bra 	$L__BB0_50;
$L__BB0_51:
	// begin inline asm
	cp.async.commit_group;

	// end inline asm
	@%p34 bra 	$L__BB0_53;
	shl.b32 	%r459, %r1989, 7;
	mov.u32 	%r460, _ZZ20single_decode_kernelP6__halfS0_S0_S0_S0_PfS1_S0_S0_S0_S0_S0_E11input_shmem;
	add.s32 	%r461, %r460, %r459;
	ld.shared.v4.u32 	{%r462, %r463, %r464, %r465}, [%r461];
	shl.b32 	%r466, %r59, 1;
	add.s32 	%r467, %r49, %r466;
	ld.shared.v4.u32 	{%r468, %r469, %r470, %r471}, [%r467];
	mov.b32 	{%rs525, %rs529}, %r462;
	mov.b32 	{%rs526, %rs530}, %r468;
	// begin inline asm
	{mul.f16 %rs524,%rs525,%rs526;
}
	// end inline asm
	// begin inline asm
	{  cvt.f32.f16 %f352, %rs524;}

	// end inline asm
	add.f32 	%f416, %f2180, %f352;
	// begin inline asm
	{mul.f16 %rs528,%rs529,%rs530;
}
	// end inline asm
	// begin inline asm
	{  cvt.f32.f16 %f353, %rs528;}

	// end inline asm
	add.f32 	%f417, %f416, %f353;
	mov.b32 	{%rs533, %rs537}, %r463;
	mov.b32 	{%rs534, %rs538}, %r469;
	// begin inline asm
	{mul.f16 %rs532,%rs533,%rs534;
}
	// end inline asm
	// begin inline asm
	{  cvt.f32.f16 %f354, %rs532;}

	// end inline asm
	add.f32 	%f418, %f417, %f354;
	// begin inline asm
	{mul.f16 %rs536,%rs537,%rs538;
}
	// end inline asm
	// begin inline asm
	{  cvt.f32.f16 %f355, %rs536;}

	// end inline asm
	add.f32 	%f419, %f418, %f355;
	mov.b32 	{%rs541, %rs545}, %r464;
	mov.b32 	{%rs542, %rs546}, %r470;
	// begin inline asm
	{mul.f16 %rs540,%rs541,%rs542;
}
	// end inline asm
	// begin inline asm
	{  cvt.f32.f16 %f356, %rs540;}

	// end inline asm
	add.f32 	%f420, %f419, %f356;
	// begin inline asm
	{mul.f16 %rs544,%rs545,%rs546;
}
	// end inline asm
	// begin inline asm
	{  cvt.f32.f16 %f357, %rs544;}

	// end inline asm
	add.f32 	%f421, %f420, %f357;
	mov.b32 	{%rs549, %rs553}, %r465;
	mov.b32 	{%rs550, %rs554}, %r471;
	// begin inline asm
	{mul.f16 %rs548,%rs549,%rs550;
}
	// end inline asm
	// begin inline asm
	{  cvt.f32.f16 %f358, %rs548;}

	// end inline asm
	add.f32 	%f422, %f421, %f358;
	// begin inline asm
	{mul.f16 %rs552,%rs553,%rs554;
}
	// end inline asm
	// begin inline asm
	{  cvt.f32.f16 %f359, %rs552;}

	// end inline asm
	add.f32 	%f423, %f422, %f359;
	ld.shared.v4.u32 	{%r472, %r473, %r474, %r475}, [%r461+16];
	ld.shared.v4.u32 	{%r476, %r477, %r478, %r479}, [%r467+16];
	mov.b32 	{%rs557, %rs561}, %r472;
	mov.b32 	{%rs558, %rs562}, %r476;
	// begin inline asm
	{mul.f16 %rs556,%rs557,%rs558;
}
	// end inline asm
	// begin inline asm
	{  cvt.f32.f16 %f360, %rs556;}

	// end inline asm
	add.f32 	%f424, %f423, %f360;
	// begin inline asm
	{mul.f16 %rs560,%rs561,%rs562;
}
	// end inline asm
	// begin inline asm
	{  cvt.f32.f16 %f361, %rs560;}

	// end inline asm
	add.f32 	%f425, %f424, %f361;
	mov.b32 	{%rs565, %rs569}, %r473;
	mov.b32 	{%rs566, %rs570}, %r477;
	// begin inline asm
	{mul.f16 %rs564,%rs565,%rs566;
}
	// end inline asm
	// begin inline asm
	{  cvt.f32.f16 %f362, %rs564;}

	// end inline asm
	add.f32 	%f426, %f425, %f362;
	// begin inline asm
	{mul.f16 %rs568,%rs569,%rs570;
}
	// end inline asm
	// begin inline asm
	{  cvt.f32.f16 %f363, %rs568;}

	// end inline asm
	add.f32 	%f427, %f426, %f363;
	mov.b32 	{%rs573, %rs577}, %r474;
	mov.b32 	{%rs574, %rs578}, %r478;
	// begin inline asm
	{mul.f16 %rs572,%rs573,%rs574;
}
	// end inline asm
	// begin inline asm
	{  cvt.f32.f16 %f364, %rs572;}

	// end inline asm
	add.f32 	%f428, %f427, %f364;
	// begin inline asm
	{mul.f16 %rs576,%rs577,%rs578;
}
	// end inline asm
	// begin inline asm
	{  cvt.f32.f16 %f365, %rs576;}

	// end inline asm
	add.f32 	%f429, %f428, %f365;
	mov.b32 	{%rs581, %rs585}, %r475;
	mov.b32 	{%rs582, %rs586}, %r479;
	// begin inline asm
	{mul.f16 %rs580,%rs581,%rs582;
}
	// end inline asm
	// begin inline asm
	{  cvt.f32.f16 %f366, %rs580;}

	// end inline asm
	add.f32 	%f430, %f429, %f366;
	// begin inline asm
	{mul.f16 %rs584,%rs585,%rs586;
}
	// end inline asm
	// begin inline asm
	{  cvt.f32.f16 %f367, %rs584;}

	// end inline asm
	add.f32 	%f431, %f430, %f367;
	ld.shared.v4.u32 	{%r480, %r481, %r482, %r483}, [%r461+32];
	ld.shared.v4.u32 	{%r484, %r485, %r486, %r487}, [%r467+32];
	mov.b32 	{%rs589, %rs593}, %r480;
	mov.b32 	{%rs590, %rs594}, %r484;
	// begin inline asm
	{mul.f16 %rs588,%rs589,%rs590;
}
	// end inline asm
	// begin inline asm
	{  cvt.f32.f16 %f368, %rs588;}

	// end inline asm
	add.f32 	%f432, %f431, %f368;
	// begin inline asm
	{mul.f16 %rs592,%rs593,%rs594;
}
	// end inline asm
	// begin inline asm
	{  cvt.f32.f16 %f369, %rs592;}

	// end inline asm
	add.f32 	%f433, %f432, %f369;
	mov.b32 	{%rs597, %rs601}, %r481;
	mov.b32 	{%rs598, %rs602}, %r485;
	// begin inline asm
	{mul.f16 %rs596,%rs597,%rs598;
}
	// end inline asm
	// begin inline asm
	{  cvt.f32.f16 %f370, %rs596;}

	// end inline asm
	add.f32 	%f434, %f433, %f370;
	// begin inline asm
	{mul.f16 %rs600,%rs601,%rs602;
}
	// end inline asm
	// begin inline asm
	{  cvt.f32.f16 %f371, %rs600;}

	// end inline asm
	add.f32 	%f435, %f434, %f371;
	mov.b32 	{%rs605, %rs609}, %r482;
	mov.b32 	{%rs606, %rs610}, %r486;
	// begin inline asm
	{mul.f16 %rs604,%rs605,%rs606;
}
	// end inline asm
	// begin inline asm
	{  cvt.f32.f16 %f372, %rs604;}

	// end inline asm
	add.f32 	%f436, %f435, %f372;
	// begin inline asm
	{mul.f16 %rs608,%rs609,%rs610;
}
	// end inline asm
	// begin inline asm
	{  cvt.f32.f16 %f373, %rs608;}

	// end inline asm
	add.f32 	%f437, %f436, %f373;
	mov.b32 	{%rs613, %rs617}, %r483;
	mov.b32 	{%rs614, %rs618}, %r487;
	// begin inline asm
	{mul.f16 %rs612,%rs613,%rs614;
}
	// end inline asm
	// begin inline asm
	{  cvt.f32.f16 %f374, %rs612;}

	// end inline asm
	add.f32 	%f438, %f437, %f374;
	// begin inline asm
	{mul.f16 %rs616,%rs617,%rs618;
}
	// end inline asm
	// begin inline asm
	{  cvt.f32.f16 %f375, %rs616;}

	// end inline asm
	add.f32 	%f439, %f438, %f375;
	ld.shared.v4.u32 	{%r488, %r489, %r490, %r491}, [%r461+48];
	ld.shared.v4.u32 	{%r492, %r493, %r494, %r495}, [%r467+48];
	mov.b32 	{%rs621, %rs625}, %r488;
	mov.b32 	{%rs622, %rs626}, %r492;
	// begin inline asm
	{mul.f16 %rs620,%rs621,%rs622;
}
	// end inline asm
	// begin inline asm
	{  cvt.f32.f16 %f376, %rs620;}

	// end inline asm
	add.f32 	%f440, %f439, %f376;
	// begin inline asm
	{mul.f16 %rs624,%rs625,%rs626;
}
	// end inline asm
	// begin inline asm
	{  cvt.f32.f16 %f377, %rs624;}

	// end inline asm
	add.f32 	%f441, %f440, %f377;
	mov.b32 	{%rs629, %rs633}, %r489;
	mov.b32 	{%rs630, %rs634}, %r493;
	// begin inline asm
	{mul.f16 %rs628,%rs629,%rs630;
}
	// end inline asm
	// begin inline asm
	{  cvt.f32.f16 %f378, %rs628;}

	// end inline asm
	add.f32 	%f442, %f441, %f378;
	// begin inline asm
	{mul.f16 %rs632,%rs633,%rs634;
}
	// end inline asm
	// begin inline asm
	{  cvt.f32.f16 %f379, %rs632;}

	// end inline asm
	add.f32 	%f443, %f442, %f379;
	mov.b32 	{%rs637, %rs641}, %r490;
	mov.b32 	{%rs638, %rs642}, %r494;
	// begin inline asm
	{mul.f16 %rs636,%rs637,%rs638;
}
	// end inline asm
	// begin inline asm
	{  cvt.f32.f16 %f380, %rs636;}

	// end inline asm
	add.f32 	%f444, %f443, %f380;
	// begin inline asm
	{mul.f16 %rs640,%rs641,%rs642;
}
	// end inline asm
	// begin inline asm
	{  cvt.f32.f16 %f381, %rs640;}

	// end inline asm
	add.f32 	%f445, %f444, %f381;
	mov.b32 	{%rs645, %rs649}, %r491;
	mov.b32 	{%rs646, %rs650}, %r495;
	// begin inline asm
	{mul.f16 %rs644,%rs645,%rs646;
}
	// end inline asm
	// begin inline asm
	{  cvt.f32.f16 %f382, %rs644;}

	// end inline asm
	add.f32 	%f446, %f445, %f382;
	// begin inline asm
	{mul.f16 %rs648,%rs649,%rs650;
}
	// end inline asm
	// begin inline asm
	{  cvt.f32.f16 %f383, %rs648;}

	// end inline asm
	add.f32 	%f447, %f446, %f383;
	ld.shared.v4.u32 	{%r496, %r497, %r498, %r499}, [%r461+64];
	ld.shared.v4.u32 	{%r500, %r501, %r502, %r503}, [%r467+64];
	mov.b32 	{%rs653, %rs657}, %r496;
	mov.b32 	{%rs654, %rs658}, %r500;
	// begin inline asm
	{mul.f16 %rs652,%rs653,%rs654;
}
	// end inline asm
	// begin inline asm
	{  cvt.f32.f16 %f384, %rs652;}

	// end inline asm
	add.f32 	%f448, %f447, %f384;
	// begin inline asm
	{mul.f16 %rs656,%rs657,%rs658;
}
	// end inline asm
	// begin inline asm
	{  cvt.f32.f16 %f385, %rs656;}

	// end inline asm
	add.f32 	%f449, %f448, %f385;
	mov.b32 	{%rs661, %rs665}, %r497;
	mov.b32 	{%rs662, %rs666}, %r501;
	// begin inline asm
	{mul.f16 %rs660,%rs661,%rs662;
}
	// end inline asm
	// begin inline asm
	{  cvt.f32.f16 %f386, %rs660;}

	// end inline asm
	add.f32 	%f450, %f449, %f386;
	// begin inline asm
	{mul.f16 %rs664,%rs665,%rs666;
}
	// end inline asm
	// begin inline asm
	{  cvt.f32.f16 %f387, %rs664;}

	// end inline asm
	add.f32 	%f451, %f450, %f387;
	mov.b32 	{%rs669, %rs673}, %r498;
	mov.b32 	{%rs670, %rs674}, %r502;
	// begin inline asm
	{mul.f16 %rs668,%rs669,%rs670;
}
	// end inline asm
	// begin inline asm
	{  cvt.f32.f16 %f388, %rs668;}

	// end inline asm
	add.f32 	%f452, %f451, %f388;
	// begin inline asm
	{mul.f16 %rs672,%rs673,%rs674;
}
	// end inline asm
	// begin inline asm
	{  cvt.f32.f16 %f389, %rs672;}

	// end inline asm
	add.f32 	%f453, %f452, %f389;
	mov.b32 	{%rs677, %rs681}, %r499;
	mov.b32 	{%rs678, %rs682}, %r503;
	// begin inline asm
	{mul.f16 %rs676,%rs677,%rs678;
}
	// end inline asm
	// begin inline asm
	{  cvt.f32.f16 %f390, %rs676;}

	// end inline asm
	add.f32 	%f454, %f453, %f390;
	// begin inline asm
	{mul.f16 %rs680,%rs681,%rs682;
}
	// end inline asm
	// begin inline asm
	{  cvt.f32.f16 %f391, %rs680;}

	// end inline asm
	add.f32 	%f455, %f454, %f391;
	ld.shared.v4.u32 	{%r504, %r505, %r506, %r507}, [%r461+80];
	ld.shared.v4.u32 	{%r508, %r509, %r510, %r511}, [%r467+80];
	mov.b32 	{%rs685, %rs689}, %r504;
	mov.b32 	{%rs686, %rs690}, %r508;
	// begin inline asm
	{mul.f16 %rs684,%rs685,%rs686;
}
	// end inline asm
	// begin inline asm
	{  cvt.f32.f16 %f392, %rs684;}

	// end inline asm
	add.f32 	%f456, %f455, %f392;
	// begin inline asm
	{mul.f16 %rs688,%rs689,%rs690;
}
	// end inline asm
	// begin inline asm
	{  cvt.f32.f16 %f393, %rs688;}

	// end inline asm
	add.f32 	%f457, %f456, %f393;
	mov.b32 	{%rs693, %rs697}, %r505;
	mov.b32 	{%rs694, %rs698}, %r509;
	// begin inline asm
	{mul.f16 %rs692,%rs693,%rs694;
}
	// end inline asm
	// begin inline asm
	{  cvt.f32.f16 %f394, %rs692;}

	// end inline asm
	add.f32 	%f458, %f457, %f394;
	// begin inline asm
	{mul.f16 %rs696,%rs697,%rs698;
}
	// end inline asm
	// begin inline asm
	{  cvt.f32.f16 %f395, %rs696;}

	// end inline asm
	add.f32 	%f459, %f458, %f395;
	mov.b32 	{%rs701, %rs705}, %r506;
	mov.b32 	{%rs702, %rs706}, %r510;
	// begin inline asm
	{mul.f16 %rs700,%rs701,%rs702;
}
	// end inline asm
	// begin inline asm
	{  cvt.f32.f16 %f396, %rs700;}

	// end inline asm
	add.f32 	%f460, %f459, %f396;
	// begin inline asm
	{mul.f16 %rs704,%rs705,%rs706;
}
	// end inline asm
	// begin inline asm
	{  cvt.f32.f16 %f397, %rs704;}

	// end inline asm
	add.f32 	%f461, %f460, %f397;
	mov.b32 	{%rs709, %rs713}, %r507;
	mov.b32 	{%rs710, %rs714}, %r511;
	// begin inline asm
	{mul.f16 %rs708,%rs709,%rs710;
}
	// end inline asm
	// begin inline asm
	{  cvt.f32.f16 %f398, %rs708;}

	// end inline asm
	add.f32 	%f462, %f461, %f398;
	// begin inline asm
	{mul.f16 %rs712,%rs713,%rs714;
}
	// end inline asm
	// begin inline asm
	{  cvt.f32.f16 %f399, %rs712;}

	// end inline asm
	add.f32 	%f463, %f462, %f399;
	ld.shared.v4.u32 	{%r512, %r513, %r514, %r515}, [%r461+96];
	ld.shared.v4.u32 	{%r516, %r517, %r518, %r519}, [%r467+96];
	mov.b32 	{%rs717, %rs721}, %r512;
	mov.b32 	{%rs718, %rs722}, %r516;
	// begin inline asm
	{mul.f16 %rs716,%rs717,%rs718;
}
	// end inline asm
	// begin inline asm
	{  cvt.f32.f16 %f400, %rs716;}

	// end inline asm
	add.f32 	%f464, %f463, %f400;
	// begin inline asm
	{mul.f16 %rs720,%rs721,%rs722;
}
	// end inline asm
	// begin inline asm
	{  cvt.f32.f16 %f401, %rs720;}

	// end inline asm
	add.f32 	%f465, %f464, %f401;
	mov.b32 	{%rs725, %rs729}, %r513;
	mov.b32 	{%rs726, %rs730}, %r517;
	// begin inline asm
	{mul.f16 %rs724,%rs725,%rs726;
}
	// end inline asm
	// begin inline asm
	{  cvt.f32.f16 %f402, %rs724;}

	// end inline asm
	add.f32 	%f466, %f465, %f402;
	// begin inline asm
	{mul.f16 %rs728,%rs729,%rs730;
}
	// end inline asm
	// begin inline asm
	{  cvt.f32.f16 %f403, %rs728;}

	// end inline asm
	add.f32 	%f467, %f466, %f403;
	mov.b32 	{%rs733, %rs737}, %r514;
	mov.b32 	{%rs734, %rs738}, %r518;
	// begin inline asm
	{mul.f16 %rs732,%rs733,%rs734;
}
	// end inline asm
	// begin inline asm
	{  cvt.f32.f16 %f404, %rs732;}

	// end inline asm
	add.f32 	%f468, %f467, %f404;
	// begin inline asm
	{mul.f16 %rs736,%rs737,%rs738;
}
	// end inline asm
	// begin inline asm
	{  cvt.f32.f16 %f405, %rs736;}

	// end inline asm
	add.f32 	%f469, %f468, %f405;
	mov.b32 	{%rs741, %rs745}, %r515;
	mov.b32 	{%rs742, %rs746}, %r519;
	// begin inline asm
	{mul.f16 %rs740,%rs741,%rs742;
}
	// end inline asm
	// begin inline asm
	{  cvt.f32.f16 %f406, %rs740;}

	// end inline asm
	add.f32 	%f470, %f469, %f406;
	// begin inline asm
	{mul.f16 %rs744,%rs745,%rs746;
}
	// end inline asm
	// begin inline asm
	{  cvt.f32.f16 %f407, %rs744;}

	// end inline asm
	add.f32 	%f471, %f470, %f407;
	ld.shared.v4.u32 	{%r520, %r521, %r522, %r523}, [%r461+112];
	ld.shared.v4.u32 	{%r524, %r525, %r526, %r527}, [%r467+112];
	mov.b32 	{%rs749, %rs753}, %r520;
	mov.b32 	{%rs750, %rs754}, %r524;
	// begin inline asm
	{mul.f16 %rs748,%rs749,%rs750;
}
	// end inline asm
	// begin inline asm
	{  cvt.f32.f16 %f408, %rs748;}

	// end inline asm
	add.f32 	%f472, %f471, %f408;
	// begin inline asm
	{mul.f16 %rs752,%rs753,%rs754;
}
	// end inline asm
	// begin inline asm
	{  cvt.f32.f16 %f409, %rs752;}

	// end inline asm
	add.f32 	%f473, %f472, %f409;
	mov.b32 	{%rs757, %rs761}, %r521;
	mov.b32 	{%rs758, %rs762}, %r525;
	// begin inline asm
	{mul.f16 %rs756,%rs757,%rs758;
}
	// end inline asm
	// begin inline asm
	{  cvt.f32.f16 %f410, %rs756;}

	// end inline asm
	add.f32 	%f474, %f473, %f410;
	// begin inline asm
	{mul.f16 %rs760,%rs761,%rs762;
}
	// end inline asm
	// begin inline asm
	{  cvt.f32.f16 %f411, %rs760;}

	// end inline asm
	add.f32 	%f475, %f474, %f411;
	mov.b32 	{%rs765, %rs769}, %r522;
	mov.b32 	{%rs766, %rs770}, %r526;
	// begin inline asm
	{mul.f16 %rs764,%rs765,%rs766;
}
	// end inline asm
	// begin inline asm
	{  cvt.f32.f16 %f412, %rs764;}

	// end inline asm
	add.f32 	%f476, %f475, %f412;
	// begin inline asm
	{mul.f16 %rs768,%rs769,%rs770;
}
	// end inline asm
	// begin inline asm
	{  cvt.f32.f16 %f413, %rs768;}

	// end inline asm
	add.f32 	%f477, %f476, %f413;
	mov.b32 	{%rs773, %rs777}, %r523;
	mov.b32 	{%rs774, %rs778}, %r527;
	// begin inline asm
	{mul.f16 %rs772,%rs773,%rs774;
}
	// end inline asm
	// begin inline asm
	{  cvt.f32.f16 %f414, %rs772;}

	// end inline asm
	add.f32 	%f478, %f477, %f414;
	// begin inline asm
	{mul.f16 %rs776,%rs777,%rs778;
}
	// end inline asm
	// begin inline asm
	{  cvt.f32.f16 %f415, %rs776;}

	// end inline asm
	add.f32 	%f2180, %f478, %f415;
$L__BB0_53:
	setp.ne.s32 	%p46, %r60, 15;
	mov.u32 	%r1989, %r60;
	@%p46 bra 	$L__BB0_44;
	// begin inline asm
	cp.async.wait_group 0;

	// end inline asm
	barrier.sync 	0;
	shl.b32 	%r528, %r6, 1;
	mov.u32 	%r529, _ZZ20single_decode_kernelP6__halfS0_S0_S0_S0_PfS1_S0_S0_S0_S0_S0_E8kv_shmem;
	add.s32 	%r68, %r529, %r528;
	@%p34 bra 	$L__BB0_56;
	ld.shared.v4.u32 	{%r530, %r531, %r532, %r533}, [_ZZ20single_decode_kernelP6__halfS0_S0_S0_S0_PfS1_S0_S0_S0_S0_S0_E11input_shmem+1920];
	ld.shared.v4.u32 	{%r534, %r535, %r536, %r537}, [%r49+16384];
	mov.b32 	{%rs781, %rs785}, %r530;
	mov.b32 	{%rs782, %rs786}, %r534;
	// begin inline asm
	{mul.f16 %rs780,%rs781,%rs782;
}
	// end inline asm
	// begin inline asm
	{  cvt.f32.f16 %f479, %rs780;}

	// end inline asm
	add.f32 	%f544, %f2180, %f479;
	// begin inline asm
	{mul.f16 %rs784,%rs785,%rs786;
}
	// end inline asm
	// begin inline asm
	{  cvt.f32.f16 %f480, %rs784;}

	// end inline asm
	add.f32 	%f545, %f544, %f480;
	mov.b32 	{%rs789, %rs793}, %r531;
	mov.b32 	{%rs790, %rs794}, %r535;
	// begin inline asm
	{mul.f16 %rs788,%rs789,%rs790;
}
	// end inline asm
	// begin inline asm
	{  cvt.f32.f16 %f481, %rs788;}

	// end inline asm
	add.f32 	%f546, %f545, %f481;
	// begin inline asm
	{mul.f16 %rs792,%rs793,%rs794;
}
	// end inline asm
	// begin inline asm
	{  cvt.f32.f16 %f482, %rs792;}

	// end inline asm
	add.f32 	%f547, %f546, %f482;
	mov.b32 	{%rs797, %rs801}, %r532;
	mov.b32 	{%rs798, %rs802}, %r536;
	// begin inline asm
	{mul.f16 %rs796,%rs797,%rs798;
}
	// end inline asm
	// begin inline asm
	{  cvt.f32.f16 %f483, %rs796;}

	// end inline asm
	add.f32 	%f548, %f547, %f483;
	// begin inline asm
	{mul.f16 %rs800,%rs801,%rs802;
}
	// end inline asm
	// begin inline asm
	{  cvt.f32.f16 %f484, %rs800;}

	// end inline asm
	add.f32 	%f549, %f548, %f484;
	mov.b32 	{%rs805, %rs809}, %r533;
	mov.b32 	{%rs806, %rs810}, %r537;
	// begin inline asm
	{mul.f16 %rs804,%rs805,%rs806;
}
	// end inline asm
	// begin inline asm
	{  cvt.f32.f16 %f485, %rs804;}

	// end inline asm
	add.f32 	%f550, %f549, %f485;
	// begin inline asm
	{mul.f16 %rs808,%rs809,%rs810;
}
	// end inline asm
	// begin inline asm
	{  cvt.f32.f16 %f486, %rs808;}

	// end inline asm
	add.f32 	%f551, %f550, %f486;
	ld.shared.v4.u32 	{%r538, %r539, %r540, %r541}, [_ZZ20single_decode_kernelP6__halfS0_S0_S0_S0_PfS1_S0_S0_S0_S0_S0_E11input_shmem+1936];
	ld.shared.v4.u32 	{%r542, %r543, %r544, %r545}, [%r49+16400];
	mov.b32 	{%rs813, %rs817}, %r538;
	mov.b32 	{%rs814, %rs818}, %r542;
	// begin inline asm
	{mul.f16 %rs812,%rs813,%rs814;
}
	// end inline asm
	// begin inline asm
	{  cvt.f32.f16 %f487, %rs812;}

	// end inline asm
	add.f32 	%f552, %f551, %f487;
	// begin inline asm
	{mul.f16 %rs816,%rs817,%rs818;
}
	// end inline asm
	// begin inline asm
	{  cvt.f32.f16 %f488, %rs816;}

	// end inline asm
	add.f32 	%f553, %f552, %f488;
	mov.b32 	{%rs821, %rs825}, %r539;
	mov.b32 	{%rs822, %rs826}, %r543;
	// begin inline asm
	{mul.f16 %rs820,%rs821,%rs822;
}
	// end inline asm
	// begin inline asm
	{  cvt.f32.f16 %f489, %rs820;}

	// end inline asm
	add.f32 	%f554, %f553, %f489;
	// begin inline asm
	{mul.f16 %rs824,%rs825,%rs826;
}
	// end inline asm
	// begin inline asm
	{  cvt.f32.f16 %f490, %rs824;}

	// end inline asm
	add.f32 	%f555, %f554, %f490;
	mov.b32 	{%rs829, %rs833}, %r540;
	mov.b32 	{%rs830, %rs834}, %r544;
	// begin inline asm
	{mul.f16 %rs828,%rs829,%rs830;
}
	// end inline asm
	// begin inline asm
	{  cvt.f32.f16 %f491, %rs828;}

	// end inline asm
	add.f32 	%f556, %f555, %f491;
	// begin inline asm
	{mul.f16 %rs832,%rs833,%rs834;
}
	// end inline asm
	// begin inline asm
	{  cvt.f32.f16 %f492, %rs832;}

	// end inline asm
	add.f32 	%f557, %f556, %f492;
	mov.b32 	{%rs837, %rs841}, %r541;
	mov.b32 	{%rs838, %rs842}, %r545;
	// begin inline asm
	{mul.f16 %rs836,%rs837,%rs838;
}
	// end inline asm
	// begin inline asm
	{  cvt.f32.f16 %f493, %rs836;}

	// end inline asm
	add.f32 	%f558, %f557, %f493;
	// begin inline asm
	{mul.f16 %rs840,%rs841,%rs842;
}
	// end inline asm
	// begin inline asm
	{  cvt.f32.f16 %f494, %rs840;}

	// end inline asm
	add.f32 	%f559, %f558, %f494;
	ld.shared.v4.u32 	{%r546, %r547, %r548, %r549}, [_ZZ20single_decode_kernelP6__halfS0_S0_S0_S0_PfS1_S0_S0_S0_S0_S0_E11input_shmem+1952];
	ld.shared.v4.u32 	{%r550, %r551, %r552, %r553}, [%r49+16416];
	mov.b32 	{%rs845, %rs849}, %r546;
	mov.b32 	{%rs846, %rs850}, %r550;
	// begin inline asm
	{mul.f16 %rs844,%rs845,%rs846;
}
	// end inline asm
	// begin inline asm
	{  cvt.f32.f16 %f495, %rs844;}

	// end inline asm
	add.f32 	%f560, %f559, %f495;
	// begin inline asm
	{mul.f16 %rs848,%rs849,%rs850;
}
	// end inline asm
	// begin inline asm
	{  cvt.f32.f16 %f496, %rs848;}

	// end inline asm
	add.f32 	%f561, %f560, %f496;
	mov.b32 	{%rs853, %rs857}, %r547;
	mov.b32 	{%rs854, %rs858}, %r551;
	// begin inline asm
	{mul.f16 %rs852,%rs853,%rs854;
}
	// end inline asm
	// begin inline asm
	{  cvt.f32.f16 %f497, %rs852;}

	// end inline asm
	add.f32 	%f562, %f561, %f497;
	// begin inline asm
	{mul.f16 %rs856,%rs857,%rs858;
}
	// end inline asm
	// begin inline asm
	{  cvt.f32.f16 %f498, %rs856;}

	// end inline asm
	add.f32 	%f563, %f562, %f498;
	mov.b32 	{%rs861, %rs865}, %r548;
	mov.b32 	{%rs862, %rs866}, %r552;
	// begin inline asm
	{mul.f16 %rs860,%rs861,%rs862;
}
	// end inline asm
	// begin inline asm
	{  cvt.f32.f16 %f499, %rs860;}

	// end inline asm
	add.f32 	%f564, %f563, %f499;
	// begin inline asm
	{mul.f16 %rs864,%rs865,%rs866;
}
	// end inline asm
	// begin inline asm
	{  cvt.f32.f16 %f500, %rs864;}

	// end inline asm
	add.f32 	%f565, %f564, %f500;
	mov.b32 	{%rs869, %rs873}, %r549;
	mov.b32 	{%rs870, %rs874}, %r553;
	// begin inline asm
	{mul.f16 %rs868,%rs869,%rs870;
}
	// end inline asm
	// begin inline asm
	{  cvt.f32.f16 %f501, %rs868;}

	// end inline asm
	add.f32 	%f566, %f565, %f501;
	// begin inline asm
	{mul.f16 %rs872,%rs873,%rs874;
}
	// end inline asm
	// begin inline asm
	{  cvt.f32.f16 %f502, %rs872;}

	// end inline asm
	add.f32 	%f567, %f566, %f502;
	ld.shared.v4.u32 	{%r554, %r555, %r556, %r557}, [_ZZ20single_decode_kernelP6__halfS0_S0_S0_S0_PfS1_S0_S0_S0_S0_S0_E11input_shmem+1968];
	ld.shared.v4.u32 	{%r558, %r559, %r560, %r561}, [%r49+16432];
	mov.b32 	{%rs877, %rs881}, %r554;
	mov.b32 	{%rs878, %rs882}, %r558;
	// begin inline asm
	{mul.f16 %rs876,%rs877,%rs878;
}
	// end inline asm
	// begin inline asm
	{  cvt.f32.f16 %f503, %rs876;}

	// end inline asm
	add.f32 	%f568, %f567, %f503;
	// begin inline asm
	{mul.f16 %rs880,%rs881,%rs882;
}
	// end inline asm
	// begin inline asm
	{  cvt.f32.f16 %f504, %rs880;}

	// end inline asm
	add.f32 	%f569, %f568, %f504;
	mov.b32 	{%rs885, %rs889}, %r555;
	mov.b32 	{%rs886, %rs890}, %r559;
	// begin inline asm
	{mul.f16 %rs884,%rs885,%rs886;
}
	// end inline asm
	// begin inline asm
	{  cvt.f32.f16 %f505, %rs884;}

	// end inline asm
	add.f32 	%f570, %f569, %f505;
	// begin inline asm
	{mul.f16 %rs888,%rs889,%rs890;
}
	// end inline asm
	// begin inline asm
	{  cvt.f32.f16 %f506, %rs888;}

	// end inline asm
	add.f32 	%f571, %f570, %f506;
	mov.b32 	{%rs893, %rs897}, %r556;
	mov.b32 	{%rs894, %rs898}, %r560;
	// begin inline asm
	{mul.f16 %rs892,%rs893,%rs894;
}
	// end inline asm
	// begin inline asm
	{  cvt.f32.f16 %f507, %rs892;}

	// end inline asm
	add.f32 	%f572, %f571, %f507;
	// begin inline asm
	{mul.f16 %rs896,%rs897,%rs898;
}
	// end inline asm
	// begin inline asm
	{  cvt.f32.f16 %f508, %rs896;}

	// end inline asm
	add.f32 	%f573, %f572, %f508;
	mov.b32 	{%rs901, %rs905}, %r557;
	mov.b32 	{%rs902, %rs906}, %r561;
	// begin inline asm
	{mul.f16 %rs900,%rs901,%rs902;
}
	// end inline asm
	// begin inline asm
	{  cvt.f32.f16 %f509, %rs900;}

	// end inline asm
	add.f32 	%f574, %f573, %f509;
	// begin inline asm
	{mul.f16 %rs904,%rs905,%rs906;
}
	// end inline asm
	// begin inline asm
	{  cvt.f32.f16 %f510, %rs904;}

	// end inline asm
	add.f32 	%f575, %f574, %f510;
	ld.shared.v4.u32 	{%r562, %r563, %r564, %r565}, [_ZZ20single_decode_kernelP6__halfS0_S0_S0_S0_PfS1_S0_S0_S0_S0_S0_E11input_shmem+1984];
	ld.shared.v4.u32 	{%r566, %r567, %r568, %r569}, [%r49+16448];
	mov.b32 	{%rs909, %rs913}, %r562;
	mov.b32 	{%rs910, %rs914}, %r566;
	// begin inline asm
	{mul.f16 %rs908,%rs909,%rs910;
}
	// end inline asm
	// begin inline asm
	{  cvt.f32.f16 %f511, %rs908;}

	// end inline asm
	add.f32 	%f576, %f575, %f511;
	// begin inline asm
	{mul.f16 %rs912,%rs913,%rs914;
}
	// end inline asm
	// begin inline asm
	{  cvt.f32.f16 %f512, %rs912;}

	// end inline asm
	add.f32 	%f577, %f576, %f512;
	mov.b32 	{%rs917, %rs921}, %r563;
	mov.b32 	{%rs918, %rs922}, %r567;
	// begin inline asm
	{mul.f16 %rs916,%rs917,%rs918;
}
	// end inline asm
	// begin inline asm
	{  cvt.f32.f16 %f513, %rs916;}

	// end inline asm
	add.f32 	%f578, %f577, %f513;
	// begin inline asm
	{mul.f16 %rs920,%rs921,%rs922;
}
	// end inline asm
	// begin inline asm
	{  cvt.f32.f16 %f514, %rs920;}

	// end inline asm
	add.f32 	%f579, %f578, %f514;
	mov.b32 	{%rs925, %rs929}, %r564;
	mov.b32 	{%rs926, %rs930}, %r568;
	// begin inline asm
	{mul.f16 %rs924,%rs925,%rs926;
}
	// end inline asm
	// begin inline asm
	{  cvt.f32.f16 %f515, %rs924;}

	// end inline asm
	add.f32 	%f580, %f579, %f515;
	// begin inline asm
	{mul.f16 %rs928,%rs929,%rs930;
}
	// end inline asm
	// begin inline asm
	{  cvt.f32.f16 %f516, %rs928;}

	// end inline asm
	add.f32 	%f581, %f580, %f516;
	mov.b32 	{%rs933, %rs937}, %r565;
	mov.b32 	{%rs934, %rs938}, %r569;
	// begin inline asm
	{mul.f16 %rs932,%rs933,%rs934;
}
	// end inline asm
	// begin inline asm
	{  cvt.f32.f16 %f517, %rs932;}

	// end inline asm
	add.f32 	%f582, %f581, %f517;
	// begin inline asm
	{mul.f16 %rs936,%rs937,%rs938;
}
	// end inline asm
	// begin inline asm
	{  cvt.f32.f16 %f518, %rs936;}

	// end inline asm
	add.f32 	%f583, %f582, %f518;
	ld.shared.v4.u32 	{%r570, %r571, %r572, %r573}, [_ZZ20single_decode_kernelP6__halfS0_S0_S0_S0_PfS1_S0_S0_S0_S0_S0_E11input_shmem+2000];
	ld.shared.v4.u32 	{%r574, %r575, %r576, %r577}, [%r49+16464];
	mov.b32 	{%rs941, %rs945}, %r570;
	mov.b32 	{%rs942, %rs946}, %r574;
	// begin inline asm
	{mul.f16 %rs940,%rs941,%rs942;
}
	// end inline asm
	// begin inline asm
	{  cvt.f32.f16 %f519, %rs940;}

	// end inline asm
	add.f32 	%f584, %f583, %f519;
	// begin inline asm
	{mul.f16 %rs944,%rs945,%rs946;
}
	// end inline asm
	// begin inline asm
	{  cvt.f32.f16 %f520, %rs944;}

	// end inline asm
	add.f32 	%f585, %f584, %f520;
	mov.b32 	{%rs949, %rs953}, %r571;
	mov.b32 	{%rs950, %rs954}, %r575;
	// begin inline asm
	{mul.f16 %rs948,%rs949,%rs950;
}
	// end inline asm
	// begin inline asm
	{  cvt.f32.f16 %f521, %rs948;}

	// end inline asm
	add.f32 	%f586, %f585, %f521;
	// begin inline asm
	{mul.f16 %rs952,%rs953,%rs954;
}
	// end inline asm
	// begin inline asm
	{  cvt.f32.f16 %f522, %rs952;}

	// end inline asm
	add.f32 	%f587, %f586, %f522;
	mov.b32 	{%rs957, %rs961}, %r572;
	mov.b32 	{%rs958, %rs962}, %r576;
	// begin inline asm
	{mul.f16 %rs956,%rs957,%rs958;
}
	// end inline asm
	// begin inline asm
	{  cvt.f32.f16 %f523, %rs956;}

	// end inline asm
	add.f32 	%f588, %f587, %f523;
	// begin inline asm
	{mul.f16 %rs960,%rs961,%rs962;
}
	// end inline asm
	// begin inline asm
	{  cvt.f32.f16 %f524, %rs960;}

	// end inline asm
	add.f32 	%f589, %f588, %f524;
	mov.b32 	{%rs965, %rs969}, %r573;
	mov.b32 	{%rs966, %rs970}, %r577;
	// begin inline asm
	{mul.f16 %rs964,%rs965,%rs966;
}
	// end inline asm
	// begin inline asm
	{  cvt.f32.f16 %f525, %rs964;}

	// end inline asm
	add.f32 	%f590, %f589, %f525;
	// begin inline asm
	{mul.f16 %rs968,%rs969,%rs970;
}
	// end inline asm
	// begin inline asm
	{  cvt.f32.f16 %f526, %rs968;}

	// end inline asm
	add.f32 	%f591, %f590, %f526;
	ld.shared.v4.u32 	{%r578, %r579, %r580, %r581}, [_ZZ20single_decode_kernelP6__halfS0_S0_S0_S0_PfS1_S0_S0_S0_S0_S0_E11input_shmem+2016];
	ld.shared.v4.u32 	{%r582, %r583, %r584, %r585}, [%r49+16480];
	mov.b32 	{%rs973, %rs977}, %r578;
	mov.b32 	{%rs974, %rs978}, %r582;
	// begin inline asm
	{mul.f16 %rs972,%rs973,%rs974;
}
	// end inline asm
	// begin inline asm
	{  cvt.f32.f16 %f527, %rs972;}

	// end inline asm
	add.f32 	%f592, %f591, %f527;
	// begin inline asm
	{mul.f16 %rs976,%rs977,%rs978;
}
	// end inline asm
	// begin inline asm
	{  cvt.f32.f16 %f528, %rs976;}

	// end inline asm
	add.f32 	%f593, %f592, %f528;
	mov.b32 	{%rs981, %rs985}, %r579;
	mov.b32 	{%rs982, %rs986}, %r583;
	// begin inline asm
	{mul.f16 %rs980,%rs981,%rs982;
}
	// end inline asm
	// begin inline asm
	{  cvt.f32.f16 %f529, %rs980;}

	// end inline asm
	add.f32 	%f594, %f593, %f529;
	// begin inline asm
	{mul.f16 %rs984,%rs985,%rs986;
}
	// end inline asm
	// begin inline asm
	{  cvt.f32.f16 %f530, %rs984;}

	// end inline asm
	add.f32 	%f595, %f594, %f530;
	mov.b32 	{%rs989, %rs993}, %r580;
	mov.b32 	{%rs990, %rs994}, %r584;
	// begin inline asm
	{mul.f16 %rs988,%rs989,%rs990;
}
	// end inline asm
	// begin inline asm
	{  cvt.f32.f16 %f531, %rs988;}

	// end inline asm
	add.f32 	%f596, %f595, %f531;
	// begin inline asm
	{mul.f16 %rs992,%rs993,%rs994;
}
	// end inline asm
	// begin inline asm
	{  cvt.f32.f16 %f532, %rs992;}

	// end inline asm
	add.f32 	%f597, %f596, %f532;
	mov.b32 	{%rs997, %rs1001}, %r581;
	mov.b32 	{%rs998, %rs1002}, %r585;
	// begin inline asm
	{mul.f16 %rs996,%rs997,%rs998;
}
	// end inline asm
	// begin inline asm
	{  cvt.f32.f16 %f533, %rs996;}

	// end inline asm
	add.f32 	%f598, %f597, %f533;
	// begin inline asm
	{mul.f16 %rs1000,%rs1001,%rs1002;
}
	// end inline asm
	// begin inline asm
	{  cvt.f32.f16 %f534, %rs1000;}

	// end inline asm
	add.f32 	%f599, %f598, %f534;
	ld.shared.v4.u32 	{%r586, %r587, %r588, %r589}, [_ZZ20single_decode_kernelP6__halfS0_S0_S0_S0_PfS1_S0_S0_S0_S0_S0_E11input_shmem+2032];
	ld.shared.v4.u32 	{%r590, %r591, %r592, %r593}, [%r49+16496];
	mov.b32 	{%rs1005, %rs1009}, %r586;
	mov.b32 	{%rs1006, %rs1010}, %r590;
	// begin inline asm
	{mul.f16 %rs1004,%rs1005,%rs1006;
}
	// end inline asm
	// begin inline asm
	{  cvt.f32.f16 %f535, %rs1004;}

	// end inline asm
	add.f32 	%f600, %f599, %f535;
	// begin inline asm
	{mul.f16 %rs1008,%rs1009,%rs1010;
}
	// end inline asm
	// begin inline asm
	{  cvt.f32.f16 %f536, %rs1008;}

	// end inline asm
	add.f32 	%f601, %f600, %f536;
	mov.b32 	{%rs1013, %rs1017}, %r587;
	mov.b32 	{%rs1014, %rs1018}, %r591;
	// begin inline asm
	{mul.f16 %rs1012,%rs1013,%rs1014;
}
	// end inline asm
	// begin inline asm
	{  cvt.f32.f16 %f537, %rs1012;}

	// end inline asm
	add.f32 	%f602, %f601, %f537;
	// begin inline asm
	{mul.f16 %rs1016,%rs1017,%rs1018;
}
	// end inline asm
	// begin inline asm
	{  cvt.f32.f16 %f538, %rs1016;}

	// end inline asm
	add.f32 	%f603, %f602, %f538;
	mov.b32 	{%rs1021, %rs1025}, %r588;
	mov.b32 	{%rs1022, %rs1026}, %r592;
	// begin inline asm
	{mul.f16 %rs1020,%rs1021,%rs1022;
}
	// end inline asm
	// begin inline asm
	{  cvt.f32.f16 %f539, %rs1020;}

	// end inline asm
	add.f32 	%f604, %f603, %f539;
	// begin inline asm
	{mul.f16 %rs1024,%rs1025,%rs1026;
}
	// end inline asm
	// begin inline asm
	{  cvt.f32.f16 %f540, %rs1024;}

	// end inline asm
	add.f32 	%f605, %f604, %f540;
	mov.b32 	{%rs1029, %rs1033}, %r589;
	mov.b32 	{%rs1030, %rs1034}, %r593;
	// begin inline asm
	{mul.f16 %rs1028,%rs1029,%rs1030;
}
	// end inline asm
	// begin inline asm
	{  cvt.f32.f16 %f541, %rs1028;}

	// end inline asm
	add.f32 	%f606, %f605, %f541;
	// begin inline asm
	{mul.f16 %rs1032,%rs1033,%rs1034;
}
	// end inline asm
	// begin inline asm
	{  cvt.f32.f16 %f542, %rs1032;}

	// end inline asm
	add.f32 	%f543, %f606, %f542;
	// begin inline asm
	{  cvt.rn.f16.f32 %rs1036, %f543;}

	// end inline asm
	st.shared.u16 	[%r68], %rs1036;
$L__BB0_56:
	barrier.sync 	0;
	setp.gt.u32 	%p48, %r6, 63;
	@%p48 bra 	$L__BB0_58;
	shl.b32 	%r609, %r1, 9;
	shl.b32 	%r610, %r2, 7;
	add.s32 	%r611, %r609, %r610;
	and.b32  	%r612, %r6, 32;
	or.b32  	%r613, %r612, %r7;
	shl.b32 	%r614, %r613, 1;
	or.b32  	%r615, %r611, %r614;
	mul.wide.u32 	%rd129, %r615, 2;
	add.s64 	%rd130, %rd1, %rd129;
	shl.b32 	%r616, %r613, 2;
	mov.u32 	%r617, _ZZ20single_decode_kernelP6__halfS0_S0_S0_S0_PfS1_S0_S0_S0_S0_S0_E7q_shmem;
	add.s32 	%r618, %r617, %r616;
	ld.shared.u32 	%r619, [%r618];
	st.global.u32 	[%rd130], %r619;
	bra.uni 	$L__BB0_61;
$L__BB0_58:
	setp.gt.u32 	%p49, %r6, 127;
	@%p49 bra 	$L__BB0_61;
	shl.b32 	%r594, %r8, 5;
	or.b32  	%r595, %r594, %r7;
	add.s32 	%r596, %r595, -64;
	setp.gt.u32 	%p50, %r596, 63;
	@%p50 bra 	$L__BB0_61;
	shl.b32 	%r597, %r1, 9;
	shl.b32 	%r598, %r2, 7;
	add.s32 	%r599, %r597, %r598;
	shl.b32 	%r600, %r8, 6;
	shl.b32 	%r601, %r7, 1;
	or.b32  	%r602, %r600, %r601;
	add.s32 	%r603, %r602, -128;
	add.s32 	%r604, %r599, %r603;
	mul.wide.u32 	%rd127, %r604, 2;
	add.s64 	%rd128, %rd1, %rd127;
	shl.b32 	%r605, %r603, 1;
	mov.u32 	%r606, _ZZ20single_decode_kernelP6__halfS0_S0_S0_S0_PfS1_S0_S0_S0_S0_S0_E8kv_shmem;
	add.s32 	%r607, %r606, %r605;
	ld.shared.u32 	%r608, [%r607];
	st.global.u32 	[%rd128+32768], %r608;
$L__BB0_61:
	setp.ne.s64 	%p51, %rd2, 0;
	@%p51 bra 	$L__BB0_63;
	// begin inline asm
	trap;
	// end inline asm
$L__BB0_63:
	setp.ne.s32 	%p52, %r17, 0;
	barrier.sync 	0;
	@%p52 bra 	$L__BB0_66;
	mov.u32 	%r622, %nctaid.x;
	mov.u32 	%r623, %nctaid.y;
	mul.lo.s32 	%r624, %r622, %r623;
	mov.u32 	%r625, %nctaid.z;
	mul.lo.s32 	%r626, %r624, %r625;
	add.s32 	%r627, %r1, %r2;
	mov.u32 	%r628, %ctaid.z;
	neg.s32 	%r629, %r628;
	setp.eq.s32 	%p53, %r627, %r629;
	sub.s32 	%r630, -2147483647, %r626;
	selp.b32 	%r621, %r630, 1, %p53;
	// begin inline asm
	atom.add.release.gpu.u32 %r620,[%rd4],%r621;
	// end inline asm
$L__BB0_65:
	// begin inline asm
	ld.acquire.gpu.u32 %r631,[%rd4];
	// end inline asm
	xor.b32  	%r632, %r631, %r620;
	setp.gt.s32 	%p54, %r632, -1;
	@%p54 bra 	$L__BB0_65;
$L__BB0_66:
	setp.gt.u32 	%p55, %r6, 63;
	barrier.sync 	0;
	setp.gt.u32 	%p56, %r2, 1;
	mul.wide.u32 	%rd133, %r51, 2;
	add.s64 	%rd8, %rd1, %rd133;
	add.s32 	%r633, %r51, 4190208;
	cvta.to.global.u64 	%rd134, %rd31;
	mul.wide.u32 	%rd135, %r633, 2;
	add.s64 	%rd9, %rd134, %rd135;
	or.pred  	%p57, %p56, %p55;
	@%p57 bra 	$L__BB0_70;
	and.b32  	%r634, %r2, 1;
	setp.eq.b32 	%p58, %r634, 1;
	mov.u64 	%rd408, %rd9;
	@%p58 bra 	$L__BB0_69;
	add.s64 	%rd408, %rd8, 65536;
$L__BB0_69:
	and.b32  	%r644, %r6, 32;
	or.b32  	%r645, %r644, %r7;
	shl.b32 	%r646, %r1, 9;
	shl.b32 	%r647, %r2, 14;
	add.s32 	%r648, %r647, %r646;
	mul.wide.u32 	%rd136, %r648, 2;
	add.s64 	%rd137, %rd1, %rd136;
	mul.wide.u32 	%rd138, %r645, 4;
	add.s64 	%rd139, %rd137, %rd138;
	ld.global.u32 	%r636, [%rd139];
	ld.global.u32 	%r637, [%rd139+256];
	// begin inline asm
	{add.f16x2 %r635,%r636,%r637;
}
	// end inline asm
	ld.global.u32 	%r640, [%rd139+512];
	// begin inline asm
	{add.f16x2 %r638,%r635,%r640;
}
	// end inline asm
	ld.global.u32 	%r643, [%rd139+768];
	// begin inline asm
	{add.f16x2 %r641,%r638,%r643;
}
	// end inline asm
	add.s64 	%rd140, %rd408, %rd138;
	st.global.u32 	[%rd140], %r641;
$L__BB0_70:
	setp.ne.s64 	%p59, %rd2, 0;
	@%p59 bra 	$L__BB0_72;
	// begin inline asm
	trap;
	// end inline asm
$L__BB0_72:
	barrier.sync 	0;
	@%p52 bra 	$L__BB0_75;
	mov.u32 	%r651, %nctaid.x;
	mov.u32 	%r652, %nctaid.y;
	mul.lo.s32 	%r653, %r651, %r652;
	mov.u32 	%r654, %nctaid.z;
	mul.lo.s32 	%r655, %r653, %r654;
	add.s32 	%r656, %r1, %r2;
	mov.u32 	%r657, %ctaid.z;
	neg.s32 	%r658, %r657;
	setp.eq.s32 	%p61, %r656, %r658;
	sub.s32 	%r659, -2147483647, %r655;
	selp.b32 	%r650, %r659, 1, %p61;
	// begin inline asm
	atom.add.release.gpu.u32 %r649,[%rd4],%r650;
	// end inline asm
$L__BB0_74:
	// begin inline asm
	ld.acquire.gpu.u32 %r660,[%rd4];
	// end inline asm
	xor.b32  	%r661, %r660, %r649;
	setp.gt.s32 	%p62, %r661, -1;
	@%p62 bra 	$L__BB0_74;
$L__BB0_75:
	barrier.sync 	0;
	add.s32 	%r662, %r51, %r11;
	mul.wide.u32 	%rd143, %r662, 2;
	add.s64 	%rd12, %rd1, %rd143;
	add.s32 	%r71, %r50, %r11;
	@%p55 bra 	$L__BB0_77;
	ld.global.u32 	%r663, [%rd12+65536];
	st.shared.u32 	[%r71], %r663;
$L__BB0_77:
	setp.gt.u32 	%p64, %r6, 1023;
	and.b32  	%r72, %r9, 120;
	shr.u32 	%r73, %r6, 4;
	@%p64 bra 	$L__BB0_80;
	shl.b32 	%r664, %r2, 20;
	add.s32 	%r665, %r664, %r51;
	add.s32 	%r74, %r665, %r72;
	mov.u32 	%r1992, %r73;
$L__BB0_79:
	shl.b32 	%r668, %r1992, 7;
	or.b32  	%r669, %r668, %r72;
	mul.wide.u32 	%rd146, %r669, 2;
	mov.u32 	%r670, _ZZ20single_decode_kernelP6__halfS0_S0_S0_S0_PfS1_S0_S0_S0_S0_S0_E17block_shared_half;
	cvt.u64.u32 	%rd147, %r670;
	cvta.shared.u64 	%rd148, %rd147;
	add.s64 	%rd144, %rd148, %rd146;
	// begin inline asm
	{ .reg .u64 smem_ptr; cvta.to.shared.u64 smem_ptr, %rd144; cvt.u32.u64 %r666, smem_ptr; }

	// end inline asm
	shl.b32 	%r671, %r1992, 12;
	add.s32 	%r672, %r74, %r671;
	mul.wide.u32 	%rd149, %r672, 2;
	add.s64 	%rd145, %rd31, %rd149;
	// begin inline asm
	cp.async.cg.shared.global [%r666], [%rd145], 16;

	// end inline asm
	add.s32 	%r76, %r1992, 8;
	setp.lt.u32 	%p65, %r1992, 56;
	mov.u32 	%r1992, %r76;
	@%p65 bra 	$L__BB0_79;
$L__BB0_80:
	// begin inline asm
	cp.async.commit_group;

	// end inline asm
	add.s32 	%r77, %r72, %r51;
	max.u32 	%r674, %r73, 56;
	sub.s32 	%r675, %r674, %r73;
	add.s32 	%r78, %r675, 7;
	shr.u32 	%r676, %r78, 3;
	add.s32 	%r677, %r676, 1;
	and.b32  	%r79, %r677, 3;
	shl.b32 	%r80, %r73, 7;
	add.s32 	%r81, %r73, 8;
	add.s32 	%r82, %r73, 16;
	add.s32 	%r83, %r73, 24;
	mov.b32 	%r1993, 0;
	mov.f32 	%f2182, 0f00000000;
$L__BB0_81:
	// begin inline asm
	cp.async.wait_group 0;

	// end inline asm
	barrier.sync 	0;
	shl.b32 	%r678, %r1993, 13;
	and.b32  	%r85, %r678, 8192;
	add.s32 	%r86, %r1993, 1;
	shl.b32 	%r679, %r86, 6;
	shl.b32 	%r680, %r2, 8;
	add.s32 	%r87, %r679, %r680;
	@%p64 bra 	$L__BB0_88;
	setp.eq.s32 	%p67, %r79, 0;
	xor.b32  	%r681, %r85, 8192;
	add.s32 	%r88, %r681, %r72;
	mov.u32 	%r1994, %r73;
	@%p67 bra 	$L__BB0_86;
	setp.eq.s32 	%p68, %r79, 1;
	add.s32 	%r89, %r88, %r80;
	mul.wide.u32 	%rd152, %r89, 2;
	mov.u32 	%r684, _ZZ20single_decode_kernelP6__halfS0_S0_S0_S0_PfS1_S0_S0_S0_S0_S0_E17block_shared_half;
	cvt.u64.u32 	%rd153, %r684;
	cvta.shared.u64 	%rd154, %rd153;
	add.s64 	%rd150, %rd154, %rd152;
	// begin inline asm
	{ .reg .u64 smem_ptr; cvta.to.shared.u64 smem_ptr, %rd150; cvt.u32.u64 %r682, smem_ptr; }

	// end inline asm
	add.s32 	%r685, %r87, %r73;
	shl.b32 	%r686, %r685, 12;
	add.s32 	%r90, %r77, %r686;
	mul.wide.u32 	%rd155, %r90, 2;
	add.s64 	%rd151, %rd31, %rd155;
	// begin inline asm
	cp.async.cg.shared.global [%r682], [%rd151], 16;

	// end inline asm
	mov.u32 	%r1994, %r81;
	@%p68 bra 	$L__BB0_86;
	setp.eq.s32 	%p69, %r79, 2;
	add.s64 	%rd156, %rd150, 2048;
	// begin inline asm
	{ .reg .u64 smem_ptr; cvta.to.shared.u64 smem_ptr, %rd156; cvt.u32.u64 %r687, smem_ptr; }

	// end inline asm
	add.s32 	%r689, %r90, 32768;
	mul.wide.u32 	%rd158, %r689, 2;
	add.s64 	%rd157, %rd31, %rd158;
	// begin inline asm
	cp.async.cg.shared.global [%r687], [%rd157], 16;

	// end inline asm
	mov.u32 	%r1994, %r82;
	@%p69 bra 	$L__BB0_86;
	add.s32 	%r692, %r89, 2048;
	mul.wide.u32 	%rd161, %r692, 2;
	mov.u32 	%r693, _ZZ20single_decode_kernelP6__halfS0_S0_S0_S0_PfS1_S0_S0_S0_S0_S0_E17block_shared_half;
	cvt.u64.u32 	%rd162, %r693;
	cvta.shared.u64 	%rd163, %rd162;
	add.s64 	%rd159, %rd163, %rd161;
	// begin inline asm
	{ .reg .u64 smem_ptr; cvta.to.shared.u64 smem_ptr, %rd159; cvt.u32.u64 %r690, smem_ptr; }

	// end inline asm
	add.s32 	%r694, %r90, 65536;
	mul.wide.u32 	%rd164, %r694, 2;
	add.s64 	%rd160, %rd31, %rd164;
	// begin inline asm
	cp.async.cg.shared.global [%r690], [%rd160], 16;

	// end inline asm
	mov.u32 	%r1994, %r83;
$L__BB0_86:
	setp.lt.u32 	%p70, %r78, 24;
	@%p70 bra 	$L__BB0_88;
$L__BB0_87:
	shl.b32 	%r703, %r1994, 7;
	add.s32 	%r704, %r88, %r703;
	mul.wide.u32 	%rd173, %r704, 2;
	mov.u32 	%r705, _ZZ20single_decode_kernelP6__halfS0_S0_S0_S0_PfS1_S0_S0_S0_S0_S0_E17block_shared_half;
	cvt.u64.u32 	%rd174, %r705;
	cvta.shared.u64 	%rd175, %rd174;
	add.s64 	%rd165, %rd175, %rd173;
	// begin inline asm
	{ .reg .u64 smem_ptr; cvta.to.shared.u64 smem_ptr, %rd165; cvt.u32.u64 %r695, smem_ptr; }

	// end inline asm
	add.s32 	%r706, %r87, %r1994;
	shl.b32 	%r707, %r706, 12;
	add.s32 	%r708, %r77, %r707;
	mul.wide.u32 	%rd176, %r708, 2;
	add.s64 	%rd166, %rd31, %rd176;
	// begin inline asm
	cp.async.cg.shared.global [%r695], [%rd166], 16;

	// end inline asm
	add.s32 	%r709, %r704, 1024;
	mul.wide.u32 	%rd177, %r709, 2;
	add.s64 	%rd167, %rd175, %rd177;
	// begin inline asm
	{ .reg .u64 smem_ptr; cvta.to.shared.u64 smem_ptr, %rd167; cvt.u32.u64 %r697, smem_ptr; }

	// end inline asm
	add.s32 	%r710, %r708, 32768;
	mul.wide.u32 	%rd178, %r710, 2;
	add.s64 	%rd168, %rd31, %rd178;
	// begin inline asm
	cp.async.cg.shared.global [%r697], [%rd168], 16;

	// end inline asm
	add.s32 	%r711, %r704, 2048;
	mul.wide.u32 	%rd179, %r711, 2;
	add.s64 	%rd169, %rd175, %rd179;
	// begin inline asm
	{ .reg .u64 smem_ptr; cvta.to.shared.u64 smem_ptr, %rd169; cvt.u32.u64 %r699, smem_ptr; }

	// end inline asm
	add.s32 	%r712, %r708, 65536;
	mul.wide.u32 	%rd180, %r712, 2;
	add.s64 	%rd170, %rd31, %rd180;
	// begin inline asm
	cp.async.cg.shared.global [%r699], [%rd170], 16;

	// end inline asm
	add.s32 	%r713, %r704, 3072;
	mul.wide.u32 	%rd181, %r713, 2;
	add.s64 	%rd171, %rd175, %rd181;
	// begin inline asm
	{ .reg .u64 smem_ptr; cvta.to.shared.u64 smem_ptr, %rd171; cvt.u32.u64 %r701, smem_ptr; }

	// end inline asm
	add.s32 	%r714, %r708, 98304;
	mul.wide.u32 	%rd182, %r714, 2;
	add.s64 	%rd172, %rd31, %rd182;
	// begin inline asm
	cp.async.cg.shared.global [%r701], [%rd172], 16;

	// end inline asm
	add.s32 	%r93, %r1994, 32;
	setp.lt.u32 	%p71, %r1994, 32;
	mov.u32 	%r1994, %r93;
	@%p71 bra 	$L__BB0_87;
$L__BB0_88:
	// begin inline asm
	cp.async.commit_group;

	// end inline asm
	@%p55 bra 	$L__BB0_93;
	shl.b32 	%r715, %r6, 7;
	add.s32 	%r716, %r85, %r715;
	ld.shared.v4.u32 	{%r717, %r718, %r719, %r720}, [_ZZ20single_decode_kernelP6__halfS0_S0_S0_S0_PfS1_S0_S0_S0_S0_S0_E7q_shmem];
	shl.b32 	%r721, %r716, 1;
	mov.u32 	%r722, _ZZ20single_decode_kernelP6__halfS0_S0_S0_S0_PfS1_S0_S0_S0_S0_S0_E17block_shared_half;
	add.s32 	%r723, %r722, %r721;
	ld.shared.v4.u32 	{%r724, %r725, %r726, %r727}, [%r723];
	mov.b32 	{%rs1038, %rs1042}, %r717;
	mov.b32 	{%rs1039, %rs1043}, %r724;
	// begin inline asm
	{mul.f16 %rs1037,%rs1038,%rs1039;
}
	// end inline asm
	// begin inline asm
	{  cvt.f32.f16 %f608, %rs1037;}

	// end inline asm
	add.f32 	%f736, %f608, 0f00000000;
	// begin inline asm
	{mul.f16 %rs1041,%rs1042,%rs1043;
}
	// end inline asm
	// begin inline asm
	{  cvt.f32.f16 %f609, %rs1041;}

	// end inline asm
	add.f32 	%f737, %f736, %f609;
	mov.b32 	{%rs1046, %rs1050}, %r718;
	mov.b32 	{%rs1047, %rs1051}, %r725;
	// begin inline asm
	{mul.f16 %rs1045,%rs1046,%rs1047;
}
	// end inline asm
	// begin inline asm
	{  cvt.f32.f16 %f610, %rs1045;}

	// end inline asm
	add.f32 	%f738, %f737, %f610;
	// begin inline asm
	{mul.f16 %rs1049,%rs1050,%rs1051;
}
	// end inline asm
	// begin inline asm
	{  cvt.f32.f16 %f611, %rs1049;}

	// end inline asm
	add.f32 	%f739, %f738, %f611;
	mov.b32 	{%rs1054, %rs1058}, %r719;
	mov.b32 	{%rs1055, %rs1059}, %r726;
	// begin inline asm
	{mul.f16 %rs1053,%rs1054,%rs1055;
}
	// end inline asm
	// begin inline asm
	{  cvt.f32.f16 %f612, %rs1053;}

	// end inline asm
	add.f32 	%f740, %f739, %f612;
	// begin inline asm
	{mul.f16 %rs1057,%rs1058,%rs1059;
}
	// end inline asm
	// begin inline asm
	{  cvt.f32.f16 %f613, %rs1057;}

	// end inline asm
	add.f32 	%f741, %f740, %f613;
	mov.b32 	{%rs1062, %rs1066}, %r720;
	mov.b32 	{%rs1063, %rs1067}, %r727;
	// begin inline asm
	{mul.f16 %rs1061,%rs1062,%rs1063;
}
	// end inline asm
	// begin inline asm
	{  cvt.f32.f16 %f614, %rs1061;}

	// end inline asm
	add.f32 	%f742, %f741, %f614;
	// begin inline asm
	{mul.f16 %rs1065,%rs1066,%rs1067;
}
	// end inline asm
	// begin inline asm
	{  cvt.f32.f16 %f615, %rs1065;}

	// end inline asm
	add.f32 	%f743, %f742, %f615;
	ld.shared.v4.u32 	{%r728, %r729, %r730, %r731}, [_ZZ20single_decode_kernelP6__halfS0_S0_S0_S0_PfS1_S0_S0_S0_S0_S0_E7q_shmem+16];
	ld.shared.v4.u32 	{%r732, %r733, %r734, %r735}, [%r723+16];
	mov.b32 	{%rs1070, %rs1074}, %r728;
	mov.b32 	{%rs1071, %rs1075}, %r732;
	// begin inline asm
	{mul.f16 %rs1069,%rs1070,%rs1071;
}
	// end inline asm
	// begin inline asm
	{  cvt.f32.f16 %f616, %rs1069;}

	// end inline asm
	add.f32 	%f744, %f743, %f616;
	// begin inline asm
	{mul.f16 %rs1073,%rs1074,%rs1075;
}
	// end inline asm
	// begin inline asm
	{  cvt.f32.f16 %f617, %rs1073;}

	// end inline asm
	add.f32 	%f745, %f744, %f617;
	mov.b32 	{%rs1078, %rs1082}, %r729;
	mov.b32 	{%rs1079, %rs1083}, %r733;
	// begin inline asm
	{mul.f16 %rs1077,%rs1078,%rs1079;
}
	// end inline asm
	// begin inline asm
	{  cvt.f32.f16 %f618, %rs1077;}

	// end inline asm
	add.f32 	%f746, %f745, %f618;
	// begin inline asm
	{mul.f16 %rs1081,%rs1082,%rs1083;
}
	// end inline asm
	// begin inline asm
	{  cvt.f32.f16 %f619, %rs1081;}

	// end inline asm
	add.f32 	%f747, %f746, %f619;
	mov.b32 	{%rs1086, %rs1090}, %r730;
	mov.b32 	{%rs1087, %rs1091}, %r734;
	// begin inline asm
	{mul.f16 %rs1085,%rs1086,%rs1087;
}
	// end inline asm
	// begin inline asm
	{  cvt.f32.f16 %f620, %rs1085;}

	// end inline asm
	add.f32 	%f748, %f747, %f620;
	// begin inline asm
	{mul.f16 %rs1089,%rs1090,%rs1091;
}
	// end inline asm
	// begin inline asm
	{  cvt.f32.f16 %f621, %rs1089;}

	// end inline asm
	add.f32 	%f749, %f748, %f621;
	mov.b32 	{%rs1094, %rs1098}, %r731;
	mov.b32 	{%rs1095, %rs1099}, %r735;
	// begin inline asm
	{mul.f16 %rs1093,%rs1094,%rs1095;
}
	// end inline asm
	// begin inline asm
	{  cvt.f32.f16 %f622, %rs1093;}

	// end inline asm
	add.f32 	%f750, %f749, %f622;
	// begin inline asm
	{mul.f16 %rs1097,%rs1098,%rs1099;
}
	// end inline asm
	// begin inline asm
	{  cvt.f32.f16 %f623, %rs1097;}

	// end inline asm
	add.f32 	%f751, %f750, %f623;
	ld.shared.v4.u32 	{%r736, %r737, %r738, %r739}, [_ZZ20single_decode_kernelP6__halfS0_S0_S0_S0_PfS1_S0_S0_S0_S0_S0_E7q_shmem+32];
	ld.shared.v4.u32 	{%r740, %r741, %r742, %r743}, [%r723+32];
	mov.b32 	{%rs1102, %rs1106}, %r736;
	mov.b32 	{%rs1103, %rs1107}, %r740;
	// begin inline asm
	{mul.f16 %rs1101,%rs1102,%rs1103;
}
	// end inline asm
	// begin inline asm
	{  cvt.f32.f16 %f624, %rs1101;}

	// end inline asm
	add.f32 	%f752, %f751, %f624;
	// begin inline asm
	{mul.f16 %rs1105,%rs1106,%rs1107;
}
	// end inline asm
	// begin inline asm
	{  cvt.f32.f16 %f625, %rs1105;}

	// end inline asm
	add.f32 	%f753, %f752, %f625;
	mov.b32 	{%rs1110, %rs1114}, %r737;
	mov.b32 	{%rs1111, %rs1115}, %r741;
	// begin inline asm
	{mul.f16 %rs1109,%rs1110,%rs1111;
}
	// end inline asm
	// begin inline asm
	{  cvt.f32.f16 %f626, %rs1109;}

	// end inline asm
	add.f32 	%f754, %f753, %f626;
	// begin inline asm
	{mul.f16 %rs1113,%rs1114,%rs1115;
}
	// end inline asm
	// begin inline asm
	{  cvt.f32.f16 %f627, %rs1113;}

	// end inline asm
	add.f32 	%f755, %f754, %f627;
	mov.b32 	{%rs1118, %rs1122}, %r738;
	mov.b32 	{%rs1119, %rs1123}, %r742;
	// begin inline asm
	{mul.f16 %rs1117,%rs1118,%rs1119;
}
	// end inline asm
	// begin inline asm
	{  cvt.f32.f16 %f628, %rs1117;}

	// end inline asm
	add.f32 	%f756, %f755, %f628;
	// begin inline asm
	{mul.f16 %rs1121,%rs1122,%rs1123;
}
	// end inline asm
	// begin inline asm
	{  cvt.f32.f16 %f629, %rs1121;}

	// end inline asm
	add.f32 	%f757, %f756, %f629;
	mov.b32 	{%rs1126, %rs1130}, %r739;
	mov.b32 	{%rs1127, %rs1131}, %r743;
	// begin inline asm
	{mul.f16 %rs1125,%rs1126,%rs1127;
}
	// end inline asm
	// begin inline asm
	{  cvt.f32.f16 %f630, %rs1125;}

	// end inline asm
	add.f32 	%f758, %f757, %f630;
	// begin inline asm
	{mul.f16 %rs1129,%rs1130,%rs1131;
}
	// end inline asm
	// begin inline asm
	{  cvt.f32.f16 %f631, %rs1129;}

	// end inline asm
	add.f32 	%f759, %f758, %f631;
	ld.shared.v4.u32 	{%r744, %r745, %r746, %r747}, [_ZZ20single_decode_kernelP6__halfS0_S0_S0_S0_PfS1_S0_S0_S0_S0_S0_E7q_shmem+48];
	ld.shared.v4.u32 	{%r748, %r749, %r750, %r751}, [%r723+48];
	mov.b32 	{%rs1134, %rs1138}, %r744;
	mov.b32 	{%rs1135, %rs1139}, %r748;
	// begin inline asm
	{mul.f16 %rs1133,%rs1134,%rs1135;
}
	// end inline asm
	// begin inline asm
	{  cvt.f32.f16 %f632, %rs1133;}

	// end inline asm
	add.f32 	%f760, %f759, %f632;
	// begin inline asm
	{mul.f16 %rs1137,%rs1138,%rs1139;
}
	// end inline asm
	// begin inline asm
	{  cvt.f32.f16 %f633, %rs1137;}

	// end inline asm
	add.f32 	%f761, %f760, %f633;
	mov.b32 	{%rs1142, %rs1146}, %r745;
	mov.b32 	{%rs1143, %rs1147}, %r749;
	// begin inline asm
	{mul.f16 %rs1141,%rs1142,%rs1143;
}
	// end inline asm
	// begin inline asm
	{  cvt.f32.f16 %f634, %rs1141;}

	// end inline asm
	add.f32 	%f762, %f761, %f634;
	// begin inline asm
	{mul.f16 %rs1145,%rs1146,%rs1147;
}
	// end inline asm
	// begin inline asm
	{  cvt.f32.f16 %f635, %rs1145;}

	// end inline asm
	add.f32 	%f763, %f762, %f635;
	mov.b32 	{%rs1150, %rs1154}, %r746;
	mov.b32 	{%rs1151, %rs1155}, %r750;
	// begin inline asm
	{mul.f16 %rs1149,%rs1150,%rs1151;
}
	// end inline asm
	// begin inline asm
	{  cvt.f32.f16 %f636, %rs1149;}

	// end inline asm
	add.f32 	%f764, %f763, %f636;
	// begin inline asm
	{mul.f16 %rs1153,%rs1154,%rs1155;
}
	// end inline asm
	// begin inline asm
	{  cvt.f32.f16 %f637, %rs1153;}

	// end inline asm
	add.f32 	%f765, %f764, %f637;
	mov.b32 	{%rs1158, %rs1162}, %r747;
	mov.b32 	{%rs1159, %rs1163}, %r751;
	// begin inline asm
	{mul.f16 %rs1157,%rs1158,%rs1159;
}
	// end inline asm
	// begin inline asm
	{  cvt.f32.f16 %f638, %rs1157;}

	// end inline asm
	add.f32 	%f766, %f765, %f638;
	// begin inline asm
	{mul.f16 %rs1161,%rs1162,%rs1163;
}
	// end inline asm
	// begin inline asm
	{  cvt.f32.f16 %f639, %rs1161;}

	// end inline asm
	add.f32 	%f767, %f766, %f639;
	ld.shared.v4.u32 	{%r752, %r753, %r754, %r755}, [_ZZ20single_decode_kernelP6__halfS0_S0_S0_S0_PfS1_S0_S0_S0_S0_S0_E7q_shmem+64];
	ld.shared.v4.u32 	{%r756, %r757, %r758, %r759}, [%r723+64];
	mov.b32 	{%rs1166, %rs1170}, %r752;
	mov.b32 	{%rs1167, %rs1171}, %r756;
	// begin inline asm
	{mul.f16 %rs1165,%rs1166,%rs1167;
}
	// end inline asm
	// begin inline asm
	{  cvt.f32.f16 %f640, %rs1165;}

	// end inline asm
	add.f32 	%f768, %f767, %f640;
	// begin inline asm
	{mul.f16 %rs1169,%rs1170,%rs1171;
}
	// end inline asm
	// begin inline asm
	{  cvt.f32.f16 %f641, %rs1169;}

	// end inline asm
	add.f32 	%f769, %f768, %f641;
	mov.b32 	{%rs1174, %rs1178}, %r753;
	mov.b32 	{%rs1175, %rs1179}, %r757;
	// begin inline asm
	{mul.f16 %rs1173,%rs1174,%rs1175;
}
	// end inline asm
	// begin inline asm
	{  cvt.f32.f16 %f642, %rs1173;}

	// end inline asm
	add.f32 	%f770, %f769, %f642;
	// begin inline asm
	{mul.f16 %rs1177,%rs1178,%rs1179;
}
	// end inline asm
	// begin inline asm
	{  cvt.f32.f16 %f643, %rs1177;}

	// end inline asm
	add.f32 	%f771, %f770, %f643;
	mov.b32 	{%rs1182, %rs1186}, %r754;
	mov.b32 	{%rs1183, %rs1187}, %r758;
	// begin inline asm
	{mul.f16 %rs1181,%rs1182,%rs1183;
}
	// end inline asm
	// begin inline asm
	{  cvt.f32.f16 %f644, %rs1181;}

	// end inline asm
	add.f32 	%f772, %f771, %f644;
	// begin inline asm
	{mul.f16 %rs1185,%rs1186,%rs1187;
}
	// end inline asm
	// begin inline asm
	{  cvt.f32.f16 %f645, %rs1185;}

	// end inline asm
	add.f32 	%f773, %f772, %f645;
	mov.b32 	{%rs1190, %rs1194}, %r755;
	mov.b32 	{%rs1191, %rs1195}, %r759;
	// begin inline asm
	{mul.f16 %rs1189,%rs1190,%rs1191;
}
	// end inline asm
	// begin inline asm
	{  cvt.f32.f16 %f646, %rs1189;}

	// end inline asm
	add.f32 	%f774, %f773, %f646;
	// begin inline asm
	{mul.f16 %rs1193,%rs1194,%rs1195;
}
	// end inline asm
	// begin inline asm
	{  cvt.f32.f16 %f647, %rs1193;}

	// end inline asm
	add.f32 	%f775, %f774, %f647;
	ld.shared.v4.u32 	{%r760, %r761, %r762, %r763}, [_ZZ20single_decode_kernelP6__halfS0_S0_S0_S0_PfS1_S0_S0_S0_S0_S0_E7q_shmem+80];
	ld.shared.v4.u32 	{%r764, %r765, %r766, %r767}, [%r723+80];
	mov.b32 	{%rs1198, %rs1202}, %r760;
	mov.b32 	{%rs1199, %rs1203}, %r764;
	// begin inline asm
	{mul.f16 %rs1197,%rs1198,%rs1199;
}
	// end inline asm
	// begin inline asm
	{  cvt.f32.f16 %f648, %rs1197;}

	// end inline asm
	add.f32 	%f776, %f775, %f648;
	// begin inline asm
	{mul.f16 %rs1201,%rs1202,%rs1203;
}
	// end inline asm
	// begin inline asm
	{  cvt.f32.f16 %f649, %rs1201;}

	// end inline asm
	add.f32 	%f777, %f776, %f649;
	mov.b32 	{%rs1206, %rs1210}, %r761;
	mov.b32 	{%rs1207, %rs1211}, %r765;
	// begin inline asm
	{mul.f16 %rs1205,%rs1206,%rs1207;
}
	// end inline asm
	// begin inline asm
	{  cvt.f32.f16 %f650, %rs1205;}

	// end inline asm
	add.f32 	%f778, %f777, %f650;
	// begin inline asm
	{mul.f16 %rs1209,%rs1210,%rs1211;
}
	// end inline asm
	// begin inline asm
	{  cvt.f32.f16 %f651, %rs1209;}

	// end inline asm
	add.f32 	%f779, %f778, %f651;
	mov.b32 	{%rs1214, %rs1218}, %r762;
	mov.b32 	{%rs1215, %rs1219}, %r766;
	// begin inline asm
	{mul.f16 %rs1213,%rs1214,%rs1215;
}
	// end inline asm
	// begin inline asm
	{  cvt.f32.f16 %f652, %rs1213;}

	// end inline asm
	add.f32 	%f780, %f779, %f652;
	// begin inline asm
	{mul.f16 %rs1217,%rs1218,%rs1219;
}
	// end inline asm
	// begin inline asm
	{  cvt.f32.f16 %f653, %rs1217;}

	// end inline asm
	add.f32 	%f781, %f780, %f653;
	mov.b32 	{%rs1222, %rs1226}, %r763;
	mov.b32 	{%rs1223, %rs1227}, %r767;
	// begin inline asm
	{mul.f16 %rs1221,%rs1222,%rs1223;
}
	// end inline asm
	// begin inline asm
	{  cvt.f32.f16 %f654, %rs1221;}

	// end inline asm
	add.f32 	%f782, %f781, %f654;
	// begin inline asm
	{mul.f16 %rs1225,%rs1226,%rs1227;
}
	// end inline asm
	// begin inline asm
	{  cvt.f32.f16 %f655, %rs1225;}

	// end inline asm
	add.f32 	%f783, %f782, %f655;
	ld.shared.v4.u32 	{%r768, %r769, %r770, %r771}, [_ZZ20single_decode_kernelP6__halfS0_S0_S0_S0_PfS1_S0_S0_S0_S0_S0_E7q_shmem+96];
	ld.shared.v4.u32 	{%r772, %r773, %r774, %r775}, [%r723+96];
	mov.b32 	{%rs1230, %rs1234}, %r768;
	mov.b32 	{%rs1231, %rs1235}, %r772;
	// begin inline asm
	{mul.f16 %rs1229,%rs1230,%rs1231;
}
	// end inline asm
	// begin inline asm
	{  cvt.f32.f16 %f656, %rs1229;}

	// end inline asm
	add.f32 	%f784, %f783, %f656;
	// begin inline asm
	{mul.f16 %rs1233,%rs1234,%rs1235;
}
	// end inline asm
	// begin inline asm
	{  cvt.f32.f16 %f657, %rs1233;}

	// end inline asm
	add.f32 	%f785, %f784, %f657;
	mov.b32 	{%rs1238, %rs1242}, %r769;
	mov.b32 	{%rs1239, %rs1243}, %r773;
	// begin inline asm
	{mul.f16 %rs1237,%rs1238,%rs1239;
}
	// end inline asm
	// begin inline asm
	{  cvt.f32.f16 %f658, %rs1237;}

	// end inline asm
	add.f32 	%f786, %f785, %f658;
	// begin inline asm
	{mul.f16 %rs1241,%rs1242,%rs1243;
}
	// end inline asm
	// begin inline asm
	{  cvt.f32.f16 %f659, %rs1241;}

	// end inline asm
	add.f32 	%f787, %f786, %f659;
	mov.b32 	{%rs1246, %rs1250}, %r770;
	mov.b32 	{%rs1247, %rs1251}, %r774;
	// begin inline asm
	{mul.f16 %rs1245,%rs1246,%rs1247;
}
	// end inline asm
	// begin inline asm
	{  cvt.f32.f16 %f660, %rs1245;}

	// end inline asm
	add.f32 	%f788, %f787, %f660;
	// begin inline asm
	{mul.f16 %rs1249,%rs1250,%rs1251;
}
	// end inline asm
	// begin inline asm
	{  cvt.f32.f16 %f661, %rs1249;}

	// end inline asm
	add.f32 	%f789, %f788, %f661;
	mov.b32 	{%rs1254, %rs1258}, %r771;
	mov.b32 	{%rs1255, %rs1259}, %r775;
	// begin inline asm
	{mul.f16 %rs1253,%rs1254,%rs1255;
}
	// end inline asm
	// begin inline asm
	{  cvt.f32.f16 %f662, %rs1253;}

	// end inline asm
	add.f32 	%f790, %f789, %f662;
	// begin inline asm
	{mul.f16 %rs1257,%rs1258,%rs1259;
}
	// end inline asm
	// begin inline asm
	{  cvt.f32.f16 %f663, %rs1257;}

	// end inline asm
	add.f32 	%f791, %f790, %f663;
	ld.shared.v4.u32 	{%r776, %r777, %r778, %r779}, [_ZZ20single_decode_kernelP6__halfS0_S0_S0_S0_PfS1_S0_S0_S0_S0_S0_E7q_shmem+112];
	ld.shared.v4.u32 	{%r780, %r781, %r782, %r783}, [%r723+112];
	mov.b32 	{%rs1262, %rs1266}, %r776;
	mov.b32 	{%rs1263, %rs1267}, %r780;
	// begin inline asm
	{mul.f16 %rs1261,%rs1262,%rs1263;
}
	// end inline asm
	// begin inline asm
	{  cvt.f32.f16 %f664, %rs1261;}

	// end inline asm
	add.f32 	%f792, %f791, %f664;
	// begin inline asm
	{mul.f16 %rs1265,%rs1266,%rs1267;
}
	// end inline asm
	// begin inline asm
	{  cvt.f32.f16 %f665, %rs1265;}

	// end inline asm
	add.f32 	%f793, %f792, %f665;
	mov.b32 	{%rs1270, %rs1274}, %r777;
	mov.b32 	{%rs1271, %rs1275}, %r781;
	// begin inline asm
	{mul.f16 %rs1269,%rs1270,%rs1271;
}
	// end inline asm
	// begin inline asm
	{  cvt.f32.f16 %f666, %rs1269;}

	// end inline asm
	add.f32 	%f794, %f793, %f666;
	// begin inline asm
	{mul.f16 %rs1273,%rs1274,%rs1275;
}
	// end inline asm
	// begin inline asm
	{  cvt.f32.f16 %f667, %rs1273;}

	// end inline asm
	add.f32 	%f795, %f794, %f667;
	mov.b32 	{%rs1278, %rs1282}, %r778;
	mov.b32 	{%rs1279, %rs1283}, %r782;
	// begin inline asm
	{mul.f16 %rs1277,%rs1278,%rs1279;
}
	// end inline asm
	// begin inline asm
	{  cvt.f32.f16 %f668, %rs1277;}

	// end inline asm
	add.f32 	%f796, %f795, %f668;
	// begin inline asm
	{mul.f16 %rs1281,%rs1282,%rs1283;
}
	// end inline asm
	// begin inline asm
	{  cvt.f32.f16 %f669, %rs1281;}

	// end inline asm
	add.f32 	%f797, %f796, %f669;
	mov.b32 	{%rs1286, %rs1290}, %r779;
	mov.b32 	{%rs1287, %rs1291}, %r783;
	// begin inline asm
	{mul.f16 %rs1285,%rs1286,%rs1287;
}
	// end inline asm
	// begin inline asm
	{  cvt.f32.f16 %f670, %rs1285;}

	// end inline asm
	add.f32 	%f798, %f797, %f670;
	// begin inline asm
	{mul.f16 %rs1289,%rs1290,%rs1291;
}
	// end inline asm
	// begin inline asm
	{  cvt.f32.f16 %f671, %rs1289;}

	// end inline asm
	add.f32 	%f799, %f798, %f671;
	ld.shared.v4.u32 	{%r784, %r785, %r786, %r787}, [_ZZ20single_decode_kernelP6__halfS0_S0_S0_S0_PfS1_S0_S0_S0_S0_S0_E7q_shmem+128];
	ld.shared.v4.u32 	{%r788, %r789, %r790, %r791}, [%r723+128];
	mov.b32 	{%rs1294, %rs1298}, %r784;
	mov.b32 	{%rs1295, %rs1299}, %r788;
	// begin inline asm
	{mul.f16 %rs1293,%rs1294,%rs1295;
}
	// end inline asm
	// begin inline asm
	{  cvt.f32.f16 %f672, %rs1293;}

	// end inline asm
	add.f32 	%f800, %f799, %f672;
	// begin inline asm
	{mul.f16 %rs1297,%rs1298,%rs1299;
}
	// end inline asm
	// begin inline asm
	{  cvt.f32.f16 %f673, %rs1297;}

	// end inline asm
	add.f32 	%f801, %f800, %f673;
	mov.b32 	{%rs1302, %rs1306}, %r785;
	mov.b32 	{%rs1303, %rs1307}, %r789;
	// begin inline asm
	{mul.f16 %rs1301,%rs1302,%rs1303;
}
	// end inline asm
	// begin inline asm
	{  cvt.f32.f16 %f674, %rs1301;}

	// end inline asm
	add.f32 	%f802, %f801, %f674;
	// begin inline asm
	{mul.f16 %rs1305,%rs1306,%rs1307;
}
	// end inline asm
	// begin inline asm
	{  cvt.f32.f16 %f675, %rs1305;}

	// end inline asm
	add.f32 	%f803, %f802, %f675;
	mov.b32 	{%rs1310, %rs1314}, %r786;
	mov.b32 	{%rs1311, %rs1315}, %r790;
	// begin inline asm
	{mul.f16 %rs1309,%rs1310,%rs1311;
}
	// end inline asm
	// begin inline asm
	{  cvt.f32.f16 %f676, %rs1309;}

	// end inline asm
	add.f32 	%f804, %f803, %f676;
	// begin inline asm
	{mul.f16 %rs1313,%rs1314,%rs1315;
}
	// end inline asm
	// begin inline asm
	{  cvt.f32.f16 %f677, %rs1313;}

	// end inline asm
	add.f32 	%f805, %f804, %f677;
	mov.b32 	{%rs1318, %rs1322}, %r787;
	mov.b32 	{%rs1319, %rs1323}, %r791;
	// begin inline asm
	{mul.f16 %rs1317,%rs1318,%rs1319;
}
	// end inline asm
	// begin inline asm
	{  cvt.f32.f16 %f678, %rs1317;}

	// end inline asm
	add.f32 	%f806, %f805, %f678;
	// begin inline asm
	{mul.f16 %rs1321,%rs1322,%rs1323;
}
	// end inline asm
	// begin inline asm
	{  cvt.f32.f16 %f679, %rs1321;}

	// end inline asm
	add.f32 	%f807, %f806, %f679;
	ld.shared.v4.u32 	{%r792, %r793, %r794, %r795}, [_ZZ20single_decode_kernelP6__halfS0_S0_S0_S0_PfS1_S0_S0_S0_S0_S0_E7q_shmem+144];
	ld.shared.v4.u32 	{%r796, %r797, %r798, %r799}, [%r723+144];
	mov.b32 	{%rs1326, %rs1330}, %r792;
	mov.b32 	{%rs1327, %rs1331}, %r796;
	// begin inline asm
	{mul.f16 %rs1325,%rs1326,%rs1327;
}
	// end inline asm
	// begin inline asm
	{  cvt.f32.f16 %f680, %rs1325;}

	// end inline asm
	add.f32 	%f808, %f807, %f680;
	// begin inline asm
	{mul.f16 %rs1329,%rs1330,%rs1331;
}
	// end inline asm
	// begin inline asm
	{  cvt.f32.f16 %f681, %rs1329;}

	// end inline asm
	add.f32 	%f809, %f808, %f681;
	mov.b32 	{%rs1334, %rs1338}, %r793;
	mov.b32 	{%rs1335, %rs1339}, %r797;
	// begin inline asm
	{mul.f16 %rs1333,%rs1334,%rs1335;
}
	// end inline asm
	// begin inline asm
	{  cvt.f32.f16 %f682, %rs1333;}

	// end inline asm
	add.f32 	%f810, %f809, %f682;
	// begin inline asm
	{mul.f16 %rs1337,%rs1338,%rs1339;
}
	// end inline asm
	// begin inline asm
	{  cvt.f32.f16 %f683, %rs1337;}

	// end inline asm
	add.f32 	%f811, %f810, %f683;
	mov.b32 	{%rs1342, %rs1346}, %r794;
	mov.b32 	{%rs1343, %rs1347}, %r798;
	// begin inline asm
	{mul.f16 %rs1341,%rs1342,%rs1343;
}
	// end inline asm
	// begin inline asm
	{  cvt.f32.f16 %f684, %rs1341;}

	// end inline asm
	add.f32 	%f812, %f811, %f684;
	// begin inline asm
	{mul.f16 %rs1345,%rs1346,%rs1347;
}
	// end inline asm
	// begin inline asm
	{  cvt.f32.f16 %f685, %rs1345;}

	// end inline asm
	add.f32 	%f813, %f812, %f685;
	mov.b32 	{%rs1350, %rs1354}, %r795;
	mov.b32 	{%rs1351, %rs1355}, %r799;
	// begin inline asm
	{mul.f16 %rs1349,%rs1350,%rs1351;
}
	// end inline asm
	// begin inline asm
	{  cvt.f32.f16 %f686, %rs1349;}

	// end inline asm
	add.f32 	%f814, %f813, %f686;
	// begin inline asm
	{mul.f16 %rs1353,%rs1354,%rs1355;
}
	// end inline asm
	// begin inline asm
	{  cvt.f32.f16 %f687, %rs1353;}

	// end inline asm
	add.f32 	%f815, %f814, %f687;
	ld.shared.v4.u32 	{%r800, %r801, %r802, %r803}, [_ZZ20single_decode_kernelP6__halfS0_S0_S0_S0_PfS1_S0_S0_S0_S0_S0_E7q_shmem+160];
	ld.shared.v4.u32 	{%r804, %r805, %r806, %r807}, [%r723+160];
	mov.b32 	{%rs1358, %rs1362}, %r800;
	mov.b32 	{%rs1359, %rs1363}, %r804;
	// begin inline asm
	{mul.f16 %rs1357,%rs1358,%rs1359;
}
	// end inline asm
	// begin inline asm
	{  cvt.f32.f16 %f688, %rs1357;}

	// end inline asm
	add.f32 	%f816, %f815, %f688;
	// begin inline asm
	{mul.f16 %rs1361,%rs1362,%rs1363;
}
	// end inline asm
	// begin inline asm
	{  cvt.f32.f16 %f689, %rs1361;}

	// end inline asm
	add.f32 	%f817, %f816, %f689;
	mov.b32 	{%rs1366, %rs1370}, %r801;
	mov.b32 	{%rs1367, %rs1371}, %r805;
	// begin inline asm
	{mul.f16 %rs1365,%rs1366,%rs1367;
}
	// end inline asm
	// begin inline asm
	{  cvt.f32.f16 %f690, %rs1365;}

	// end inline asm
	add.f32 	%f818, %f817, %f690;
	// begin inline asm
	{mul.f16 %rs1369,%rs1370,%rs1371;
}
	// end inline asm
	// begin inline asm
	{  cvt.f32.f16 %f691, %rs1369;}

	// end inline asm
	add.f32 	%f819, %f818, %f691;
	mov.b32 	{%rs1374, %rs1378}, %r802;
	mov.b32 	{%rs1375, %rs1379}, %r806;
	// begin inline asm
	{mul.f16 %rs1373,%rs1374,%rs1375;
}
	// end inline asm
	// begin inline asm
	{  cvt.f32.f16 %f692, %rs1373;}

	// end inline asm
	add.f32 	%f820, %f819, %f692;
	// begin inline asm
	{mul.f16 %rs1377,%rs1378,%rs1379;
}
	// end inline asm
	// begin inline asm
	{  cvt.f32.f16 %f693, %rs1377;}

	// end inline asm
	add.f32 	%f821, %f820, %f693;
	mov.b32 	{%rs1382, %rs1386}, %r803;
	mov.b32 	{%rs1383, %rs1387}, %r807;
	// begin inline asm
	{mul.f16 %rs1381,%rs1382,%rs1383;
}
	// end inline asm
	// begin inline asm
	{  cvt.f32.f16 %f694, %rs1381;}

	// end inline asm
	add.f32 	%f822, %f821, %f694;
	// begin inline asm
	{mul.f16 %rs1385,%rs1386,%rs1387;
}
	// end inline asm
	// begin inline asm
	{  cvt.f32.f16 %f695, %rs1385;}

	// end inline asm
	add.f32 	%f823, %f822, %f695;
	ld.shared.v4.u32 	{%r808, %r809, %r810, %r811}, [_ZZ20single_decode_kernelP6__halfS0_S0_S0_S0_PfS1_S0_S0_S0_S0_S0_E7q_shmem+176];
	ld.shared.v4.u32 	{%r812, %r813, %r814, %r815}, [%r723+176];
	mov.b32 	{%rs1390, %rs1394}, %r808;
	mov.b32 	{%rs1391, %rs1395}, %r812;
	// begin inline asm
	{mul.f16 %rs1389,%rs1390,%rs1391;
}
	// end inline asm
	// begin inline asm
	{  cvt.f32.f16 %f696, %rs1389;}

	// end inline asm
	add.f32 	%f824, %f823, %f696;
	// begin inline asm
	{mul.f16 %rs1393,%rs1394,%rs1395;
}
	// end inline asm
	// begin inline asm
	{  cvt.f32.f16 %f697, %rs1393;}

	// end inline asm
	add.f32 	%f825, %f824, %f697;
	mov.b32 	{%rs1398, %rs1402}, %r809;
	mov.b32 	{%rs1399, %rs1403}, %r813;
	// begin inline asm
	{mul.f16 %rs1397,%rs1398,%rs1399;
}
	// end inline asm
	// begin inline asm
	{  cvt.f32.f16 %f698, %rs1397;}

	// end inline asm
	add.f32 	%f826, %f825, %f698;
	// begin inline asm
	{mul.f16 %rs1401,%rs1402,%rs1403;
}
	// end inline asm
	// begin inline asm
	{  cvt.f32.f16 %f699, %rs1401;}

	// end inline asm
	add.f32 	%f827, %f826, %f699;
	mov.b32 	{%rs1406, %rs1410}, %r810;
	mov.b32 	{%rs1407, %rs1411}, %r814;
	// begin inline asm
	{mul.f16 %rs1405,%rs1406,%rs1407;
}
	// end inline asm
	// begin inline asm
	{  cvt.f32.f16 %f700, %rs1405;}

	// end inline asm
	add.f32 	%f828, %f827, %f700;
	// begin inline asm
	{mul.f16 %rs1409,%rs1410,%rs1411;
}
	// end inline asm
	// begin inline asm
	{  cvt.f32.f16 %f701, %rs1409;}

	// end inline asm
	add.f32 	%f829, %f828, %f701;
	mov.b32 	{%rs1414, %rs1418}, %r811;
	mov.b32 	{%rs1415, %rs1419}, %r815;
	// begin inline asm
	{mul.f16 %rs1413,%rs1414,%rs1415;
}
	// end inline asm
	// begin inline asm
	{  cvt.f32.f16 %f702, %rs1413;}

	// end inline asm
	add.f32 	%f830, %f829, %f702;
	// begin inline asm
	{mul.f16 %rs1417,%rs1418,%rs1419;
}
	// end inline asm
	// begin inline asm
	{  cvt.f32.f16 %f703, %rs1417;}

	// end inline asm
	add.f32 	%f831, %f830, %f703;
	ld.shared.v4.u32 	{%r816, %r817, %r818, %r819}, [_ZZ20single_decode_kernelP6__halfS0_S0_S0_S0_PfS1_S0_S0_S0_S0_S0_E7q_shmem+192];
	ld.shared.v4.u32 	{%r820, %r821, %r822, %r823}, [%r723+192];
	mov.b32 	{%rs1422, %rs1426}, %r816;
	mov.b32 	{%rs1423, %rs1427}, %r820;
	// begin inline asm
	{mul.f16 %rs1421,%rs1422,%rs1423;
}
	// end inline asm
	// begin inline asm
	{  cvt.f32.f16 %f704, %rs1421;}

	// end inline asm
	add.f32 	%f832, %f831, %f704;
	// begin inline asm
	{mul.f16 %rs1425,%rs1426,%rs1427;
}
	// end inline asm
	// begin inline asm
	{  cvt.f32.f16 %f705, %rs1425;}

	// end inline asm
	add.f32 	%f833, %f832, %f705;
	mov.b32 	{%rs1430, %rs1434}, %r817;
	mov.b32 	{%rs1431, %rs1435}, %r821;
	// begin inline asm
	{mul.f16 %rs1429,%rs1430,%rs1431;
}
	// end inline asm
	// begin inline asm
	{  cvt.f32.f16 %f706, %rs1429;}

	// end inline asm
	add.f32 	%f834, %f833, %f706;
	// begin inline asm
	{mul.f16 %rs1433,%rs1434,%rs1435;
}
	// end inline asm
	// begin inline asm
	{  cvt.f32.f16 %f707, %rs1433;}

	// end inline asm
	add.f32 	%f835, %f834, %f707;
	mov.b32 	{%rs1438, %rs1442}, %r818;
	mov.b32 	{%rs1439, %rs1443}, %r822;
	// begin inline asm
	{mul.f16 %rs1437,%rs1438,%rs1439;
}
	// end inline asm
	// begin inline asm
	{  cvt.f32.f16 %f708, %rs1437;}

	// end inline asm
	add.f32 	%f836, %f835, %f708;
	// begin inline asm
	{mul.f16 %rs1441,%rs1442,%rs1443;
}
	// end inline asm
	// begin inline asm
	{  cvt.f32.f16 %f709, %rs1441;}

	// end inline asm
	add.f32 	%f837, %f836, %f709;
	mov.b32 	{%rs1446, %rs1450}, %r819;
	mov.b32 	{%rs1447, %rs1451}, %r823;
	// begin inline asm
	{mul.f16 %rs1445,%rs1446,%rs1447;
}
	// end inline asm
	// begin inline asm
	{  cvt.f32.f16 %f710, %rs1445;}

	// end inline asm
	add.f32 	%f838, %f837, %f710;
	// begin inline asm
	{mul.f16 %rs1449,%rs1450,%rs1451;
}
	// end inline asm
	// begin inline asm
	{  cvt.f32.f16 %f711, %rs1449;}

	// end inline asm
	add.f32 	%f839, %f838, %f711;
	ld.shared.v4.u32 	{%r824, %r825, %r826, %r827}, [_ZZ20single_decode_kernelP6__halfS0_S0_S0_S0_PfS1_S0_S0_S0_S0_S0_E7q_shmem+208];
	ld.shared.v4.u32 	{%r828, %r829, %r830, %r831}, [%r723+208];
	mov.b32 	{%rs1454, %rs1458}, %r824;
	mov.b32 	{%rs1455, %rs1459}, %r828;
	// begin inline asm
	{mul.f16 %rs1453,%rs1454,%rs1455;
}
	// end inline asm
	// begin inline asm
	{  cvt.f32.f16 %f712, %rs1453;}

	// end inline asm
	add.f32 	%f840, %f839, %f712;
	// begin inline asm
	{mul.f16 %rs1457,%rs1458,%rs1459;
}
	// end inline asm
	// begin inline asm
	{  cvt.f32.f16 %f713, %rs1457;}

	// end inline asm
	add.f32 	%f841, %f840, %f713;
	mov.b32 	{%rs1462, %rs1466}, %r825;
	mov.b32 	{%rs1463, %rs1467}, %r829;
	// begin inline asm
	{mul.f16 %rs1461,%rs1462,%rs1463;
}
	// end inline asm
	// begin inline asm
	{  cvt.f32.f16 %f714, %rs1461;}

	// end inline asm
	add.f32 	%f842, %f841, %f714;
	// begin inline asm
	{mul.f16 %rs1465,%rs1466,%rs1467;
}
	// end inline asm
	// begin inline asm
	{  cvt.f32.f16 %f715, %rs1465;}

	// end inline asm
	add.f32 	%f843, %f842, %f715;
	mov.b32 	{%rs1470, %rs1474}, %r826;
	mov.b32 	{%rs1471, %rs1475}, %r830;
	// begin inline asm
	{mul.f16 %rs1469,%rs1470,%rs1471;
}
	// end inline asm
	// begin inline asm
	{  cvt.f32.f16 %f716, %rs1469;}

	// end inline asm
	add.f32 	%f844, %f843, %f716;
	// begin inline asm
	{mul.f16 %rs1473,%rs1474,%rs1475;
}
	// end inline asm
	// begin inline asm
	{  cvt.f32.f16 %f717, %rs1473;}

	// end inline asm
	add.f32 	%f845, %f844, %f717;
	mov.b32 	{%rs1478, %rs1482}, %r827;
	mov.b32 	{%rs1479, %rs1483}, %r831;
	// begin inline asm
	{mul.f16 %rs1477,%rs1478,%rs1479;
}
	// end inline asm
	// begin inline asm
	{  cvt.f32.f16 %f718, %rs1477;}

	// end inline asm
	add.f32 	%f846, %f845, %f718;
	// begin inline asm
	{mul.f16 %rs1481,%rs1482,%rs1483;
}
	// end inline asm
	// begin inline asm
	{  cvt.f32.f16 %f719, %rs1481;}

	// end inline asm
	add.f32 	%f847, %f846, %f719;
	ld.shared.v4.u32 	{%r832, %r833, %r834, %r835}, [_ZZ20single_decode_kernelP6__halfS0_S0_S0_S0_PfS1_S0_S0_S0_S0_S0_E7q_shmem+224];
	ld.shared.v4.u32 	{%r836, %r837, %r838, %r839}, [%r723+224];
	mov.b32 	{%rs1486, %rs1490}, %r832;
	mov.b32 	{%rs1487, %rs1491}, %r836;
	// begin inline asm
	{mul.f16 %rs1485,%rs1486,%rs1487;
}
	// end inline asm
	// begin inline asm
	{  cvt.f32.f16 %f720, %rs1485;}

	// end inline asm
	add.f32 	%f848, %f847, %f720;
	// begin inline asm
	{mul.f16 %rs1489,%rs1490,%rs1491;
}
	// end inline asm
	// begin inline asm
	{  cvt.f32.f16 %f721, %rs1489;}

	// end inline asm
	add.f32 	%f849, %f848, %f721;
	mov.b32 	{%rs1494, %rs1498}, %r833;
	mov.b32 	{%rs1495, %rs1499}, %r837;
	// begin inline asm
	{mul.f16 %rs1493,%rs1494,%rs1495;
}
	// end inline asm
	// begin inline asm
	{  cvt.f32.f16 %f722, %rs1493;}

	// end inline asm
	add.f32 	%f850, %f849, %f722;
	// begin inline asm
	{mul.f16 %rs1497,%rs1498,%rs1499;
}
	// end inline asm
	// begin inline asm
	{  cvt.f32.f16 %f723, %rs1497;}

	// end inline asm
	add.f32 	%f851, %f850, %f723;
	mov.b32 	{%rs1502, %rs1506}, %r834;
	mov.b32 	{%rs1503, %rs1507}, %r838;
	// begin inline asm
	{mul.f16 %rs1501,%rs1502,%rs1503;
}
	// end inline asm
	// begin inline asm
	{  cvt.f32.f16 %f724, %rs1501;}

	// end inline asm
	add.f32 	%f852, %f851, %f724;
	// begin inline asm
	{mul.f16 %rs1505,%rs1506,%rs1507;
}
	// end inline asm
	// begin inline asm
	{  cvt.f32.f16 %f725, %rs1505;}

	// end inline asm
	add.f32 	%f853, %f852, %f725;
	mov.b32 	{%rs1510, %rs1514}, %r835;
	mov.b32 	{%rs1511, %rs1515}, %r839;
	// begin inline asm
	{mul.f16 %rs1509,%rs1510,%rs1511;
}
	// end inline asm
	// begin inline asm
	{  cvt.f32.f16 %f726, %rs1509;}

	// end inline asm
	add.f32 	%f854, %f853, %f726;
	// begin inline asm
	{mul.f16 %rs1513,%rs1514,%rs1515;
}
	// end inline asm
	// begin inline asm
	{  cvt.f32.f16 %f727, %rs1513;}

	// end inline asm
	add.f32 	%f855, %f854, %f727;
	ld.shared.v4.u32 	{%r840, %r841, %r842, %r843}, [_ZZ20single_decode_kernelP6__halfS0_S0_S0_S0_PfS1_S0_S0_S0_S0_S0_E7q_shmem+240];
	ld.shared.v4.u32 	{%r844, %r845, %r846, %r847}, [%r723+240];
	mov.b32 	{%rs1518, %rs1522}, %r840;
	mov.b32 	{%rs1519, %rs1523}, %r844;
	// begin inline asm
	{mul.f16 %rs1517,%rs1518,%rs1519;
}
	// end inline asm
	// begin inline asm
	{  cvt.f32.f16 %f728, %rs1517;}

	// end inline asm
	add.f32 	%f856, %f855, %f728;
	// begin inline asm
	{mul.f16 %rs1521,%rs1522,%rs1523;
}
	// end inline asm
	// begin inline asm
	{  cvt.f32.f16 %f729, %rs1521;}

	// end inline asm
	add.f32 	%f857, %f856, %f729;
	mov.b32 	{%rs1526, %rs1530}, %r841;
	mov.b32 	{%rs1527, %rs1531}, %r845;
	// begin inline asm
	{mul.f16 %rs1525,%rs1526,%rs1527;
}
	// end inline asm
	// begin inline asm
	{  cvt.f32.f16 %f730, %rs1525;}

	// end inline asm
	add.f32 	%f858, %f857, %f730;
	// begin inline asm
	{mul.f16 %rs1529,%rs1530,%rs1531;
}
	// end inline asm
	// begin inline asm
	{  cvt.f32.f16 %f731, %rs1529;}

	// end inline asm
	add.f32 	%f859, %f858, %f731;
	mov.b32 	{%rs1534, %rs1538}, %r842;
	mov.b32 	{%rs1535, %rs1539}, %r846;
	// begin inline asm
	{mul.f16 %rs1533,%rs1534,%rs1535;
}
	// end inline asm
	// begin inline asm
	{  cvt.f32.f16 %f732, %rs1533;}

	// end inline asm
	add.f32 	%f860, %f859, %f732;
	// begin inline asm
	{mul.f16 %rs1537,%rs1538,%rs1539;
}
	// end inline asm
	// begin inline asm
	{  cvt.f32.f16 %f733, %rs1537;}

	// end inline asm
	add.f32 	%f861, %f860, %f733;
	mov.b32 	{%rs1542, %rs1546}, %r843;
	mov.b32 	{%rs1543, %rs1547}, %r847;
	// begin inline asm
	{mul.f16 %rs1541,%rs1542,%rs1543;
}
	// end inline asm
	// begin inline asm
	{  cvt.f32.f16 %f734, %rs1541;}

	// end inline asm
	add.f32 	%f862, %f861, %f734;
	// begin inline asm
	{mul.f16 %rs1545,%rs1546,%rs1547;
}
	// end inline asm
	// begin inline asm
	{  cvt.f32.f16 %f735, %rs1545;}

	// end inline asm
	add.f32 	%f863, %f862, %f735;
	cvt.f64.f32 	%fd11, %f863;
	div.rn.f64 	%fd1, %fd11, 0d4026A09E667F3BCD;
	fma.rn.f64 	%fd12, %fd1, 0d3FF71547652B82FE, 0d4338000000000000;
	{
	.reg .b32 %temp; 
	mov.b64 	{%r94, %temp}, %fd12;
	}
	mov.f64 	%fd13, 0dC338000000000000;
	add.rn.f64 	%fd14, %fd12, %fd13;
	fma.rn.f64 	%fd15, %fd14, 0dBFE62E42FEFA39EF, %fd1;
	fma.rn.f64 	%fd16, %fd14, 0dBC7ABC9E3B39803F, %fd15;
	fma.rn.f64 	%fd17, %fd16, 0d3E5ADE1569CE2BDF, 0d3E928AF3FCA213EA;
	fma.rn.f64 	%fd18, %fd17, %fd16, 0d3EC71DEE62401315;
	fma.rn.f64 	%fd19, %fd18, %fd16, 0d3EFA01997C89EB71;
	fma.rn.f64 	%fd20, %fd19, %fd16, 0d3F2A01A014761F65;
	fma.rn.f64 	%fd21, %fd20, %fd16, 0d3F56C16C1852B7AF;
	fma.rn.f64 	%fd22, %fd21, %fd16, 0d3F81111111122322;
	fma.rn.f64 	%fd23, %fd22, %fd16, 0d3FA55555555502A1;
	fma.rn.f64 	%fd24, %fd23, %fd16, 0d3FC5555555555511;
	fma.rn.f64 	%fd25, %fd24, %fd16, 0d3FE000000000000B;
	fma.rn.f64 	%fd26, %fd25, %fd16, 0d3FF0000000000000;
	fma.rn.f64 	%fd27, %fd26, %fd16, 0d3FF0000000000000;
	{
	.reg .b32 %temp; 
	mov.b64 	{%r95, %temp}, %fd27;
	}
	{
	.reg .b32 %temp; 
	mov.b64 	{%temp, %r96}, %fd27;
	}
	shl.b32 	%r848, %r94, 20;
	add.s32 	%r849, %r848, %r96;
	mov.b64 	%fd51, {%r95, %r849};
	{
	.reg .b32 %temp; 
	mov.b64 	{%temp, %r850}, %fd1;
	}
	mov.b32 	%f864, %r850;
	abs.f32 	%f19, %f864;
	setp.lt.f32 	%p73, %f19, 0f4086232B;
	@%p73 bra 	$L__BB0_92;
	setp.lt.f64 	%p74, %fd1, 0d0000000000000000;
	add.f64 	%fd28, %fd1, 0d7FF0000000000000;
	selp.f64 	%fd51, 0d0000000000000000, %fd28, %p74;
	setp.geu.f32 	%p75, %f19, 0f40874800;
	@%p75 bra 	$L__BB0_92;
	shr.u32 	%r851, %r94, 31;
	add.s32 	%r852, %r94, %r851;
	shr.s32 	%r853, %r852, 1;
	shl.b32 	%r854, %r853, 20;
	add.s32 	%r855, %r96, %r854;
	mov.b64 	%fd29, {%r95, %r855};
	sub.s32 	%r856, %r94, %r853;
	shl.b32 	%r857, %r856, 20;
	add.s32 	%r858, %r857, 1072693248;
	mov.b32 	%r859, 0;
	mov.b64 	%fd30, {%r859, %r858};
	mul.f64 	%fd51, %fd30, %fd29;
$L__BB0_92:
	cvt.rn.f32.f64 	%f865, %fd51;
	add.f32 	%f2182, %f2182, %f865;
	// begin inline asm
	{  cvt.rn.f16.f32 %rs1549, %f865;}

	// end inline asm
	shl.b32 	%r860, %r1993, 6;
	add.s32 	%r861, %r860, %r6;
	shl.b32 	%r862, %r861, 1;
	mov.u32 	%r863, _ZZ20single_decode_kernelP6__halfS0_S0_S0_S0_PfS1_S0_S0_S0_S0_S0_E17attn_weight_shmem;
	add.s32 	%r864, %r863, %r862;
	st.shared.u16 	[%r864], %rs1549;
$L__BB0_93:
	setp.ne.s32 	%p76, %r86, 3;
	mov.u32 	%r1993, %r86;
	@%p76 bra 	$L__BB0_81;
	// begin inline asm
	cp.async.wait_group 0;

	// end inline asm
	barrier.sync 	0;
	shl.b32 	%r865, %r6, 7;
	add.s32 	%r97, %r49, %r865;
	@%p55 bra 	$L__BB0_99;
	ld.shared.v4.u32 	{%r866, %r867, %r868, %r869}, [_ZZ20single_decode_kernelP6__halfS0_S0_S0_S0_PfS1_S0_S0_S0_S0_S0_E7q_shmem];
	ld.shared.v4.u32 	{%r870, %r871, %r872, %r873}, [%r97+16384];
	mov.b32 	{%rs1551, %rs1555}, %r866;
	mov.b32 	{%rs1552, %rs1556}, %r870;
	// begin inline asm
	{mul.f16 %rs1550,%rs1551,%rs1552;
}
	// end inline asm
	// begin inline asm
	{  cvt.f32.f16 %f866, %rs1550;}

	// end inline asm
	add.f32 	%f994, %f866, 0f00000000;
	// begin inline asm
	{mul.f16 %rs1554,%rs1555,%rs1556;
}
	// end inline asm
	// begin inline asm
	{  cvt.f32.f16 %f867, %rs1554;}

	// end inline asm
	add.f32 	%f995, %f994, %f867;
	mov.b32 	{%rs1559, %rs1563}, %r867;
	mov.b32 	{%rs1560, %rs1564}, %r871;
	// begin inline asm
	{mul.f16 %rs1558,%rs1559,%rs1560;
}
	// end inline asm
	// begin inline asm
	{  cvt.f32.f16 %f868, %rs1558;}

	// end inline asm
	add.f32 	%f996, %f995, %f868;
	// begin inline asm
	{mul.f16 %rs1562,%rs1563,%rs1564;
}
	// end inline asm
	// begin inline asm
	{  cvt.f32.f16 %f869, %rs1562;}

	// end inline asm
	add.f32 	%f997, %f996, %f869;
	mov.b32 	{%rs1567, %rs1571}, %r868;
	mov.b32 	{%rs1568, %rs1572}, %r872;
	// begin inline asm
	{mul.f16 %rs1566,%rs1567,%rs1568;
}
	// end inline asm
	// begin inline asm
	{  cvt.f32.f16 %f870, %rs1566;}

	// end inline asm
	add.f32 	%f998, %f997, %f870;
	// begin inline asm
	{mul.f16 %rs1570,%rs1571,%rs1572;
}
	// end inline asm
	// begin inline asm
	{  cvt.f32.f16 %f871, %rs1570;}

	// end inline asm
	add.f32 	%f999, %f998, %f871;
	mov.b32 	{%rs1575, %rs1579}, %r869;
	mov.b32 	{%rs1576, %rs1580}, %r873;
	// begin inline asm
	{mul.f16 %rs1574,%rs1575,%rs1576;
}
	// end inline asm
	// begin inline asm
	{  cvt.f32.f16 %f872, %rs1574;}

	// end inline asm
	add.f32 	%f1000, %f999, %f872;
	// begin inline asm
	{mul.f16 %rs1578,%rs1579,%rs1580;
}
	// end inline asm
	// begin inline asm
	{  cvt.f32.f16 %f873, %rs1578;}

	// end inline asm
	add.f32 	%f1001, %f1000, %f873;
	ld.shared.v4.u32 	{%r874, %r875, %r876, %r877}, [_ZZ20single_decode_kernelP6__halfS0_S0_S0_S0_PfS1_S0_S0_S0_S0_S0_E7q_shmem+16];
	ld.shared.v4.u32 	{%r878, %r879, %r880, %r881}, [%r97+16400];
	mov.b32 	{%rs1583, %rs1587}, %r874;
	mov.b32 	{%rs1584, %rs1588}, %r878;
	// begin inline asm
	{mul.f16 %rs1582,%rs1583,%rs1584;
}
	// end inline asm
	// begin inline asm
	{  cvt.f32.f16 %f874, %rs1582;}

	// end inline asm
	add.f32 	%f1002, %f1001, %f874;
	// begin inline asm
	{mul.f16 %rs1586,%rs1587,%rs1588;
}
	// end inline asm
	// begin inline asm
	{  cvt.f32.f16 %f875, %rs1586;}

	// end inline asm
	add.f32 	%f1003, %f1002, %f875;
	mov.b32 	{%rs1591, %rs1595}, %r875;
	mov.b32 	{%rs1592, %rs1596}, %r879;
	// begin inline asm
	{mul.f16 %rs1590,%rs1591,%rs1592;
}
	// end inline asm
	// begin inline asm
	{  cvt.f32.f16 %f876, %rs1590;}

	// end inline asm
	add.f32 	%f1004, %f1003, %f876;
	// begin inline asm
	{mul.f16 %rs1594,%rs1595,%rs1596;
}
	// end inline asm
	// begin inline asm
	{  cvt.f32.f16 %f877, %rs1594;}

	// end inline asm
	add.f32 	%f1005, %f1004, %f877;
	mov.b32 	{%rs1599, %rs1603}, %r876;
	mov.b32 	{%rs1600, %rs1604}, %r880;
	// begin inline asm
	{mul.f16 %rs1598,%rs1599,%rs1600;
}
	// end inline asm
	// begin inline asm
	{  cvt.f32.f16 %f878, %rs1598;}

	// end inline asm
	add.f32 	%f1006, %f1005, %f878;
	// begin inline asm
	{mul.f16 %rs1602,%rs1603,%rs1604;
}
	// end inline asm
	// begin inline asm
	{  cvt.f32.f16 %f879, %rs1602;}

	// end inline asm
	add.f32 	%f1007, %f1006, %f879;
	mov.b32 	{%rs1607, %rs1611}, %r877;
	mov.b32 	{%rs1608, %rs1612}, %r881;
	// begin inline asm
	{mul.f16 %rs1606,%rs1607,%rs1608;
}
	// end inline asm
	// begin inline asm
	{  cvt.f32.f16 %f880, %rs1606;}

	// end inline asm
	add.f32 	%f1008, %f1007, %f880;
	// begin inline asm
	{mul.f16 %rs1610,%rs1611,%rs1612;
}
	// end inline asm
	// begin inline asm
	{  cvt.f32.f16 %f881, %rs1610;}

	// end inline asm
	add.f32 	%f1009, %f1008, %f881;
	ld.shared.v4.u32 	{%r882, %r883, %r884, %r885}, [_ZZ20single_decode_kernelP6__halfS0_S0_S0_S0_PfS1_S0_S0_S0_S0_S0_E7q_shmem+32];
	ld.shared.v4.u32 	{%r886, %r887, %r888, %r889}, [%r97+16416];
	mov.b32 	{%rs1615, %rs1619}, %r882;
	mov.b32 	{%rs1616, %rs1620}, %r886;
	// begin inline asm
	{mul.f16 %rs1614,%rs1615,%rs1616;
}
	// end inline asm
	// begin inline asm
	{  cvt.f32.f16 %f882, %rs1614;}

	// end inline asm
	add.f32 	%f1010, %f1009, %f882;
	// begin inline asm
	{mul.f16 %rs1618,%rs1619,%rs1620;
}
	// end inline asm
	// begin inline asm
	{  cvt.f32.f16 %f883, %rs1618;}

	// end inline asm
	add.f32 	%f1011, %f1010, %f883;
	mov.b32 	{%rs1623, %rs1627}, %r883;
	mov.b32 	{%rs1624, %rs1628}, %r887;
	// begin inline asm
	{mul.f16 %rs1622,%rs1623,%rs1624;
}
	// end inline asm
	// begin inline asm
	{  cvt.f32.f16 %f884, %rs1622;}

	// end inline asm
	add.f32 	%f1012, %f1011, %f884;
	// begin inline asm
	{mul.f16 %rs1626,%rs1627,%rs1628;
}
	// end inline asm
	// begin inline asm
	{  cvt.f32.f16 %f885, %rs1626;}

	// end inline asm
	add.f32 	%f1013, %f1012, %f885;
	mov.b32 	{%rs1631, %rs1635}, %r884;
	mov.b32 	{%rs1632, %rs1636}, %r888;
	// begin inline asm
	{mul.f16 %rs1630,%rs1631,%rs1632;
}
	// end inline asm
	// begin inline asm
	{  cvt.f32.f16 %f886, %rs1630;}

	// end inline asm
	add.f32 	%f1014, %f1013, %f886;
	// begin inline asm
	{mul.f16 %rs1634,%rs1635,%rs1636;
}
	// end inline asm
	// begin inline asm
	{  cvt.f32.f16 %f887, %rs1634;}

	// end inline asm
	add.f32 	%f1015, %f1014, %f887;
	mov.b32 	{%rs1639, %rs1643}, %r885;
	mov.b32 	{%rs1640, %rs1644}, %r889;
	// begin inline asm
	{mul.f16 %rs1638,%rs1639,%rs1640;
}
	// end inline asm
	// begin inline asm
	{  cvt.f32.f16 %f888, %rs1638;}

	// end inline asm
	add.f32 	%f1016, %f1015, %f888;
	// begin inline asm
	{mul.f16 %rs1642,%rs1643,%rs1644;
}
	// end inline asm
	// begin inline asm
	{  cvt.f32.f16 %f889, %rs1642;}

	// end inline asm
	add.f32 	%f1017, %f1016, %f889;
	ld.shared.v4.u32 	{%r890, %r891, %r892, %r893}, [_ZZ20single_decode_kernelP6__halfS0_S0_S0_S0_PfS1_S0_S0_S0_S0_S0_E7q_shmem+48];
	ld.shared.v4.u32 	{%r894, %r895, %r896, %r897}, [%r97+16432];
	mov.b32 	{%rs1647, %rs1651}, %r890;
	mov.b32 	{%rs1648, %rs1652}, %r894;
	// begin inline asm
	{mul.f16 %rs1646,%rs1647,%rs1648;
}
	// end inline asm
	// begin inline asm
	{  cvt.f32.f16 %f890, %rs1646;}

	// end inline asm
	add.f32 	%f1018, %f1017, %f890;
	// begin inline asm
	{mul.f16 %rs1650,%rs1651,%rs1652;
}
	// end inline asm
	// begin inline asm
	{  cvt.f32.f16 %f891, %rs1650;}

	// end inline asm
	add.f32 	%f1019, %f1018, %f891;
	mov.b32 	{%rs1655, %rs1659}, %r891;
	mov.b32 	{%rs1656, %rs1660}, %r895;
	// begin inline asm
	{mul.f16 %rs1654,%rs1655,%rs1656;
}
	// end inline asm
	// begin inline asm
	{  cvt.f32.f16 %f892, %rs1654;}

	// end inline asm
	add.f32 	%f1020, %f1019, %f892;
	// begin inline asm
	{mul.f16 %rs1658,%rs1659,%rs1660;
}
	// end inline asm
	// begin inline asm
	{  cvt.f32.f16 %f893, %rs1658;}

	// end inline asm
	add.f32 	%f1021, %f1020, %f893;
	mov.b32 	{%rs1663, %rs1667}, %r892;
	mov.b32 	{%rs1664, %rs1668}, %r896;
	// begin inline asm
	{mul.f16 %rs1662,%rs1663,%rs1664;
}
	// end inline asm
	// begin inline asm
	{  cvt.f32.f16 %f894, %rs1662;}

	// end inline asm
	add.f32 	%f1022, %f1021, %f894;
	// begin inline asm
	{mul.f16 %rs1666,%rs1667,%rs1668;
}
	// end inline asm
	// begin inline asm
	{  cvt.f32.f16 %f895, %rs1666;}

	// end inline asm
	add.f32 	%f1023, %f1022, %f895;
	mov.b32 	{%rs1671, %rs1675}, %r893;
	mov.b32 	{%rs1672, %rs1676}, %r897;
	// begin inline asm
	{mul.f16 %rs1670,%rs1671,%rs1672;
}
	// end inline asm
	// begin inline asm
	{  cvt.f32.f16 %f896, %rs1670;}

	// end inline asm
	add.f32 	%f1024, %f1023, %f896;
	// begin inline asm
	{mul.f16 %rs1674,%rs1675,%rs1676;
}
	// end inline asm
	// begin inline asm
	{  cvt.f32.f16 %f897, %rs1674;}

	// end inline asm
	add.f32 	%f1025, %f1024, %f897;
	ld.shared.v4.u32 	{%r898, %r899, %r900, %r901}, [_ZZ20single_decode_kernelP6__halfS0_S0_S0_S0_PfS1_S0_S0_S0_S0_S0_E7q_shmem+64];
	ld.shared.v4.u32 	{%r902, %r903, %r904, %r905}, [%r97+16448];
	mov.b32 	{%rs1679, %rs1683}, %r898;
	mov.b32 	{%rs1680, %rs1684}, %r902;
	// begin inline asm
	{mul.f16 %rs1678,%rs1679,%rs1680;
}
	// end inline asm
	// begin inline asm
	{  cvt.f32.f16 %f898, %rs1678;}

	// end inline asm
	add.f32 	%f1026, %f1025, %f898;
	// begin inline asm
	{mul.f16 %rs1682,%rs1683,%rs1684;
}
	// end inline asm
	// begin inline asm
	{  cvt.f32.f16 %f899, %rs1682;}

	// end inline asm
	add.f32 	%f1027, %f1026, %f899;
	mov.b32 	{%rs1687, %rs1691}, %r899;
	mov.b32 	{%rs1688, %rs1692}, %r903;
	// begin inline asm
	{mul.f16 %rs1686,%rs1687,%rs1688;
}
	// end inline asm
	// begin inline asm
	{  cvt.f32.f16 %f900, %rs1686;}

	// end inline asm
	add.f32 	%f1028, %f1027, %f900;
	// begin inline asm
	{mul.f16 %rs1690,%rs1691,%rs1692;
}
	// end inline asm
	// begin inline asm
	{  cvt.f32.f16 %f901, %rs1690;}

	// end inline asm
	add.f32 	%f1029, %f1028, %f901;
	mov.b32 	{%rs1695, %rs1699}, %r900;
	mov.b32 	{%rs1696, %rs1700}, %r904;
	// begin inline asm
	{mul.f16 %rs1694,%rs1695,%rs1696;
}
	// end inline asm
	// begin inline asm
	{  cvt.f32.f16 %f902, %rs1694;}

	// end inline asm
	add.f32 	%f1030, %f1029, %f902;
	// begin inline asm
	{mul.f16 %rs1698,%rs1699,%rs1700;
}
	// end inline asm
	// begin inline asm
	{  cvt.f32.f16 %f903, %rs1698;}

	// end inline asm
	add.f32 	%f1031, %f1030, %f903;
	mov.b32 	{%rs1703, %rs1707}, %r901;
	mov.b32 	{%rs1704, %rs1708}, %r905;
	// begin inline asm
	{mul.f16 %rs1702,%rs1703,%rs1704;
}
	// end inline asm
	// begin inline asm
	{  cvt.f32.f16 %f904, %rs1702;}

	// end inline asm
	add.f32 	%f1032, %f1031, %f904;
	// begin inline asm
	{mul.f16 %rs1706,%rs1707,%rs1708;
}
	// end inline asm
	// begin inline asm
	{  cvt.f32.f16 %f905, %rs1706;}

	// end inline asm
	add.f32 	%f1033, %f1032, %f905;
	ld.shared.v4.u32 	{%r906, %r907, %r908, %r909}, [_ZZ20single_decode_kernelP6__halfS0_S0_S0_S0_PfS1_S0_S0_S0_S0_S0_E7q_shmem+80];
	ld.shared.v4.u32 	{%r910, %r911, %r912, %r913}, [%r97+16464];
	mov.b32 	{%rs1711, %rs1715}, %r906;
	mov.b32 	{%rs1712, %rs1716}, %r910;
	// begin inline asm
	{mul.f16 %rs1710,%rs1711,%rs1712;
}
	// end inline asm
	// begin inline asm
	{  cvt.f32.f16 %f906, %rs1710;}

	// end inline asm
	add.f32 	%f1034, %f1033, %f906;
	// begin inline asm
	{mul.f16 %rs1714,%rs1715,%rs1716;
}
	// end inline asm
	// begin inline asm
	{  cvt.f32.f16 %f907, %rs1714;}

	// end inline asm
	add.f32 	%f1035, %f1034, %f907;
	mov.b32 	{%rs1719, %rs1723}, %r907;
	mov.b32 	{%rs1720, %rs1724}, %r911;
	// begin inline asm
	{mul.f16 %rs1718,%rs1719,%rs1720;
}
	// end inline asm
	// begin inline asm
	{  cvt.f32.f16 %f908, %rs1718;}

	// end inline asm
	add.f32 	%f1036, %f1035, %f908;
	// begin inline asm
	{mul.f16 %rs1722,%rs1723,%rs1724;
}
	// end inline asm
	// begin inline asm
	{  cvt.f32.f16 %f909, %rs1722;}

	// end inline asm
	add.f32 	%f1037, %f1036, %f909;
	mov.b32 	{%rs1727, %rs1731}, %r908;
	mov.b32 	{%rs1728, %rs1732}, %r912;
	// begin inline asm
	{mul.f16 %rs1726,%rs1727,%rs1728;
}
	// end inline asm
	// begin inline asm
	{  cvt.f32.f16 %f910, %rs1726;}

	// end inline asm
	add.f32 	%f1038, %f1037, %f910;
	// begin inline asm
	{mul.f16 %rs1730,%rs1731,%rs1732;
}
	// end inline asm
	// begin inline asm
	{  cvt.f32.f16 %f911, %rs1730;}

	// end inline asm
	add.f32 	%f1039, %f1038, %f911;
	mov.b32 	{%rs1735, %rs1739}, %r909;
	mov.b32 	{%rs1736, %rs1740}, %r913;
	// begin inline asm
	{mul.f16 %rs1734,%rs1735,%rs1736;
}
	// end inline asm
	// begin inline asm
	{  cvt.f32.f16 %f912, %rs1734;}

	// end inline asm
	add.f32 	%f1040, %f1039, %f912;
	// begin inline asm
	{mul.f16 %rs1738,%rs1739,%rs1740;
}
	// end inline asm
	// begin inline asm
	{  cvt.f32.f16 %f913, %rs1738;}

	// end inline asm
	add.f32 	%f1041, %f1040, %f913;
	ld.shared.v4.u32 	{%r914, %r915, %r916, %r917}, [_ZZ20single_decode_kernelP6__halfS0_S0_S0_S0_PfS1_S0_S0_S0_S0_S0_E7q_shmem+96];
	ld.shared.v4.u32 	{%r918, %r919, %r920, %r921}, [%r97+16480];
	mov.b32 	{%rs1743, %rs1747}, %r914;
	mov.b32 	{%rs1744, %rs1748}, %r918;
	// begin inline asm
	{mul.f16 %rs1742,%rs1743,%rs1744;
}
	// end inline asm
	// begin inline asm
	{  cvt.f32.f16 %f914, %rs1742;}

	// end inline asm
	add.f32 	%f1042, %f1041, %f914;
	// begin inline asm
	{mul.f16 %rs1746,%rs1747,%rs1748;
}
	// end inline asm
	// begin inline asm
	{  cvt.f32.f16 %f915, %rs1746;}

	// end inline asm
	add.f32 	%f1043, %f1042, %f915;
	mov.b32 	{%rs1751, %rs1755}, %r915;
	mov.b32 	{%rs1752, %rs1756}, %r919;
	// begin inline asm
	{mul.f16 %rs1750,%rs1751,%rs1752;
}
	// end inline asm
	// begin inline asm
	{  cvt.f32.f16 %f916, %rs1750;}

	// end inline asm
	add.f32 	%f1044, %f1043, %f916;
	// begin inline asm
	{mul.f16 %rs1754,%rs1755,%rs1756;
}
	// end inline asm
	// begin inline asm
	{  cvt.f32.f16 %f917, %rs1754;}

	// end inline asm
	add.f32 	%f1045, %f1044, %f917;
	mov.b32 	{%rs1759, %rs1763}, %r916;
	mov.b32 	{%rs1760, %rs1764}, %r920;
	// begin inline asm
	{mul.f16 %rs1758,%rs1759,%rs1760;
}
	// end inline asm
	// begin inline asm
	{  cvt.f32.f16 %f918, %rs1758;}

	// end inline asm
	add.f32 	%f1046, %f1045, %f918;
	// begin inline asm
	{mul.f16 %rs1762,%rs1763,%rs1764;
}
	// end inline asm
	// begin inline asm
	{  cvt.f32.f16 %f919, %rs1762;}

	// end inline asm
	add.f32 	%f1047, %f1046, %f919;
	mov.b32 	{%rs1767, %rs1771}, %r917;
	mov.b32 	{%rs1768, %rs1772}, %r921;
	// begin inline asm
	{mul.f16 %rs1766,%rs1767,%rs1768;
}
	// end inline asm
	// begin inline asm
	{  cvt.f32.f16 %f920, %rs1766;}

	// end inline asm
	add.f32 	%f1048, %f1047, %f920;
	// begin inline asm
	{mul.f16 %rs1770,%rs1771,%rs1772;
}
	// end inline asm
	// begin inline asm
	{  cvt.f32.f16 %f921, %rs1770;}

	// end inline asm
	add.f32 	%f1049, %f1048, %f921;
	ld.shared.v4.u32 	{%r922, %r923, %r924, %r925}, [_ZZ20single_decode_kernelP6__halfS0_S0_S0_S0_PfS1_S0_S0_S0_S0_S0_E7q_shmem+112];
	ld.shared.v4.u32 	{%r926, %r927, %r928, %r929}, [%r97+16496];
	mov.b32 	{%rs1775, %rs1779}, %r922;
	mov.b32 	{%rs1776, %rs1780}, %r926;
	// begin inline asm
	{mul.f16 %rs1774,%rs1775,%rs1776;
}
	// end inline asm
	// begin inline asm
	{  cvt.f32.f16 %f922, %rs1774;}

	// end inline asm
	add.f32 	%f1050, %f1049, %f922;
	// begin inline asm
	{mul.f16 %rs1778,%rs1779,%rs1780;
}
	// end inline asm
	// begin inline asm
	{  cvt.f32.f16 %f923, %rs1778;}

	// end inline asm
	add.f32 	%f1051, %f1050, %f923;
	mov.b32 	{%rs1783, %rs1787}, %r923;
	mov.b32 	{%rs1784, %rs1788}, %r927;
	// begin inline asm
	{mul.f16 %rs1782,%rs1783,%rs1784;
}
	// end inline asm
	// begin inline asm
	{  cvt.f32.f16 %f924, %rs1782;}

	// end inline asm
	add.f32 	%f1052, %f1051, %f924;
	// begin inline asm
	{mul.f16 %rs1786,%rs1787,%rs1788;
}
	// end inline asm
	// begin inline asm
	{  cvt.f32.f16 %f925, %rs1786;}

	// end inline asm
	add.f32 	%f1053, %f1052, %f925;
	mov.b32 	{%rs1791, %rs1795}, %r924;
	mov.b32 	{%rs1792, %rs1796}, %r928;
	// begin inline asm
	{mul.f16 %rs1790,%rs1791,%rs1792;
}
	// end inline asm
	// begin inline asm
	{  cvt.f32.f16 %f926, %rs1790;}

	// end inline asm
	add.f32 	%f1054, %f1053, %f926;
	// begin inline asm
	{mul.f16 %rs1794,%rs1795,%rs1796;
}
	// end inline asm
	// begin inline asm
	{  cvt.f32.f16 %f927, %rs1794;}

	// end inline asm
	add.f32 	%f1055, %f1054, %f927;
	mov.b32 	{%rs1799, %rs1803}, %r925;
	mov.b32 	{%rs1800, %rs1804}, %r929;
	// begin inline asm
	{mul.f16 %rs1798,%rs1799,%rs1800;
}
	// end inline asm
	// begin inline asm
	{  cvt.f32.f16 %f928, %rs1798;}

	// end inline asm
	add.f32 	%f1056, %f1055, %f928;
	// begin inline asm
	{mul.f16 %rs1802,%rs1803,%rs1804;
}
	// end inline asm
	// begin inline asm
	{  cvt.f32.f16 %f929, %rs1802;}

	// end inline asm
	add.f32 	%f1057, %f1056, %f929;
	ld.shared.v4.u32 	{%r930, %r931, %r932, %r933}, [_ZZ20single_decode_kernelP6__halfS0_S0_S0_S0_PfS1_S0_S0_S0_S0_S0_E7q_shmem+128];
	ld.shared.v4.u32 	{%r934, %r935, %r936, %r937}, [%r97+16512];
	mov.b32 	{%rs1807, %rs1811}, %r930;
	mov.b32 	{%rs1808, %rs1812}, %r934;
	// begin inline asm
	{mul.f16 %rs1806,%rs1807,%rs1808;
}
	// end inline asm
	// begin inline asm
	{  cvt.f32.f16 %f930, %rs1806;}

	// end inline asm
	add.f32 	%f1058, %f1057, %f930;
	// begin inline asm
	{mul.f16 %rs1810,%rs1811,%rs1812;
}
	// end inline asm
	// begin inline asm
	{  cvt.f32.f16 %f931, %rs1810;}

	// end inline asm
	add.f32 	%f1059, %f1058, %f931;
	mov.b32 	{%rs1815, %rs1819}, %r931;
	mov.b32 	{%rs1816, %rs1820}, %r935;
	// begin inline asm
	{mul.f16 %rs1814,%rs1815,%rs1816;
}
	// end inline asm
	// begin inline asm
	{  cvt.f32.f16 %f932, %rs1814;}

	// end inline asm
	add.f32 	%f1060, %f1059, %f932;
	// begin inline asm
	{mul.f16 %rs1818,%rs1819,%rs1820;
}
	// end inline asm
	// begin inline asm
	{  cvt.f32.f16 %f933, %rs1818;}

	// end inline asm
	add.f32 	%f1061, %f1060, %f933;
	mov.b32 	{%rs1823, %rs1827}, %r932;
	mov.b32 	{%rs1824, %rs1828}, %r936;
	// begin inline asm
	{mul.f16 %rs1822,%rs1823,%rs1824;
}
	// end inline asm
	// begin inline asm
	{  cvt.f32.f16 %f934, %rs1822;}

	// end inline asm
	add.f32 	%f1062, %f1061, %f934;
	// begin inline asm
	{mul.f16 %rs1826,%rs1827,%rs1828;
}
	// end inline asm
	// begin inline asm
	{  cvt.f32.f16 %f935, %rs1826;}

	// end inline asm
	add.f32 	%f1063, %f1062, %f935;
	mov.b32 	{%rs1831, %rs1835}, %r933;
	mov.b32 	{%rs1832, %rs1836}, %r937;
	// begin inline asm
	{mul.f16 %rs1830,%rs1831,%rs1832;
}
	// end inline asm
	// begin inline asm
	{  cvt.f32.f16 %f936, %rs1830;}

	// end inline asm
	add.f32 	%f1064, %f1063, %f936;
	// begin inline asm
	{mul.f16 %rs1834,%rs1835,%rs1836;
}
	// end inline asm
	// begin inline asm
	{  cvt.f32.f16 %f937, %rs1834;}

	// end inline asm
	add.f32 	%f1065, %f1064, %f937;
	ld.shared.v4.u32 	{%r938, %r939, %r940, %r941}, [_ZZ20single_decode_kernelP6__halfS0_S0_S0_S0_PfS1_S0_S0_S0_S0_S0_E7q_shmem+144];
	ld.shared.v4.u32 	{%r942, %r943, %r944, %r945}, [%r97+16528];
	mov.b32 	{%rs1839, %rs1843}, %r938;
	mov.b32 	{%rs1840, %rs1844}, %r942;
	// begin inline asm
	{mul.f16 %rs1838,%rs1839,%rs1840;
}
	// end inline asm
	// begin inline asm
	{  cvt.f32.f16 %f938, %rs1838;}

	// end inline asm
	add.f32 	%f1066, %f1065, %f938;
	// begin inline asm
	{mul.f16 %rs1842,%rs1843,%rs1844;
}
	// end inline asm
	// begin inline asm
	{  cvt.f32.f16 %f939, %rs1842;}

	// end inline asm
	add.f32 	%f1067, %f1066, %f939;
	mov.b32 	{%rs1847, %rs1851}, %r939;
	mov.b32 	{%rs1848, %rs1852}, %r943;
	// begin inline asm
	{mul.f16 %rs1846,%rs1847,%rs1848;
}
	// end inline asm
	// begin inline asm
	{  cvt.f32.f16 %f940, %rs1846;}

	// end inline asm
	add.f32 	%f1068, %f1067, %f940;
	// begin inline asm
	{mul.f16 %rs1850,%rs1851,%rs1852;
}
	// end inline asm
	// begin inline asm
	{  cvt.f32.f16 %f941, %rs1850;}

	// end inline asm
	add.f32 	%f1069, %f1068, %f941;
	mov.b32 	{%rs1855, %rs1859}, %r940;
	mov.b32 	{%rs1856, %rs1860}, %r944;
	// begin inline asm
	{mul.f16 %rs1854,%rs1855,%rs1856;
}
	// end inline asm
	// begin inline asm
	{  cvt.f32.f16 %f942, %rs1854;}

	// end inline asm
	add.f32 	%f1070, %f1069, %f942;
	// begin inline asm
	{mul.f16 %rs1858,%rs1859,%rs1860;
}
	// end inline asm
	// begin inline asm
	{  cvt.f32.f16 %f943, %rs1858;}

	// end inline asm
	add.f32 	%f1071, %f1070, %f943;
	mov.b32 	{%rs1863, %rs1867}, %r941;
	mov.b32 	{%rs1864, %rs1868}, %r945;
	// begin inline asm
	{mul.f16 %rs1862,%rs1863,%rs1864;
}
	// end inline asm
	// begin inline asm
	{  cvt.f32.f16 %f944, %rs1862;}

	// end inline asm
	add.f32 	%f1072, %f1071, %f944;
	// begin inline asm
	{mul.f16 %rs1866,%rs1867,%rs1868;
}
	// end inline asm
	// begin inline asm
	{  cvt.f32.f16 %f945, %rs1866;}

	// end inline asm
	add.f32 	%f1073, %f1072, %f945;
	ld.shared.v4.u32 	{%r946, %r947, %r948, %r949}, [_ZZ20single_decode_kernelP6__halfS0_S0_S0_S0_PfS1_S0_S0_S0_S0_S0_E7q_shmem+160];
	ld.shared.v4.u32 	{%r950, %r951, %r952, %r953}, [%r97+16544];
	mov.b32 	{%rs1871, %rs1875}, %r946;
	mov.b32 	{%rs1872, %rs1876}, %r950;
	// begin inline asm
	{mul.f16 %rs1870,%rs1871,%rs1872;
}
	// end inline asm
	// begin inline asm
	{  cvt.f32.f16 %f946, %rs1870;}

	// end inline asm
	add.f32 	%f1074, %f1073, %f946;
	// begin inline asm
	{mul.f16 %rs1874,%rs1875,%rs1876;
}
	// end inline asm
	// begin inline asm
	{  cvt.f32.f16 %f947, %rs1874;}

	// end inline asm
	add.f32 	%f1075, %f1074, %f947;
	mov.b32 	{%rs1879, %rs1883}, %r947;
	mov.b32 	{%rs1880, %rs1884}, %r951;
	// begin inline asm
	{mul.f16 %rs1878,%rs1879,%rs1880;
}
	// end inline asm
	// begin inline asm
	{  cvt.f32.f16 %f948, %rs1878;}

	// end inline asm
	add.f32 	%f1076, %f1075, %f948;
	// begin inline asm
	{mul.f16 %rs1882,%rs1883,%rs1884;
}
	// end inline asm
	// begin inline asm
	{  cvt.f32.f16 %f949, %rs1882;}

	// end inline asm
	add.f32 	%f1077, %f1076, %f949;
	mov.b32 	{%rs1887, %rs1891}, %r948;
	mov.b32 	{%rs1888, %rs1892}, %r952;
	// begin inline asm
	{mul.f16 %rs1886,%rs1887,%rs1888;
}
	// end inline asm
	// begin inline asm
	{  cvt.f32.f16 %f950, %rs1886;}

	// end inline asm
	add.f32 	%f1078, %f1077, %f950;
	// begin inline asm
	{mul.f16 %rs1890,%rs1891,%rs1892;
}
	// end inline asm
	// begin inline asm
	{  cvt.f32.f16 %f951, %rs1890;}

	// end inline asm
	add.f32 	%f1079, %f1078, %f951;
	mov.b32 	{%rs1895, %rs1899}, %r949;
	mov.b32 	{%rs1896, %rs1900}, %r953;
	// begin inline asm
	{mul.f16 %rs1894,%rs1895,%rs1896;
}
	// end inline asm
	// begin inline asm
	{  cvt.f32.f16 %f952, %rs1894;}

	// end inline asm
	add.f32 	%f1080, %f1079, %f952;
	// begin inline asm
	{mul.f16 %rs1898,%rs1899,%rs1900;
}
	// end inline asm
	// begin inline asm
	{  cvt.f32.f16 %f953, %rs1898;}

	// end inline asm
	add.f32 	%f1081, %f1080, %f953;
	ld.shared.v4.u32 	{%r954, %r955, %r956, %r957}, [_ZZ20single_decode_kernelP6__halfS0_S0_S0_S0_PfS1_S0_S0_S0_S0_S0_E7q_shmem+176];
	ld.shared.v4.u32 	{%r958, %r959, %r960, %r961}, [%r97+16560];
	mov.b32 	{%rs1903, %rs1907}, %r954;
	mov.b32 	{%rs1904, %rs1908}, %r958;
	// begin inline asm
	{mul.f16 %rs1902,%rs1903,%rs1904;
}
	// end inline asm
	// begin inline asm
	{  cvt.f32.f16 %f954, %rs1902;}

	// end inline asm
	add.f32 	%f1082, %f1081, %f954;
	// begin inline asm
	{mul.f16 %rs1906,%rs1907,%rs1908;
}
	// end inline asm
	// begin inline asm
	{  cvt.f32.f16 %f955, %rs1906;}

	// end inline asm
	add.f32 	%f1083, %f1082, %f955;
	mov.b32 	{%rs1911, %rs1915}, %r955;
	mov.b32 	{%rs1912, %rs1916}, %r959;
	// begin inline asm
	{mul.f16 %rs1910,%rs1911,%rs1912;
}
	// end inline asm
	// begin inline asm
	{  cvt.f32.f16 %f956, %rs1910;}

	// end inline asm
	add.f32 	%f1084, %f1083, %f956;
	// begin inline asm
	{mul.f16 %rs1914,%rs1915,%rs1916;
}
	// end inline asm
	// begin inline asm
	{  cvt.f32.f16 %f957, %rs1914;}

	// end inline asm
	add.f32 	%f1085, %f1084, %f957;
	mov.b32 	{%rs1919, %rs1923}, %r956;
	mov.b32 	{%rs1920, %rs1924}, %r960;
	// begin inline asm
	{mul.f16 %rs1918,%rs1919,%rs1920;
}
	// end inline asm
	// begin inline asm
	{  cvt.f32.f16 %f958, %rs1918;}

	// end inline asm
	add.f32 	%f1086, %f1085, %f958;
	// begin inline asm
	{mul.f16 %rs1922,%rs1923,%rs1924;
}
	// end inline asm
	// begin inline asm
	{  cvt.f32.f16 %f959, %rs1922;}

	// end inline asm
	add.f32 	%f1087, %f1086, %f959;
	mov.b32 	{%rs1927, %rs1931}, %r957;
	mov.b32 	{%rs1928, %rs1932}, %r961;
	// begin inline asm
	{mul.f16 %rs1926,%rs1927,%rs1928;
}
	// end inline asm
	// begin inline asm
	{  cvt.f32.f16 %f960, %rs1926;}

	// end inline asm
	add.f32 	%f1088, %f1087, %f960;
	// begin inline asm
	{mul.f16 %rs1930,%rs1931,%rs1932;
}
	// end inline asm
	// begin inline asm
	{  cvt.f32.f16 %f961, %rs1930;}

	// end inline asm
	add.f32 	%f1089, %f1088, %f961;
	ld.shared.v4.u32 	{%r962, %r963, %r964, %r965}, [_ZZ20single_decode_kernelP6__halfS0_S0_S0_S0_PfS1_S0_S0_S0_S0_S0_E7q_shmem+192];
	ld.shared.v4.u32 	{%r966, %r967, %r968, %r969}, [%r97+16576];
	mov.b32 	{%rs1935, %rs1939}, %r962;
	mov.b32 	{%rs1936, %rs1940}, %r966;
	// begin inline asm
	{mul.f16 %rs1934,%rs1935,%rs1936;
}
	// end inline asm
	// begin inline asm
	{  cvt.f32.f16 %f962, %rs1934;}

	// end inline asm
	add.f32 	%f1090, %f1089, %f962;
	// begin inline asm
	{mul.f16 %rs1938,%rs1939,%rs1940;
}
	// end inline asm
	// begin inline asm
	{  cvt.f32.f16 %f963, %rs1938;}

	// end inline asm
	add.f32 	%f1091, %f1090, %f963;
	mov.b32 	{%rs1943, %rs1947}, %r963;
	mov.b32 	{%rs1944, %rs1948}, %r967;
	// begin inline asm
	{mul.f16 %rs1942,%rs1943,%rs1944;
}
	// end inline asm
	// begin inline asm
	{  cvt.f32.f16 %f964, %rs1942;}

	// end inline asm
	add.f32 	%f1092, %f1091, %f964;
	// begin inline asm
	{mul.f16 %rs1946,%rs1947,%rs1948;
}
	// end inline asm
	// begin inline asm
	{  cvt.f32.f16 %f965, %rs1946;}

	// end inline asm
	add.f32 	%f1093, %f1092, %f965;
	mov.b32 	{%rs1951, %rs1955}, %r964;
	mov.b32 	{%rs1952, %rs1956}, %r968;
	// begin inline asm
	{mul.f16 %rs1950,%rs1951,%rs1952;
}
	// end inline asm
	// begin inline asm
	{  cvt.f32.f16 %f966, %rs1950;}

	// end inline asm
	add.f32 	%f1094, %f1093, %f966;
	// begin inline asm
	{mul.f16 %rs1954,%rs1955,%rs1956;
}
	// end inline asm
	// begin inline asm
	{  cvt.f32.f16 %f967, %rs1954;}

	// end inline asm
	add.f32 	%f1095, %f1094, %f967;
	mov.b32 	{%rs1959, %rs1963}, %r965;
	mov.b32 	{%rs1960, %rs1964}, %r969;
	// begin inline asm
	{mul.f16 %rs1958,%rs1959,%rs1960;
}
	// end inline asm
	// begin inline asm
	{  cvt.f32.f16 %f968, %rs1958;}

	// end inline asm
	add.f32 	%f1096, %f1095, %f968;
	// begin inline asm
	{mul.f16 %rs1962,%rs1963,%rs1964;
}
	// end inline asm
	// begin inline asm
	{  cvt.f32.f16 %f969, %rs1962;}

	// end inline asm
	add.f32 	%f1097, %f1096, %f969;
	ld.shared.v4.u32 	{%r970, %r971, %r972, %r973}, [_ZZ20single_decode_kernelP6__halfS0_S0_S0_S0_PfS1_S0_S0_S0_S0_S0_E7q_shmem+208];
	ld.shared.v4.u32 	{%r974, %r975, %r976, %r977}, [%r97+16592];
	mov.b32 	{%rs1967, %rs1971}, %r970;
	mov.b32 	{%rs1968, %rs1972}, %r974;
	// begin inline asm
	{mul.f16 %rs1966,%rs1967,%rs1968;
}
	// end inline asm
	// begin inline asm
	{  cvt.f32.f16 %f970, %rs1966;}

	// end inline asm
	add.f32 	%f1098, %f1097, %f970;
	// begin inline asm
	{mul.f16 %rs1970,%rs1971,%rs1972;
}
	// end inline asm
	// begin inline asm
	{  cvt.f32.f16 %f971, %rs1970;}

	// end inline asm
	add.f32 	%f1099, %f1098, %f971;
	mov.b32 	{%rs1975, %rs1979}, %r971;
	mov.b32 	{%rs1976, %rs1980}, %r975;
	// begin inline asm
	{mul.f16 %rs1974,%rs1975,%rs1976;
}
	// end inline asm
	// begin inline asm
	{  cvt.f32.f16 %f972, %rs1974;}

	// end inline asm
	add.f32 	%f1100, %f1099, %f972;
	// begin inline asm
	{mul.f16 %rs1978,%rs1979,%rs1980;
}
	// end inline asm
	// begin inline asm
	{  cvt.f32.f16 %f973, %rs1978;}

	// end inline asm
	add.f32 	%f1101, %f1100, %f973;
	mov.b32 	{%rs1983, %rs1987}, %r972;
	mov.b32 	{%rs1984, %rs1988}, %r976;
	// begin inline asm
	{mul.f16 %rs1982,%rs1983,%rs1984;
}
	// end inline asm
	// begin inline asm
	{  cvt.f32.f16 %f974, %rs1982;}

	// end inline asm
	add.f32 	%f1102, %f1101, %f974;
	// begin inline asm
	{mul.f16 %rs1986,%rs1987,%rs1988;
}
	// end inline asm
	// begin inline asm
	{  cvt.f32.f16 %f975, %rs1986;}

	// end inline asm
	add.f32 	%f1103, %f1102, %f975;
	mov.b32 	{%rs1991, %rs1995}, %r973;
	mov.b32 	{%rs1992, %rs1996}, %r977;
	// begin inline asm
	{mul.f16 %rs1990,%rs1991,%rs1992;
}
	// end inline asm
	// begin inline asm
	{  cvt.f32.f16 %f976, %rs1990;}

	// end inline asm
	add.f32 	%f1104, %f1103, %f976;
	// begin inline asm
	{mul.f16 %rs1994,%rs1995,%rs1996;
}
	// end inline asm
	// begin inline asm
	{  cvt.f32.f16 %f977, %rs1994;}

	// end inline asm
	add.f32 	%f1105, %f1104, %f977;
	ld.shared.v4.u32 	{%r978, %r979, %r980, %r981}, [_ZZ20single_decode_kernelP6__halfS0_S0_S0_S0_PfS1_S0_S0_S0_S0_S0_E7q_shmem+224];
	ld.shared.v4.u32 	{%r982, %r983, %r984, %r985}, [%r97+16608];
	mov.b32 	{%rs1999, %rs2003}, %r978;
	mov.b32 	{%rs2000, %rs2004}, %r982;
	// begin inline asm
	{mul.f16 %rs1998,%rs1999,%rs2000;
}
	// end inline asm
	// begin inline asm
	{  cvt.f32.f16 %f978, %rs1998;}

	// end inline asm
	add.f32 	%f1106, %f1105, %f978;
	// begin inline asm
	{mul.f16 %rs2002,%rs2003,%rs2004;
}
	// end inline asm
	// begin inline asm
	{  cvt.f32.f16 %f979, %rs2002;}

	// end inline asm
	add.f32 	%f1107, %f1106, %f979;
	mov.b32 	{%rs2007, %rs2011}, %r979;
	mov.b32 	{%rs2008, %rs2012}, %r983;
	// begin inline asm
	{mul.f16 %rs2006,%rs2007,%rs2008;
}
	// end inline asm
	// begin inline asm
	{  cvt.f32.f16 %f980, %rs2006;}

	// end inline asm
	add.f32 	%f1108, %f1107, %f980;
	// begin inline asm
	{mul.f16 %rs2010,%rs2011,%rs2012;
}
	// end inline asm
	// begin inline asm
	{  cvt.f32.f16 %f981, %rs2010;}

	// end inline asm
	add.f32 	%f1109, %f1108, %f981;
	mov.b32 	{%rs2015, %rs2019}, %r980;
	mov.b32 	{%rs2016, %rs2020}, %r984;
	// begin inline asm
	{mul.f16 %rs2014,%rs2015,%rs2016;
}
	// end inline asm
	// begin inline asm
	{  cvt.f32.f16 %f982, %rs2014;}

	// end inline asm
	add.f32 	%f1110, %f1109, %f982;
	// begin inline asm
	{mul.f16 %rs2018,%rs2019,%rs2020;
}
	// end inline asm
	// begin inline asm
	{  cvt.f32.f16 %f983, %rs2018;}

	// end inline asm
	add.f32 	%f1111, %f1110, %f983;
	mov.b32 	{%rs2023, %rs2027}, %r981;
	mov.b32 	{%rs2024, %rs2028}, %r985;
	// begin inline asm
	{mul.f16 %rs2022,%rs2023,%rs2024;
}
	// end inline asm
	// begin inline asm
	{  cvt.f32.f16 %f984, %rs2022;}

	// end inline asm
	add.f32 	%f1112, %f1111, %f984;
	// begin inline asm
	{mul.f16 %rs2026,%rs2027,%rs2028;
}
	// end inline asm
	// begin inline asm
	{  cvt.f32.f16 %f985, %rs2026;}

	// end inline asm
	add.f32 	%f1113, %f1112, %f985;
	ld.shared.v4.u32 	{%r986, %r987, %r988, %r989}, [_ZZ20single_decode_kernelP6__halfS0_S0_S0_S0_PfS1_S0_S0_S0_S0_S0_E7q_shmem+240];
	ld.shared.v4.u32 	{%r990, %r991, %r992, %r993}, [%r97+16624];
	mov.b32 	{%rs2031, %rs2035}, %r986;
	mov.b32 	{%rs2032, %rs2036}, %r990;
	// begin inline asm
	{mul.f16 %rs2030,%rs2031,%rs2032;
}
	// end inline asm
	// begin inline asm
	{  cvt.f32.f16 %f986, %rs2030;}

	// end inline asm
	add.f32 	%f1114, %f1113, %f986;
	// begin inline asm
	{mul.f16 %rs2034,%rs2035,%rs2036;
}
	// end inline asm
	// begin inline asm
	{  cvt.f32.f16 %f987, %rs2034;}

	// end inline asm
	add.f32 	%f1115, %f1114, %f987;
	mov.b32 	{%rs2039, %rs2043}, %r987;
	mov.b32 	{%rs2040, %rs2044}, %r991;
	// begin inline asm
	{mul.f16 %rs2038,%rs2039,%rs2040;
}
	// end inline asm
	// begin inline asm
	{  cvt.f32.f16 %f988, %rs2038;}

	// end inline asm
	add.f32 	%f1116, %f1115, %f988;
	// begin inline asm
	{mul.f16 %rs2042,%rs2043,%rs2044;
}
	// end inline asm
	// begin inline asm
	{  cvt.f32.f16 %f989, %rs2042;}

	// end inline asm
	add.f32 	%f1117, %f1116, %f989;
	mov.b32 	{%rs2047, %rs2051}, %r988;
	mov.b32 	{%rs2048, %rs2052}, %r992;
	// begin inline asm
	{mul.f16 %rs2046,%rs2047,%rs2048;
}
	// end inline asm
	// begin inline asm
	{  cvt.f32.f16 %f990, %rs2046;}

	// end inline asm
	add.f32 	%f1118, %f1117, %f990;
	// begin inline asm
	{mul.f16 %rs2050,%rs2051,%rs2052;
}
	// end inline asm
	// begin inline asm
	{  cvt.f32.f16 %f991, %rs2050;}

	// end inline asm
	add.f32 	%f1119, %f1118, %f991;
	mov.b32 	{%rs2055, %rs2059}, %r989;
	mov.b32 	{%rs2056, %rs2060}, %r993;
	// begin inline asm
	{mul.f16 %rs2054,%rs2055,%rs2056;
}
	// end inline asm
	// begin inline asm
	{  cvt.f32.f16 %f992, %rs2054;}

	// end inline asm
	add.f32 	%f1120, %f1119, %f992;
	// begin inline asm
	{mul.f16 %rs2058,%rs2059,%rs2060;
}
	// end inline asm
	// begin inline asm
	{  cvt.f32.f16 %f993, %rs2058;}

	// end inline asm
	add.f32 	%f1121, %f1120, %f993;
	cvt.f64.f32 	%fd31, %f1121;
	div.rn.f64 	%fd6, %fd31, 0d4026A09E667F3BCD;
	fma.rn.f64 	%fd32, %fd6, 0d3FF71547652B82FE, 0d4338000000000000;
	{
	.reg .b32 %temp; 
	mov.b64 	{%r98, %temp}, %fd32;
	}
	mov.f64 	%fd33, 0dC338000000000000;
	add.rn.f64 	%fd34, %fd32, %fd33;
	fma.rn.f64 	%fd35, %fd34, 0dBFE62E42FEFA39EF, %fd6;
	fma.rn.f64 	%fd36, %fd34, 0dBC7ABC9E3B39803F, %fd35;
	fma.rn.f64 	%fd37, %fd36, 0d3E5ADE1569CE2BDF, 0d3E928AF3FCA213EA;
	fma.rn.f64 	%fd38, %fd37, %fd36, 0d3EC71DEE62401315;
	fma.rn.f64 	%fd39, %fd38, %fd36, 0d3EFA01997C89EB71;
	fma.rn.f64 	%fd40, %fd39, %fd36, 0d3F2A01A014761F65;
	fma.rn.f64 	%fd41, %fd40, %fd36, 0d3F56C16C1852B7AF;
	fma.rn.f64 	%fd42, %fd41, %fd36, 0d3F81111111122322;
	fma.rn.f64 	%fd43, %fd42, %fd36, 0d3FA55555555502A1;
	fma.rn.f64 	%fd44, %fd43, %fd36, 0d3FC5555555555511;
	fma.rn.f64 	%fd45, %fd44, %fd36, 0d3FE000000000000B;
	fma.rn.f64 	%fd46, %fd45, %fd36, 0d3FF0000000000000;
	fma.rn.f64 	%fd47, %fd46, %fd36, 0d3FF0000000000000;
	{
	.reg .b32 %temp; 
	mov.b64 	{%r99, %temp}, %fd47;
	}
	{
	.reg .b32 %temp; 
	mov.b64 	{%temp, %r100}, %fd47;
	}
	shl.b32 	%r994, %r98, 20;
	add.s32 	%r995, %r994, %r100;
	mov.b64 	%fd52, {%r99, %r995};
	{
	.reg .b32 %temp; 
	mov.b64 	{%temp, %r996}, %fd6;
	}
	mov.b32 	%f1122, %r996;
	abs.f32 	%f22, %f1122;
	setp.lt.f32 	%p78, %f22, 0f4086232B;
	@%p78 bra 	$L__BB0_98;
	setp.lt.f64 	%p79, %fd6, 0d0000000000000000;
	add.f64 	%fd48, %fd6, 0d7FF0000000000000;
	selp.f64 	%fd52, 0d0000000000000000, %fd48, %p79;
	setp.geu.f32 	%p80, %f22, 0f40874800;
	@%p80 bra 	$L__BB0_98;
	shr.u32 	%r997, %r98, 31;
	add.s32 	%r998, %r98, %r997;
	shr.s32 	%r999, %r998, 1;
	shl.b32 	%r1000, %r999, 20;
	add.s32 	%r1001, %r100, %r1000;
	mov.b64 	%fd49, {%r99, %r1001};
	sub.s32 	%r1002, %r98, %r999;
	shl.b32 	%r1003, %r1002, 20;
	add.s32 	%r1004, %r1003, 1072693248;
	mov.b32 	%r1005, 0;
	mov.b64 	%fd50, {%r1005, %r1004};
	mul.f64 	%fd52, %fd50, %fd49;
$L__BB0_98:
	cvt.rn.f32.f64 	%f1123, %fd52;
	add.f32 	%f2182, %f2182, %f1123;
	// begin inline asm
	{  cvt.rn.f16.f32 %rs2062, %f1123;}

	// end inline asm
	shl.b32 	%r1006, %r6, 1;
	mov.u32 	%r1007, _ZZ20single_decode_kernelP6__halfS0_S0_S0_S0_PfS1_S0_S0_S0_S0_S0_E17attn_weight_shmem;
	add.s32 	%r1008, %r1007, %r1006;
	st.shared.u16 	[%r1008+384], %rs2062;
$L__BB0_99:
	setp.ne.s32 	%p81, %r7, 0;
	mov.b32 	%r1009, %f2182;
	shfl.sync.down.b32	%r1010|%p82, %r1009, 16, 31, -1;
	mov.b32 	%f1124, %r1010;
	add.f32 	%f1125, %f2182, %f1124;
	mov.b32 	%r1011, %f1125;
	shfl.sync.down.b32	%r1012|%p83, %r1011, 8, 31, -1;
	mov.b32 	%f1126, %r1012;
	add.f32 	%f1127, %f1125, %f1126;
	mov.b32 	%r1013, %f1127;
	shfl.sync.down.b32	%r1014|%p84, %r1013, 4, 31, -1;
	mov.b32 	%f1128, %r1014;
	add.f32 	%f1129, %f1127, %f1128;
	mov.b32 	%r1015, %f1129;
	shfl.sync.down.b32	%r1016|%p85, %r1015, 2, 31, -1;
	mov.b32 	%f1130, %r1016;
	add.f32 	%f1131, %f1129, %f1130;
	mov.b32 	%r1017, %f1131;
	shfl.sync.down.b32	%r1018|%p86, %r1017, 1, 31, -1;
	mov.b32 	%f1132, %r1018;
	add.f32 	%f25, %f1131, %f1132;
	@%p81 bra 	$L__BB0_101;
	st.shared.f32 	[%r14], %f25;
$L__BB0_101:
	setp.gt.u32 	%p87, %r6, 3;
	barrier.sync 	0;
	@%p87 bra 	$L__BB0_103;
	shl.b32 	%r1019, %r6, 2;
	mov.u32 	%r1020, _ZZ20single_decode_kernelP6__halfS0_S0_S0_S0_PfS1_S0_S0_S0_S0_S0_E18block_reduce_float;
	add.s32 	%r1021, %r1020, %r1019;
	ld.shared.f32 	%f2184, [%r1021];
$L__BB0_103:
	setp.ne.s32 	%p88, %r6, 0;
	mov.b32 	%r1022, %f2184;
	shfl.sync.down.b32	%r1023|%p89, %r1022, 2, 31, -1;
	mov.b32 	%f1133, %r1023;
	add.f32 	%f1134, %f2184, %f1133;
	mov.b32 	%r1024, %f1134;
	shfl.sync.down.b32	%r1025|%p90, %r1024, 1, 31, -1;
	mov.b32 	%f1135, %r1025;
	add.f32 	%f2185, %f1134, %f1135;
	@%p88 bra 	$L__BB0_105;
	st.global.f32 	[%rd3], %f2185;
$L__BB0_105:
	@%p59 bra 	$L__BB0_107;
	// begin inline asm
	trap;
	// end inline asm
$L__BB0_107:
	setp.ne.s32 	%p92, %r17, 0;
	barrier.sync 	0;
	@%p92 bra 	$L__BB0_110;
	mov.u32 	%r1028, %nctaid.x;
	mov.u32 	%r1029, %nctaid.y;
	mul.lo.s32 	%r1030, %r1028, %r1029;
	mov.u32 	%r1031, %nctaid.z;
	mul.lo.s32 	%r1032, %r1030, %r1031;
	add.s32 	%r1033, %r1, %r2;
	mov.u32 	%r1034, %ctaid.z;
	neg.s32 	%r1035, %r1034;
	setp.eq.s32 	%p93, %r1033, %r1035;
	sub.s32 	%r1036, -2147483647, %r1032;
	selp.b32 	%r1027, %r1036, 1, %p93;
	// begin inline asm
	atom.add.release.gpu.u32 %r1026,[%rd4],%r1027;
	// end inline asm
$L__BB0_109:
	// begin inline asm
	ld.acquire.gpu.u32 %r1037,[%rd4];
	// end inline asm
	xor.b32  	%r1038, %r1037, %r1026;
	setp.gt.s32 	%p94, %r1038, -1;
	@%p94 bra 	$L__BB0_109;
$L__BB0_110:
	setp.gt.u32 	%p95, %r6, 31;
	barrier.sync 	0;
	@%p95 bra 	$L__BB0_115;
	setp.gt.u32 	%p96, %r7, 3;
	@%p96 bra 	$L__BB0_113;
	ld.global.f32 	%f2185, [%rd5];
$L__BB0_113:
	mov.b32 	%r1039, %f2185;
	shfl.sync.down.b32	%r1040|%p98, %r1039, 2, 31, -1;
	mov.b32 	%f1136, %r1040;
	add.f32 	%f1137, %f2185, %f1136;
	mov.b32 	%r1041, %f1137;
	shfl.sync.down.b32	%r1042|%p99, %r1041, 1, 31, -1;
	mov.b32 	%f1138, %r1042;
	add.f32 	%f31, %f1137, %f1138;
	@%p81 bra 	$L__BB0_115;
	st.shared.f32 	[_ZZ20single_decode_kernelP6__halfS0_S0_S0_S0_PfS1_S0_S0_S0_S0_S0_E18block_reduce_float], %f31;
$L__BB0_115:
	barrier.sync 	0;
	setp.gt.u32 	%p100, %r6, 255;
	@%p100 bra 	$L__BB0_118;
	ld.shared.f32 	%f32, [_ZZ20single_decode_kernelP6__halfS0_S0_S0_S0_PfS1_S0_S0_S0_S0_S0_E18block_reduce_float];
	mov.u32 	%r1044, _ZZ20single_decode_kernelP6__halfS0_S0_S0_S0_PfS1_S0_S0_S0_S0_S0_E17attn_weight_shmem;
	mov.u32 	%r1996, %r6;
$L__BB0_117:
	shl.b32 	%r1043, %r1996, 1;
	add.s32 	%r1045, %r1044, %r1043;
	ld.shared.u16 	%rs2063, [%r1045];
	// begin inline asm
	{  cvt.f32.f16 %f1139, %rs2063;}

	// end inline asm
	div.rn.f32 	%f1140, %f1139, %f32;
	// begin inline asm
	{  cvt.rn.f16.f32 %rs2064, %f1140;}

	// end inline asm
	st.shared.u16 	[%r1045], %rs2064;
	add.s32 	%r103, %r1996, 128;
	setp.lt.u32 	%p101, %r1996, 128;
	mov.u32 	%r1996, %r103;
	@%p101 bra 	$L__BB0_117;
$L__BB0_118:
	setp.gt.u32 	%p102, %r6, 1023;
	barrier.sync 	0;
	add.s32 	%r104, %r51, 8192;
	@%p102 bra 	$L__BB0_121;
	mov.u32 	%r1050, _ZZ20single_decode_kernelP6__halfS0_S0_S0_S0_PfS1_S0_S0_S0_S0_S0_E17block_shared_half;
	cvt.u64.u32 	%rd188, %r1050;
	add.s32 	%r1053, %r24, %r23;
	mov.u32 	%r1997, %r25;
$L__BB0_120:
	shl.b32 	%r1048, %r1997, 6;
	or.b32  	%r1049, %r1048, %r24;
	mul.wide.u32 	%rd187, %r1049, 2;
	cvta.shared.u64 	%rd189, %rd188;
	add.s64 	%rd185, %rd189, %rd187;
	// begin inline asm
	{ .reg .u64 smem_ptr; cvta.to.shared.u64 smem_ptr, %rd185; cvt.u32.u64 %r1046, smem_ptr; }

	// end inline asm
	add.s32 	%r1051, %r1997, %r104;
	shl.b32 	%r1052, %r1051, 12;
	add.s32 	%r1054, %r1053, %r1052;
	mul.wide.u32 	%rd190, %r1054, 2;
	add.s64 	%rd186, %rd30, %rd190;
	// begin inline asm
	cp.async.cg.shared.global [%r1046], [%rd186], 16;

	// end inline asm
	add.s32 	%r106, %r1997, 16;
	setp.lt.u32 	%p103, %r1997, 112;
	mov.u32 	%r1997, %r106;
	@%p103 bra 	$L__BB0_120;
$L__BB0_121:
	// begin inline asm
	cp.async.commit_group;

	// end inline asm
	mov.f32 	%f2187, 0f00000000;
	mov.b32 	%r1998, 0;
	add.s32 	%r1059, %r24, %r23;
$L__BB0_122:
	// begin inline asm
	cp.async.wait_group 0;

	// end inline asm
	barrier.sync 	0;
	shl.b32 	%r1056, %r1998, 13;
	and.b32  	%r108, %r1056, 8192;
	add.s32 	%r109, %r1998, 1;
	@%p102 bra 	$L__BB0_129;
	setp.eq.s32 	%p105, %r33, 0;
	shl.b32 	%r1057, %r109, 6;
	xor.b32  	%r1058, %r108, 8192;
	add.s32 	%r110, %r1058, %r24;
	add.s32 	%r111, %r1059, %r1057;
	mov.u32 	%r1999, %r25;
	@%p105 bra 	$L__BB0_127;
	setp.eq.s32 	%p106, %r33, 1;
	add.s32 	%r112, %r110, %r34;
	mul.wide.u32 	%rd193, %r112, 2;
	mov.u32 	%r1062, _ZZ20single_decode_kernelP6__halfS0_S0_S0_S0_PfS1_S0_S0_S0_S0_S0_E17block_shared_half;
	cvt.u64.u32 	%rd194, %r1062;
	cvta.shared.u64 	%rd195, %rd194;
	add.s64 	%rd191, %rd195, %rd193;
	// begin inline asm
	{ .reg .u64 smem_ptr; cvta.to.shared.u64 smem_ptr, %rd191; cvt.u32.u64 %r1060, smem_ptr; }

	// end inline asm
	add.s32 	%r1063, %r51, %r25;
	shl.b32 	%r1064, %r1063, 12;
	add.s32 	%r1065, %r1064, %r111;
	add.s32 	%r113, %r1065, 33554432;
	mul.wide.u32 	%rd196, %r113, 2;
	add.s64 	%rd192, %rd30, %rd196;
	// begin inline asm
	cp.async.cg.shared.global [%r1060], [%rd192], 16;

	// end inline asm
	mov.u32 	%r1999, %r36;
	@%p106 bra 	$L__BB0_127;
	add.s32 	%r1999, %r25, 32;
	setp.eq.s32 	%p107, %r33, 2;
	add.s32 	%r1068, %r112, 1024;
	mul.wide.u32 	%rd199, %r1068, 2;
	mov.u32 	%r1069, _ZZ20single_decode_kernelP6__halfS0_S0_S0_S0_PfS1_S0_S0_S0_S0_S0_E17block_shared_half;
	cvt.u64.u32 	%rd200, %r1069;
	cvta.shared.u64 	%rd201, %rd200;
	add.s64 	%rd197, %rd201, %rd199;
	// begin inline asm
	{ .reg .u64 smem_ptr; cvta.to.shared.u64 smem_ptr, %rd197; cvt.u32.u64 %r1066, smem_ptr; }

	// end inline asm
	add.s32 	%r1070, %r113, 65536;
	mul.wide.u32 	%rd202, %r1070, 2;
	add.s64 	%rd198, %rd30, %rd202;
	// begin inline asm
	cp.async.cg.shared.global [%r1066], [%rd198], 16;

	// end inline asm
	@%p107 bra 	$L__BB0_127;
	add.s32 	%r1073, %r112, 2048;
	mul.wide.u32 	%rd205, %r1073, 2;
	mov.u32 	%r1074, _ZZ20single_decode_kernelP6__halfS0_S0_S0_S0_PfS1_S0_S0_S0_S0_S0_E17block_shared_half;
	cvt.u64.u32 	%rd206, %r1074;
	cvta.shared.u64 	%rd207, %rd206;
	add.s64 	%rd203, %rd207, %rd205;
	// begin inline asm
	{ .reg .u64 smem_ptr; cvta.to.shared.u64 smem_ptr, %rd203; cvt.u32.u64 %r1071, smem_ptr; }

	// end inline asm
	add.s32 	%r1075, %r113, 131072;
	mul.wide.u32 	%rd208, %r1075, 2;
	add.s64 	%rd204, %rd30, %rd208;
	// begin inline asm
	cp.async.cg.shared.global [%r1071], [%rd204], 16;

	// end inline asm
	mov.u32 	%r1999, %r38;
$L__BB0_127:
	setp.lt.u32 	%p108, %r32, 48;
	@%p108 bra 	$L__BB0_129;
$L__BB0_128:
	shl.b32 	%r1084, %r1999, 6;
	add.s32 	%r1085, %r110, %r1084;
	mul.wide.u32 	%rd217, %r1085, 2;
	mov.u32 	%r1086, _ZZ20single_decode_kernelP6__halfS0_S0_S0_S0_PfS1_S0_S0_S0_S0_S0_E17block_shared_half;
	cvt.u64.u32 	%rd218, %r1086;
	cvta.shared.u64 	%rd219, %rd218;
	add.s64 	%rd209, %rd219, %rd217;
	// begin inline asm
	{ .reg .u64 smem_ptr; cvta.to.shared.u64 smem_ptr, %rd209; cvt.u32.u64 %r1076, smem_ptr; }

	// end inline asm
	add.s32 	%r1087, %r1999, %r104;
	shl.b32 	%r1088, %r1087, 12;
	add.s32 	%r1089, %r111, %r1088;
	mul.wide.u32 	%rd220, %r1089, 2;
	add.s64 	%rd210, %rd30, %rd220;
	// begin inline asm
	cp.async.cg.shared.global [%r1076], [%rd210], 16;

	// end inline asm
	add.s32 	%r1090, %r1085, 1024;
	mul.wide.u32 	%rd221, %r1090, 2;
	add.s64 	%rd211, %rd219, %rd221;
	// begin inline asm
	{ .reg .u64 smem_ptr; cvta.to.shared.u64 smem_ptr, %rd211; cvt.u32.u64 %r1078, smem_ptr; }

	// end inline asm
	add.s32 	%r1091, %r1089, 65536;
	mul.wide.u32 	%rd222, %r1091, 2;
	add.s64 	%rd212, %rd30, %rd222;
	// begin inline asm
	cp.async.cg.shared.global [%r1078], [%rd212], 16;

	// end inline asm
	add.s32 	%r1092, %r1085, 2048;
	mul.wide.u32 	%rd223, %r1092, 2;
	add.s64 	%rd213, %rd219, %rd223;
	// begin inline asm
	{ .reg .u64 smem_ptr; cvta.to.shared.u64 smem_ptr, %rd213; cvt.u32.u64 %r1080, smem_ptr; }

	// end inline asm
	add.s32 	%r1093, %r1089, 131072;
	mul.wide.u32 	%rd224, %r1093, 2;
	add.s64 	%rd214, %rd30, %rd224;
	// begin inline asm
	cp.async.cg.shared.global [%r1080], [%rd214], 16;

	// end inline asm
	add.s32 	%r1094, %r1085, 3072;
	mul.wide.u32 	%rd225, %r1094, 2;
	add.s64 	%rd215, %rd219, %rd225;
	// begin inline asm
	{ .reg .u64 smem_ptr; cvta.to.shared.u64 smem_ptr, %rd215; cvt.u32.u64 %r1082, smem_ptr; }

	// end inline asm
	add.s32 	%r1095, %r1089, 196608;
	mul.wide.u32 	%rd226, %r1095, 2;
	add.s64 	%rd216, %rd30, %rd226;
	// begin inline asm
	cp.async.cg.shared.global [%r1082], [%rd216], 16;

	// end inline asm
	add.s32 	%r117, %r1999, 64;
	setp.lt.u32 	%p109, %r1999, 64;
	mov.u32 	%r1999, %r117;
	@%p109 bra 	$L__BB0_128;
$L__BB0_129:
	setp.gt.u32 	%p110, %r6, 127;
	// begin inline asm
	cp.async.commit_group;

	// end inline asm
	@%p110 bra 	$L__BB0_131;
	shl.b32 	%r1096, %r1998, 7;
	mov.u32 	%r1097, _ZZ20single_decode_kernelP6__halfS0_S0_S0_S0_PfS1_S0_S0_S0_S0_S0_E11input_shmem;
	add.s32 	%r1098, %r1097, %r1096;
	ld.shared.v4.u32 	{%r1099, %r1100, %r1101, %r1102}, [%r1098];
	shl.b32 	%r1103, %r108, 1;
	add.s32 	%r1104, %r49, %r1103;
	ld.shared.v4.u32 	{%r1105, %r1106, %r1107, %r1108}, [%r1104];
	mov.b32 	{%rs2066, %rs2070}, %r1099;
	mov.b32 	{%rs2067, %rs2071}, %r1105;
	// begin inline asm
	{mul.f16 %rs2065,%rs2066,%rs2067;
}
	// end inline asm
	// begin inline asm
	{  cvt.f32.f16 %f1142, %rs2065;}

	// end inline asm
	add.f32 	%f1206, %f2187, %f1142;
	// begin inline asm
	{mul.f16 %rs2069,%rs2070,%rs2071;
}
	// end inline asm
	// begin inline asm
	{  cvt.f32.f16 %f1143, %rs2069;}

	// end inline asm
	add.f32 	%f1207, %f1206, %f1143;
	mov.b32 	{%rs2074, %rs2078}, %r1100;
	mov.b32 	{%rs2075, %rs2079}, %r1106;
	// begin inline asm
	{mul.f16 %rs2073,%rs2074,%rs2075;
}
	// end inline asm
	// begin inline asm
	{  cvt.f32.f16 %f1144, %rs2073;}

	// end inline asm
	add.f32 	%f1208, %f1207, %f1144;
	// begin inline asm
	{mul.f16 %rs2077,%rs2078,%rs2079;
}
	// end inline asm
	// begin inline asm
	{  cvt.f32.f16 %f1145, %rs2077;}

	// end inline asm
	add.f32 	%f1209, %f1208, %f1145;
	mov.b32 	{%rs2082, %rs2086}, %r1101;
	mov.b32 	{%rs2083, %rs2087}, %r1107;
	// begin inline asm
	{mul.f16 %rs2081,%rs2082,%rs2083;
}
	// end inline asm
	// begin inline asm
	{  cvt.f32.f16 %f1146, %rs2081;}

	// end inline asm
	add.f32 	%f1210, %f1209, %f1146;
	// begin inline asm
	{mul.f16 %rs2085,%rs2086,%rs2087;
}
	// end inline asm
	// begin inline asm
	{  cvt.f32.f16 %f1147, %rs2085;}

	// end inline asm
	add.f32 	%f1211, %f1210, %f1147;
	mov.b32 	{%rs2090, %rs2094}, %r1102;
	mov.b32 	{%rs2091, %rs2095}, %r1108;
	// begin inline asm
	{mul.f16 %rs2089,%rs2090,%rs2091;
}
	// end inline asm
	// begin inline asm
	{  cvt.f32.f16 %f1148, %rs2089;}

	// end inline asm
	add.f32 	%f1212, %f1211, %f1148;
	// begin inline asm
	{mul.f16 %rs2093,%rs2094,%rs2095;
}
	// end inline asm
	// begin inline asm
	{  cvt.f32.f16 %f1149, %rs2093;}

	// end inline asm
	add.f32 	%f1213, %f1212, %f1149;
	ld.shared.v4.u32 	{%r1109, %r1110, %r1111, %r1112}, [%r1098+16];
	ld.shared.v4.u32 	{%r1113, %r1114, %r1115, %r1116}, [%r1104+16];
	mov.b32 	{%rs2098, %rs2102}, %r1109;
	mov.b32 	{%rs2099, %rs2103}, %r1113;
	// begin inline asm
	{mul.f16 %rs2097,%rs2098,%rs2099;
}
	// end inline asm
	// begin inline asm
	{  cvt.f32.f16 %f1150, %rs2097;}

	// end inline asm
	add.f32 	%f1214, %f1213, %f1150;
	// begin inline asm
	{mul.f16 %rs2101,%rs2102,%rs2103;
}
	// end inline asm
	// begin inline asm
	{  cvt.f32.f16 %f1151, %rs2101;}

	// end inline asm
	add.f32 	%f1215, %f1214, %f1151;
	mov.b32 	{%rs2106, %rs2110}, %r1110;
	mov.b32 	{%rs2107, %rs2111}, %r1114;
	// begin inline asm
	{mul.f16 %rs2105,%rs2106,%rs2107;
}
	// end inline asm
	// begin inline asm
	{  cvt.f32.f16 %f1152, %rs2105;}

	// end inline asm
	add.f32 	%f1216, %f1215, %f1152;
	// begin inline asm
	{mul.f16 %rs2109,%rs2110,%rs2111;
}
	// end inline asm
	// begin inline asm
	{  cvt.f32.f16 %f1153, %rs2109;}

	// end inline asm
	add.f32 	%f1217, %f1216, %f1153;
	mov.b32 	{%rs2114, %rs2118}, %r1111;
	mov.b32 	{%rs2115, %rs2119}, %r1115;
	// begin inline asm
	{mul.f16 %rs2113,%rs2114,%rs2115;
}
	// end inline asm
	// begin inline asm
	{  cvt.f32.f16 %f1154, %rs2113;}

	// end inline asm
	add.f32 	%f1218, %f1217, %f1154;
	// begin inline asm
	{mul.f16 %rs2117,%rs2118,%rs2119;
}
	// end inline asm
	// begin inline asm
	{  cvt.f32.f16 %f1155, %rs2117;}

	// end inline asm
	add.f32 	%f1219, %f1218, %f1155;
	mov.b32 	{%rs2122, %rs2126}, %r1112;
	mov.b32 	{%rs2123, %rs2127}, %r1116;
	// begin inline asm
	{mul.f16 %rs2121,%rs2122,%rs2123;
}
	// end inline asm
	// begin inline asm
	{  cvt.f32.f16 %f1156, %rs2121;}

	// end inline asm
	add.f32 	%f1220, %f1219, %f1156;
	// begin inline asm
	{mul.f16 %rs2125,%rs2126,%rs2127;
}
	// end inline asm
	// begin inline asm
	{  cvt.f32.f16 %f1157, %rs2125;}

	// end inline asm
	add.f32 	%f1221, %f1220, %f1157;
	ld.shared.v4.u32 	{%r1117, %r1118, %r1119, %r1120}, [%r1098+32];
	ld.shared.v4.u32 	{%r1121, %r1122, %r1123, %r1124}, [%r1104+32];
	mov.b32 	{%rs2130, %rs2134}, %r1117;
	mov.b32 	{%rs2131, %rs2135}, %r1121;
	// begin inline asm
	{mul.f16 %rs2129,%rs2130,%rs2131;
}
	// end inline asm
	// begin inline asm
	{  cvt.f32.f16 %f1158, %rs2129;}

	// end inline asm
	add.f32 	%f1222, %f1221, %f1158;
	// begin inline asm
	{mul.f16 %rs2133,%rs2134,%rs2135;
}
	// end inline asm
	// begin inline asm
	{  cvt.f32.f16 %f1159, %rs2133;}

	// end inline asm
	add.f32 	%f1223, %f1222, %f1159;
	mov.b32 	{%rs2138, %rs2142}, %r1118;
	mov.b32 	{%rs2139, %rs2143}, %r1122;
	// begin inline asm
	{mul.f16 %rs2137,%rs2138,%rs2139;
}
	// end inline asm
	// begin inline asm
	{  cvt.f32.f16 %f1160, %rs2137;}

	// end inline asm
	add.f32 	%f1224, %f1223, %f1160;
	// begin inline asm
	{mul.f16 %rs2141,%rs2142,%rs2143;
}
	// end inline asm
	// begin inline asm
	{  cvt.f32.f16 %f1161, %rs2141;}

	// end inline asm
	add.f32 	%f1225, %f1224, %f1161;
	mov.b32 	{%rs2146, %rs2150}, %r1119;
	mov.b32 	{%rs2147, %rs2151}, %r1123;
	// begin inline asm
	{mul.f16 %rs2145,%rs2146,%rs2147;
}
	// end inline asm
	// begin inline asm
	{  cvt.f32.f16 %f1162, %rs2145;}

	// end inline asm
	add.f32 	%f1226, %f1225, %f1162;
	// begin inline asm
	{mul.f16 %rs2149,%rs2150,%rs2151;
}
	// end inline asm
	// begin inline asm
	{  cvt.f32.f16 %f1163, %rs2149;}

	// end inline asm
	add.f32 	%f1227, %f1226, %f1163;
	mov.b32 	{%rs2154, %rs2158}, %r1120;
	mov.b32 	{%rs2155, %rs2159}, %r1124;
	// begin inline asm
	{mul.f16 %rs2153,%rs2154,%rs2155;
}
	// end inline asm
	// begin inline asm
	{  cvt.f32.f16 %f1164, %rs2153;}

	// end inline asm
	add.f32 	%f1228, %f1227, %f1164;
	// begin inline asm
	{mul.f16 %rs2157,%rs2158,%rs2159;
}
	// end inline asm
	// begin inline asm
	{  cvt.f32.f16 %f1165, %rs2157;}

	// end inline asm
	add.f32 	%f1229, %f1228, %f1165;
	ld.shared.v4.u32 	{%r1125, %r1126, %r1127, %r1128}, [%r1098+48];
	ld.shared.v4.u32 	{%r1129, %r1130, %r1131, %r1132}, [%r1104+48];
	mov.b32 	{%rs2162, %rs2166}, %r1125;
	mov.b32 	{%rs2163, %rs2167}, %r1129;
	// begin inline asm
	{mul.f16 %rs2161,%rs2162,%rs2163;
}
	// end inline asm
	// begin inline asm
	{  cvt.f32.f16 %f1166, %rs2161;}

	// end inline asm
	add.f32 	%f1230, %f1229, %f1166;
	// begin inline asm
	{mul.f16 %rs2165,%rs2166,%rs2167;
}
	// end inline asm
	// begin inline asm
	{  cvt.f32.f16 %f1167, %rs2165;}

	// end inline asm
	add.f32 	%f1231, %f1230, %f1167;
	mov.b32 	{%rs2170, %rs2174}, %r1126;
	mov.b32 	{%rs2171, %rs2175}, %r1130;
	// begin inline asm
	{mul.f16 %rs2169,%rs2170,%rs2171;
}
	// end inline asm
	// begin inline asm
	{  cvt.f32.f16 %f1168, %rs2169;}

	// end inline asm
	add.f32 	%f1232, %f1231, %f1168;
	// begin inline asm
	{mul.f16 %rs2173,%rs2174,%rs2175;
}
	// end inline asm
	// begin inline asm
	{  cvt.f32.f16 %f1169, %rs2173;}

	// end inline asm
	add.f32 	%f1233, %f1232, %f1169;
	mov.b32 	{%rs2178, %rs2182}, %r1127;
	mov.b32 	{%rs2179, %rs2183}, %r1131;
	// begin inline asm
	{mul.f16 %rs2177,%rs2178,%rs2179;
}
	// end inline asm
	// begin inline asm
	{  cvt.f32.f16 %f1170, %rs2177;}

	// end inline asm
	add.f32 	%f1234, %f1233, %f1170;
	// begin inline asm
	{mul.f16 %rs2181,%rs2182,%rs2183;
}
	// end inline asm
	// begin inline asm
	{  cvt.f32.f16 %f1171, %rs2181;}

	// end inline asm
	add.f32 	%f1235, %f1234, %f1171;
	mov.b32 	{%rs2186, %rs2190}, %r1128;
	mov.b32 	{%rs2187, %rs2191}, %r1132;
	// begin inline asm
	{mul.f16 %rs2185,%rs2186,%rs2187;
}
	// end inline asm
	// begin inline asm
	{  cvt.f32.f16 %f1172, %rs2185;}

	// end inline asm
	add.f32 	%f1236, %f1235, %f1172;
	// begin inline asm
	{mul.f16 %rs2189,%rs2190,%rs2191;
}
	// end inline asm
	// begin inline asm
	{  cvt.f32.f16 %f1173, %rs2189;}

	// end inline asm
	add.f32 	%f1237, %f1236, %f1173;
	ld.shared.v4.u32 	{%r1133, %r1134, %r1135, %r1136}, [%r1098+64];
	ld.shared.v4.u32 	{%r1137, %r1138, %r1139, %r1140}, [%r1104+64];
	mov.b32 	{%rs2194, %rs2198}, %r1133;
	mov.b32 	{%rs2195, %rs2199}, %r1137;
	// begin inline asm
	{mul.f16 %rs2193,%rs2194,%rs2195;
}
	// end inline asm
	// begin inline asm
	{  cvt.f32.f16 %f1174, %rs2193;}

	// end inline asm
	add.f32 	%f1238, %f1237, %f1174;
	// begin inline asm
	{mul.f16 %rs2197,%rs2198,%rs2199;
}
	// end inline asm
	// begin inline asm
	{  cvt.f32.f16 %f1175, %rs2197;}

	// end inline asm
	add.f32 	%f1239, %f1238, %f1175;
	mov.b32 	{%rs2202, %rs2206}, %r1134;
	mov.b32 	{%rs2203, %rs2207}, %r1138;
	// begin inline asm
	{mul.f16 %rs2201,%rs2202,%rs2203;
}
	// end inline asm
	// begin inline asm
	{  cvt.f32.f16 %f1176, %rs2201;}

	// end inline asm
	add.f32 	%f1240, %f1239, %f1176;
	// begin inline asm
	{mul.f16 %rs2205,%rs2206,%rs2207;
}
	// end inline asm
	// begin inline asm
	{  cvt.f32.f16 %f1177, %rs2205;}

	// end inline asm
	add.f32 	%f1241, %f1240, %f1177;
	mov.b32 	{%rs2210, %rs2214}, %r1135;
	mov.b32 	{%rs2211, %rs2215}, %r1139;
	// begin inline asm
	{mul.f16 %rs2209,%rs2210,%rs2211;
}
	// end inline asm
	// begin inline asm
	{  cvt.f32.f16 %f1178, %rs2209;}

	// end inline asm
	add.f32 	%f1242, %f1241, %f1178;
	// begin inline asm
	{mul.f16 %rs2213,%rs2214,%rs2215;
}
	// end inline asm
	// begin inline asm
	{  cvt.f32.f16 %f1179, %rs2213;}

	// end inline asm
	add.f32 	%f1243, %f1242, %f1179;
	mov.b32 	{%rs2218, %rs2222}, %r1136;
	mov.b32 	{%rs2219, %rs2223}, %r1140;
	// begin inline asm
	{mul.f16 %rs2217,%rs2218,%rs2219;
}
	// end inline asm
	// begin inline asm
	{  cvt.f32.f16 %f1180, %rs2217;}

	// end inline asm
	add.f32 	%f1244, %f1243, %f1180;
	// begin inline asm
	{mul.f16 %rs2221,%rs2222,%rs2223;
}
	// end inline asm
	// begin inline asm
	{  cvt.f32.f16 %f1181, %rs2221;}

	// end inline asm
	add.f32 	%f1245, %f1244, %f1181;
	ld.shared.v4.u32 	{%r1141, %r1142, %r1143, %r1144}, [%r1098+80];
	ld.shared.v4.u32 	{%r1145, %r1146, %r1147, %r1148}, [%r1104+80];
	mov.b32 	{%rs2226, %rs2230}, %r1141;
	mov.b32 	{%rs2227, %rs2231}, %r1145;
	// begin inline asm
	{mul.f16 %rs2225,%rs2226,%rs2227;
}
	// end inline asm
	// begin inline asm
	{  cvt.f32.f16 %f1182, %rs2225;}

	// end inline asm
	add.f32 	%f1246, %f1245, %f1182;
	// begin inline asm
	{mul.f16 %rs2229,%rs2230,%rs2231;
}
	// end inline asm
	// begin inline asm
	{  cvt.f32.f16 %f1183, %rs2229;}

	// end inline asm
	add.f32 	%f1247, %f1246, %f1183;
	mov.b32 	{%rs2234, %rs2238}, %r1142;
	mov.b32 	{%rs2235, %rs2239}, %r1146;
	// begin inline asm
	{mul.f16 %rs2233,%rs2234,%rs2235;
}
	// end inline asm
	// begin inline asm
	{  cvt.f32.f16 %f1184, %rs2233;}

	// end inline asm
	add.f32 	%f1248, %f1247, %f1184;
	// begin inline asm
	{mul.f16 %rs2237,%rs2238,%rs2239;
}
	// end inline asm
	// begin inline asm
	{  cvt.f32.f16 %f1185, %rs2237;}

	// end inline asm
	add.f32 	%f1249, %f1248, %f1185;
	mov.b32 	{%rs2242, %rs2246}, %r1143;
	mov.b32 	{%rs2243, %rs2247}, %r1147;
	// begin inline asm
	{mul.f16 %rs2241,%rs2242,%rs2243;
}
	// end inline asm
	// begin inline asm
	{  cvt.f32.f16 %f1186, %rs2241;}

	// end inline asm
	add.f32 	%f1250, %f1249, %f1186;
	// begin inline asm
	{mul.f16 %rs2245,%rs2246,%rs2247;
}
	// end inline asm
	// begin inline asm
	{  cvt.f32.f16 %f1187, %rs2245;}

	// end inline asm
	add.f32 	%f1251, %f1250, %f1187;
	mov.b32 	{%rs2250, %rs2254}, %r1144;
	mov.b32 	{%rs2251, %rs2255}, %r1148;
	// begin inline asm
	{mul.f16 %rs2249,%rs2250,%rs2251;
}
	// end inline asm
	// begin inline asm
	{  cvt.f32.f16 %f1188, %rs2249;}

	// end inline asm
	add.f32 	%f1252, %f1251, %f1188;
	// begin inline asm
	{mul.f16 %rs2253,%rs2254,%rs2255;
}
	// end inline asm
	// begin inline asm
	{  cvt.f32.f16 %f1189, %rs2253;}

	// end inline asm
	add.f32 	%f1253, %f1252, %f1189;
	ld.shared.v4.u32 	{%r1149, %r1150, %r1151, %r1152}, [%r1098+96];
	ld.shared.v4.u32 	{%r1153, %r1154, %r1155, %r1156}, [%r1104+96];
	mov.b32 	{%rs2258, %rs2262}, %r1149;
	mov.b32 	{%rs2259, %rs2263}, %r1153;
	// begin inline asm
	{mul.f16 %rs2257,%rs2258,%rs2259;
}
	// end inline asm
	// begin inline asm
	{  cvt.f32.f16 %f1190, %rs2257;}

	// end inline asm
	add.f32 	%f1254, %f1253, %f1190;
	// begin inline asm
	{mul.f16 %rs2261,%rs2262,%rs2263;
}
	// end inline asm
	// begin inline asm
	{  cvt.f32.f16 %f1191, %rs2261;}

	// end inline asm
	add.f32 	%f1255, %f1254, %f1191;
	mov.b32 	{%rs2266, %rs2270}, %r1150;
	mov.b32 	{%rs2267, %rs2271}, %r1154;
	// begin inline asm
	{mul.f16 %rs2265,%rs2266,%rs2267;
}
	// end inline asm
	// begin inline asm
	{  cvt.f32.f16 %f1192, %rs2265;}

	// end inline asm
	add.f32 	%f1256, %f1255, %f1192;
	// begin inline asm
	{mul.f16 %rs2269,%rs2270,%rs2271;
}
	// end inline asm
	// begin inline asm
	{  cvt.f32.f16 %f1193, %rs2269;}

	// end inline asm
	add.f32 	%f1257, %f1256, %f1193;
	mov.b32 	{%rs2274, %rs2278}, %r1151;
	mov.b32 	{%rs2275, %rs2279}, %r1155;
	// begin inline asm
	{mul.f16 %rs2273,%rs2274,%rs2275;
}
	// end inline asm
	// begin inline asm
	{  cvt.f32.f16 %f1194, %rs2273;}

	// end inline asm
	add.f32 	%f1258, %f1257, %f1194;
	// begin inline asm
	{mul.f16 %rs2277,%rs2278,%rs2279;
}
	// end inline asm
	// begin inline asm
	{  cvt.f32.f16 %f1195, %rs2277;}

	// end inline asm
	add.f32 	%f1259, %f1258, %f1195;
	mov.b32 	{%rs2282, %rs2286}, %r1152;
	mov.b32 	{%rs2283, %rs2287}, %r1156;
	// begin inline asm
	{mul.f16 %rs2281,%rs2282,%rs2283;
}
	// end inline asm
	// begin inline asm
	{  cvt.f32.f16 %f1196, %rs2281;}

	// end inline asm
	add.f32 	%f1260, %f1259, %f1196;
	// begin inline asm
	{mul.f16 %rs2285,%rs2286,%rs2287;
}
	// end inline asm
	// begin inline asm
	{  cvt.f32.f16 %f1197, %rs2285;}

	// end inline asm
	add.f32 	%f1261, %f1260, %f1197;
	ld.shared.v4.u32 	{%r1157, %r1158, %r1159, %r1160}, [%r1098+112];
	ld.shared.v4.u32 	{%r1161, %r1162, %r1163, %r1164}, [%r1104+112];
	mov.b32 	{%rs2290, %rs2294}, %r1157;
	mov.b32 	{%rs2291, %rs2295}, %r1161;
	// begin inline asm
	{mul.f16 %rs2289,%rs2290,%rs2291;
}
	// end inline asm
	// begin inline asm
	{  cvt.f32.f16 %f1198, %rs2289;}

	// end inline asm
	add.f32 	%f1262, %f1261, %f1198;
	// begin inline asm
	{mul.f16 %rs2293,%rs2294,%rs2295;
}
	// end inline asm
	// begin inline asm
	{  cvt.f32.f16 %f1199, %rs2293;}

	// end inline asm
	add.f32 	%f1263, %f1262, %f1199;
	mov.b32 	{%rs2298, %rs2302}, %r1158;
	mov.b32 	{%rs2299, %rs2303}, %r1162;
	// begin inline asm
	{mul.f16 %rs2297,%rs2298,%rs2299;
}
	// end inline asm
	// begin inline asm
	{  cvt.f32.f16 %f1200, %rs2297;}

	// end inline asm
	add.f32 	%f1264, %f1263, %f1200;
	// begin inline asm
	{mul.f16 %rs2301,%rs2302,%rs2303;
}
	// end inline asm
	// begin inline asm
	{  cvt.f32.f16 %f1201, %rs2301;}

	// end inline asm
	add.f32 	%f1265, %f1264, %f1201;
	mov.b32 	{%rs2306, %rs2310}, %r1159;
	mov.b32 	{%rs2307, %rs2311}, %r1163;
	// begin inline asm
	{mul.f16 %rs2305,%rs2306,%rs2307;
}
	// end inline asm
	// begin inline asm
	{  cvt.f32.f16 %f1202, %rs2305;}

	// end inline asm
	add.f32 	%f1266, %f1265, %f1202;
	// begin inline asm
	{mul.f16 %rs2309,%rs2310,%rs2311;
}
	// end inline asm
	// begin inline asm
	{  cvt.f32.f16 %f1203, %rs2309;}

	// end inline asm
	add.f32 	%f1267, %f1266, %f1203;
	mov.b32 	{%rs2314, %rs2318}, %r1160;
	mov.b32 	{%rs2315, %rs2319}, %r1164;
	// begin inline asm
	{mul.f16 %rs2313,%rs2314,%rs2315;
}
	// end inline asm
	// begin inline asm
	{  cvt.f32.f16 %f1204, %rs2313;}

	// end inline asm
	add.f32 	%f1268, %f1267, %f1204;
	// begin inline asm
	{mul.f16 %rs2317,%rs2318,%rs2319;
}
	// end inline asm
	// begin inline asm
	{  cvt.f32.f16 %f1205, %rs2317;}

	// end inline asm
	add.f32 	%f2187, %f1268, %f1205;
$L__BB0_131:
	setp.ne.s32 	%p111, %r109, 15;
	mov.u32 	%r1998, %r109;
	@%p111 bra 	$L__BB0_122;
	setp.gt.u32 	%p112, %r6, 127;
	// begin inline asm
	cp.async.wait_group 0;

	// end inline asm
	barrier.sync 	0;
	@%p112 bra 	$L__BB0_134;
	ld.shared.v4.u32 	{%r1165, %r1166, %r1167, %r1168}, [_ZZ20single_decode_kernelP6__halfS0_S0_S0_S0_PfS1_S0_S0_S0_S0_S0_E11input_shmem+1920];
	shl.b32 	%r1169, %r6, 7;
	sub.s32 	%r1170, %r97, %r1169;
	ld.shared.v4.u32 	{%r1171, %r1172, %r1173, %r1174}, [%r1170+16384];
	mov.b32 	{%rs2322, %rs2326}, %r1165;
	mov.b32 	{%rs2323, %rs2327}, %r1171;
	// begin inline asm
	{mul.f16 %rs2321,%rs2322,%rs2323;
}
	// end inline asm
	// begin inline asm
	{  cvt.f32.f16 %f1269, %rs2321;}

	// end inline asm
	add.f32 	%f1334, %f2187, %f1269;
	// begin inline asm
	{mul.f16 %rs2325,%rs2326,%rs2327;
}
	// end inline asm
	// begin inline asm
	{  cvt.f32.f16 %f1270, %rs2325;}

	// end inline asm
	add.f32 	%f1335, %f1334, %f1270;
	mov.b32 	{%rs2330, %rs2334}, %r1166;
	mov.b32 	{%rs2331, %rs2335}, %r1172;
	// begin inline asm
	{mul.f16 %rs2329,%rs2330,%rs2331;
}
	// end inline asm
	// begin inline asm
	{  cvt.f32.f16 %f1271, %rs2329;}

	// end inline asm
	add.f32 	%f1336, %f1335, %f1271;
	// begin inline asm
	{mul.f16 %rs2333,%rs2334,%rs2335;
}
	// end inline asm
	// begin inline asm
	{  cvt.f32.f16 %f1272, %rs2333;}

	// end inline asm
	add.f32 	%f1337, %f1336, %f1272;
	mov.b32 	{%rs2338, %rs2342}, %r1167;
	mov.b32 	{%rs2339, %rs2343}, %r1173;
	// begin inline asm
	{mul.f16 %rs2337,%rs2338,%rs2339;
}
	// end inline asm
	// begin inline asm
	{  cvt.f32.f16 %f1273, %rs2337;}

	// end inline asm
	add.f32 	%f1338, %f1337, %f1273;
	// begin inline asm
	{mul.f16 %rs2341,%rs2342,%rs2343;
}
	// end inline asm
	// begin inline asm
	{  cvt.f32.f16 %f1274, %rs2341;}

	// end inline asm
	add.f32 	%f1339, %f1338, %f1274;
	mov.b32 	{%rs2346, %rs2350}, %r1168;
	mov.b32 	{%rs2347, %rs2351}, %r1174;
	// begin inline asm
	{mul.f16 %rs2345,%rs2346,%rs2347;
}
	// end inline asm
	// begin inline asm
	{  cvt.f32.f16 %f1275, %rs2345;}

	// end inline asm
	add.f32 	%f1340, %f1339, %f1275;
	// begin inline asm
	{mul.f16 %rs2349,%rs2350,%rs2351;
}
	// end inline asm
	// begin inline asm
	{  cvt.f32.f16 %f1276, %rs2349;}

	// end inline asm
	add.f32 	%f1341, %f1340, %f1276;
	ld.shared.v4.u32 	{%r1175, %r1176, %r1177, %r1178}, [_ZZ20single_decode_kernelP6__halfS0_S0_S0_S0_PfS1_S0_S0_S0_S0_S0_E11input_shmem+1936];
	ld.shared.v4.u32 	{%r1179, %r1180, %r1181, %r1182}, [%r1170+16400];
	mov.b32 	{%rs2354, %rs2358}, %r1175;
	mov.b32 	{%rs2355, %rs2359}, %r1179;
	// begin inline asm
	{mul.f16 %rs2353,%rs2354,%rs2355;
}
	// end inline asm
	// begin inline asm
	{  cvt.f32.f16 %f1277, %rs2353;}

	// end inline asm
	add.f32 	%f1342, %f1341, %f1277;
	// begin inline asm
	{mul.f16 %rs2357,%rs2358,%rs2359;
}
	// end inline asm
	// begin inline asm
	{  cvt.f32.f16 %f1278, %rs2357;}

	// end inline asm
	add.f32 	%f1343, %f1342, %f1278;
	mov.b32 	{%rs2362, %rs2366}, %r1176;
	mov.b32 	{%rs2363, %rs2367}, %r1180;
	// begin inline asm
	{mul.f16 %rs2361,%rs2362,%rs2363;
}
	// end inline asm
	// begin inline asm
	{  cvt.f32.f16 %f1279, %rs2361;}

	// end inline asm
	add.f32 	%f1344, %f1343, %f1279;
	// begin inline asm
	{mul.f16 %rs2365,%rs2366,%rs2367;
}
	// end inline asm
	// begin inline asm
	{  cvt.f32.f16 %f1280, %rs2365;}

	// end inline asm
	add.f32 	%f1345, %f1344, %f1280;
	mov.b32 	{%rs2370, %rs2374}, %r1177;
	mov.b32 	{%rs2371, %rs2375}, %r1181;
	// begin inline asm
	{mul.f16 %rs2369,%rs2370,%rs2371;
}
	// end inline asm
	// begin inline asm
	{  cvt.f32.f16 %f1281, %rs2369;}

	// end inline asm
	add.f32 	%f1346, %f1345, %f1281;
	// begin inline asm
	{mul.f16 %rs2373,%rs2374,%rs2375;
}
	// end inline asm
	// begin inline asm
	{  cvt.f32.f16 %f1282, %rs2373;}

	// end inline asm
	add.f32 	%f1347, %f1346, %f1282;
	mov.b32 	{%rs2378, %rs2382}, %r1178;
	mov.b32 	{%rs2379, %rs2383}, %r1182;
	// begin inline asm
	{mul.f16 %rs2377,%rs2378,%rs2379;
}
	// end inline asm
	// begin inline asm
	{  cvt.f32.f16 %f1283, %rs2377;}

	// end inline asm
	add.f32 	%f1348, %f1347, %f1283;
	// begin inline asm
	{mul.f16 %rs2381,%rs2382,%rs2383;
}
	// end inline asm
	// begin inline asm
	{  cvt.f32.f16 %f1284, %rs2381;}

	// end inline asm
	add.f32 	%f1349, %f1348, %f1284;
	ld.shared.v4.u32 	{%r1183, %r1184, %r1185, %r1186}, [_ZZ20single_decode_kernelP6__halfS0_S0_S0_S0_PfS1_S0_S0_S0_S0_S0_E11input_shmem+1952];
	ld.shared.v4.u32 	{%r1187, %r1188, %r1189, %r1190}, [%r1170+16416];
	mov.b32 	{%rs2386, %rs2390}, %r1183;
	mov.b32 	{%rs2387, %rs2391}, %r1187;
	// begin inline asm
	{mul.f16 %rs2385,%rs2386,%rs2387;
}
	// end inline asm
	// begin inline asm
	{  cvt.f32.f16 %f1285, %rs2385;}

	// end inline asm
	add.f32 	%f1350, %f1349, %f1285;
	// begin inline asm
	{mul.f16 %rs2389,%rs2390,%rs2391;
}
	// end inline asm
	// begin inline asm
	{  cvt.f32.f16 %f1286, %rs2389;}

	// end inline asm
	add.f32 	%f1351, %f1350, %f1286;
	mov.b32 	{%rs2394, %rs2398}, %r1184;
	mov.b32 	{%rs2395, %rs2399}, %r1188;
	// begin inline asm
	{mul.f16 %rs2393,%rs2394,%rs2395;
}
	// end inline asm
	// begin inline asm
	{  cvt.f32.f16 %f1287, %rs2393;}

	// end inline asm
	add.f32 	%f1352, %f1351, %f1287;
	// begin inline asm
	{mul.f16 %rs2397,%rs2398,%rs2399;
}
	// end inline asm
	// begin inline asm
	{  cvt.f32.f16 %f1288, %rs2397;}

	// end inline asm
	add.f32 	%f1353, %f1352, %f1288;
	mov.b32 	{%rs2402, %rs2406}, %r1185;
	mov.b32 	{%rs2403, %rs2407}, %r1189;
	// begin inline asm
	{mul.f16 %rs2401,%rs2402,%rs2403;
}
	// end inline asm
	// begin inline asm
	{  cvt.f32.f16 %f1289, %rs2401;}

	// end inline asm
	add.f32 	%f1354, %f1353, %f1289;
	// begin inline asm
	{mul.f16 %rs2405,%rs2406,%rs2407;
}
	// end inline asm
	// begin inline asm
	{  cvt.f32.f16 %f1290, %rs2405;}

	// end inline asm
	add.f32 	%f1355, %f1354, %f1290;
	mov.b32 	{%rs2410, %rs2414}, %r1186;
	mov.b32 	{%rs2411, %rs2415}, %r1190;
	// begin inline asm
	{mul.f16 %rs2409,%rs2410,%rs2411;
}
	// end inline asm
	// begin inline asm
	{  cvt.f32.f16 %f1291, %rs2409;}

	// end inline asm
	add.f32 	%f1356, %f1355, %f1291;
	// begin inline asm
	{mul.f16 %rs2413,%rs2414,%rs2415;
}
	// end inline asm
	// begin inline asm
	{  cvt.f32.f16 %f1292, %rs2413;}

	// end inline asm
	add.f32 	%f1357, %f1356, %f1292;
	ld.shared.v4.u32 	{%r1191, %r1192, %r1193, %r1194}, [_ZZ20single_decode_kernelP6__halfS0_S0_S0_S0_PfS1_S0_S0_S0_S0_S0_E11input_shmem+1968];
	ld.shared.v4.u32 	{%r1195, %r1196, %r1197, %r1198}, [%r1170+16432];
	mov.b32 	{%rs2418, %rs2422}, %r1191;
	mov.b32 	{%rs2419, %rs2423}, %r1195;
	// begin inline asm
	{mul.f16 %rs2417,%rs2418,%rs2419;
}
	// end inline asm
	// begin inline asm
	{  cvt.f32.f16 %f1293, %rs2417;}

	// end inline asm
	add.f32 	%f1358, %f1357, %f1293;
	// begin inline asm
	{mul.f16 %rs2421,%rs2422,%rs2423;
}
	// end inline asm
	// begin inline asm
	{  cvt.f32.f16 %f1294, %rs2421;}

	// end inline asm
	add.f32 	%f1359, %f1358, %f1294;
	mov.b32 	{%rs2426, %rs2430}, %r1192;
	mov.b32 	{%rs2427, %rs2431}, %r1196;
	// begin inline asm
	{mul.f16 %rs2425,%rs2426,%rs2427;
}
	// end inline asm
	// begin inline asm
	{  cvt.f32.f16 %f1295, %rs2425;}

	// end inline asm
	add.f32 	%f1360, %f1359, %f1295;
	// begin inline asm
	{mul.f16 %rs2429,%rs2430,%rs2431;
}
	// end inline asm
	// begin inline asm
	{  cvt.f32.f16 %f1296, %rs2429;}

	// end inline asm
	add.f32 	%f1361, %f1360, %f1296;
	mov.b32 	{%rs2434, %rs2438}, %r1193;
	mov.b32 	{%rs2435, %rs2439}, %r1197;
	// begin inline asm
	{mul.f16 %rs2433,%rs2434,%rs2435;
}
	// end inline asm
	// begin inline asm
	{  cvt.f32.f16 %f1297, %rs2433;}

	// end inline asm
	add.f32 	%f1362, %f1361, %f1297;
	// begin inline asm
	{mul.f16 %rs2437,%rs2438,%rs2439;
}
	// end inline asm
	// begin inline asm
	{  cvt.f32.f16 %f1298, %rs2437;}

	// end inline asm
	add.f32 	%f1363, %f1362, %f1298;
	mov.b32 	{%rs2442, %rs2446}, %r1194;
	mov.b32 	{%rs2443, %rs2447}, %r1198;
	// begin inline asm
	{mul.f16 %rs2441,%rs2442,%rs2443;
}
	// end inline asm
	// begin inline asm
	{  cvt.f32.f16 %f1299, %rs2441;}

	// end inline asm
	add.f32 	%f1364, %f1363, %f1299;
	// begin inline asm
	{mul.f16 %rs2445,%rs2446,%rs2447;
}
	// end inline asm
	// begin inline asm
	{  cvt.f32.f16 %f1300, %rs2445;}

	// end inline asm
	add.f32 	%f1365, %f1364, %f1300;
	ld.shared.v4.u32 	{%r1199, %r1200, %r1201, %r1202}, [_ZZ20single_decode_kernelP6__halfS0_S0_S0_S0_PfS1_S0_S0_S0_S0_S0_E11input_shmem+1984];
	ld.shared.v4.u32 	{%r1203, %r1204, %r1205, %r1206}, [%r1170+16448];
	mov.b32 	{%rs2450, %rs2454}, %r1199;
	mov.b32 	{%rs2451, %rs2455}, %r1203;
	// begin inline asm
	{mul.f16 %rs2449,%rs2450,%rs2451;
}
	// end inline asm
	// begin inline asm
	{  cvt.f32.f16 %f1301, %rs2449;}

	// end inline asm
	add.f32 	%f1366, %f1365, %f1301;
	// begin inline asm
	{mul.f16 %rs2453,%rs2454,%rs2455;
}
	// end inline asm
	// begin inline asm
	{  cvt.f32.f16 %f1302, %rs2453;}

	// end inline asm
	add.f32 	%f1367, %f1366, %f1302;
	mov.b32 	{%rs2458, %rs2462}, %r1200;
	mov.b32 	{%rs2459, %rs2463}, %r1204;
	// begin inline asm
	{mul.f16 %rs2457,%rs2458,%rs2459;
}
	// end inline asm
	// begin inline asm
	{  cvt.f32.f16 %f1303, %rs2457;}

	// end inline asm
	add.f32 	%f1368, %f1367, %f1303;
	// begin inline asm
	{mul.f16 %rs2461,%rs2462,%rs2463;
}
	// end inline asm
	// begin inline asm
	{  cvt.f32.f16 %f1304, %rs2461;}

	// end inline asm
	add.f32 	%f1369, %f1368, %f1304;
	mov.b32 	{%rs2466, %rs2470}, %r1201;
	mov.b32 	{%rs2467, %rs2471}, %r1205;
	// begin inline asm
	{mul.f16 %rs2465,%rs2466,%rs2467;
}
	// end inline asm
	// begin inline asm
	{  cvt.f32.f16 %f1305, %rs2465;}

	// end inline asm
	add.f32 	%f1370, %f1369, %f1305;
	// begin inline asm
	{mul.f16 %rs2469,%rs2470,%rs2471;
}
	// end inline asm
	// begin inline asm
	{  cvt.f32.f16 %f1306, %rs2469;}

	// end inline asm
	add.f32 	%f1371, %f1370, %f1306;
	mov.b32 	{%rs2474, %rs2478}, %r1202;
	mov.b32 	{%rs2475, %rs2479}, %r1206;
	// begin inline asm
	{mul.f16 %rs2473,%rs2474,%rs2475;
}
	// end inline asm
	// begin inline asm
	{  cvt.f32.f16 %f1307, %rs2473;}

	// end inline asm
	add.f32 	%f1372, %f1371, %f1307;
	// begin inline asm
	{mul.f16 %rs2477,%rs2478,%rs2479;
}
	// end inline asm
	// begin inline asm
	{  cvt.f32.f16 %f1308, %rs2477;}

	// end inline asm
	add.f32 	%f1373, %f1372, %f1308;
	ld.shared.v4.u32 	{%r1207, %r1208, %r1209, %r1210}, [_ZZ20single_decode_kernelP6__halfS0_S0_S0_S0_PfS1_S0_S0_S0_S0_S0_E11input_shmem+2000];
	ld.shared.v4.u32 	{%r1211, %r1212, %r1213, %r1214}, [%r1170+16464];
	mov.b32 	{%rs2482, %rs2486}, %r1207;
	mov.b32 	{%rs2483, %rs2487}, %r1211;
	// begin inline asm
	{mul.f16 %rs2481,%rs2482,%rs2483;
}
	// end inline asm
	// begin inline asm
	{  cvt.f32.f16 %f1309, %rs2481;}

	// end inline asm
	add.f32 	%f1374, %f1373, %f1309;
	// begin inline asm
	{mul.f16 %rs2485,%rs2486,%rs2487;
}
	// end inline asm
	// begin inline asm
	{  cvt.f32.f16 %f1310, %rs2485;}

	// end inline asm
	add.f32 	%f1375, %f1374, %f1310;
	mov.b32 	{%rs2490, %rs2494}, %r1208;
	mov.b32 	{%rs2491, %rs2495}, %r1212;
	// begin inline asm
	{mul.f16 %rs2489,%rs2490,%rs2491;
}
	// end inline asm
	// begin inline asm
	{  cvt.f32.f16 %f1311, %rs2489;}

	// end inline asm
	add.f32 	%f1376, %f1375, %f1311;
	// begin inline asm
	{mul.f16 %rs2493,%rs2494,%rs2495;
}
	// end inline asm
	// begin inline asm
	{  cvt.f32.f16 %f1312, %rs2493;}

	// end inline asm
	add.f32 	%f1377, %f1376, %f1312;
	mov.b32 	{%rs2498, %rs2502}, %r1209;
	mov.b32 	{%rs2499, %rs2503}, %r1213;
	// begin inline asm
	{mul.f16 %rs2497,%rs2498,%rs2499;
}
	// end inline asm
	// begin inline asm
	{  cvt.f32.f16 %f1313, %rs2497;}

	// end inline asm
	add.f32 	%f1378, %f1377, %f1313;
	// begin inline asm
	{mul.f16 %rs2501,%rs2502,%rs2503;
}
	// end inline asm
	// begin inline asm
	{  cvt.f32.f16 %f1314, %rs2501;}

	// end inline asm
	add.f32 	%f1379, %f1378, %f1314;
	mov.b32 	{%rs2506, %rs2510}, %r1210;
	mov.b32 	{%rs2507, %rs2511}, %r1214;
	// begin inline asm
	{mul.f16 %rs2505,%rs2506,%rs2507;
}
	// end inline asm
	// begin inline asm
	{  cvt.f32.f16 %f1315, %rs2505;}

	// end inline asm
	add.f32 	%f1380, %f1379, %f1315;
	// begin inline asm
	{mul.f16 %rs2509,%rs2510,%rs2511;
}
	// end inline asm
	// begin inline asm
	{  cvt.f32.f16 %f1316, %rs2509;}

	// end inline asm
	add.f32 	%f1381, %f1380, %f1316;
	ld.shared.v4.u32 	{%r1215, %r1216, %r1217, %r1218}, [_ZZ20single_decode_kernelP6__halfS0_S0_S0_S0_PfS1_S0_S0_S0_S0_S0_E11input_shmem+2016];
	ld.shared.v4.u32 	{%r1219, %r1220, %r1221, %r1222}, [%r1170+16480];
	mov.b32 	{%rs2514, %rs2518}, %r1215;
	mov.b32 	{%rs2515, %rs2519}, %r1219;
	// begin inline asm
	{mul.f16 %rs2513,%rs2514,%rs2515;
}
	// end inline asm
	// begin inline asm
	{  cvt.f32.f16 %f1317, %rs2513;}

	// end inline asm
	add.f32 	%f1382, %f1381, %f1317;
	// begin inline asm
	{mul.f16 %rs2517,%rs2518,%rs2519;
}
	// end inline asm
	// begin inline asm
	{  cvt.f32.f16 %f1318, %rs2517;}

	// end inline asm
	add.f32 	%f1383, %f1382, %f1318;
	mov.b32 	{%rs2522, %rs2526}, %r1216;
	mov.b32 	{%rs2523, %rs2527}, %r1220;
	// begin inline asm
	{mul.f16 %rs2521,%rs2522,%rs2523;
}
	// end inline asm
	// begin inline asm
	{  cvt.f32.f16 %f1319, %rs2521;}

	// end inline asm
	add.f32 	%f1384, %f1383, %f1319;
	// begin inline asm
	{mul.f16 %rs2525,%rs2526,%rs2527;
}
	// end inline asm
	// begin inline asm
	{  cvt.f32.f16 %f1320, %rs2525;}

	// end inline asm
	add.f32 	%f1385, %f1384, %f1320;
	mov.b32 	{%rs2530, %rs2534}, %r1217;
	mov.b32 	{%rs2531, %rs2535}, %r1221;
	// begin inline asm
	{mul.f16 %rs2529,%rs2530,%rs2531;
}
	// end inline asm
	// begin inline asm
	{  cvt.f32.f16 %f1321, %rs2529;}

	// end inline asm
	add.f32 	%f1386, %f1385, %f1321;
	// begin inline asm
	{mul.f16 %rs2533,%rs2534,%rs2535;
}
	// end inline asm
	// begin inline asm
	{  cvt.f32.f16 %f1322, %rs2533;}

	// end inline asm
	add.f32 	%f1387, %f1386, %f1322;
	mov.b32 	{%rs2538, %rs2542}, %r1218;
	mov.b32 	{%rs2539, %rs2543}, %r1222;
	// begin inline asm
	{mul.f16 %rs2537,%rs2538,%rs2539;
}
	// end inline asm
	// begin inline asm
	{  cvt.f32.f16 %f1323, %rs2537;}

	// end inline asm
	add.f32 	%f1388, %f1387, %f1323;
	// begin inline asm
	{mul.f16 %rs2541,%rs2542,%rs2543;
}
	// end inline asm
	// begin inline asm
	{  cvt.f32.f16 %f1324, %rs2541;}

	// end inline asm
	add.f32 	%f1389, %f1388, %f1324;
	ld.shared.v4.u32 	{%r1223, %r1224, %r1225, %r1226}, [_ZZ20single_decode_kernelP6__halfS0_S0_S0_S0_PfS1_S0_S0_S0_S0_S0_E11input_shmem+2032];
	ld.shared.v4.u32 	{%r1227, %r1228, %r1229, %r1230}, [%r1170+16496];
	mov.b32 	{%rs2546, %rs2550}, %r1223;
	mov.b32 	{%rs2547, %rs2551}, %r1227;
	// begin inline asm
	{mul.f16 %rs2545,%rs2546,%rs2547;
}
	// end inline asm
	// begin inline asm
	{  cvt.f32.f16 %f1325, %rs2545;}

	// end inline asm
	add.f32 	%f1390, %f1389, %f1325;
	// begin inline asm
	{mul.f16 %rs2549,%rs2550,%rs2551;
}
	// end inline asm
	// begin inline asm
	{  cvt.f32.f16 %f1326, %rs2549;}

	// end inline asm
	add.f32 	%f1391, %f1390, %f1326;
	mov.b32 	{%rs2554, %rs2558}, %r1224;
	mov.b32 	{%rs2555, %rs2559}, %r1228;
	// begin inline asm
	{mul.f16 %rs2553,%rs2554,%rs2555;
}
	// end inline asm
	// begin inline asm
	{  cvt.f32.f16 %f1327, %rs2553;}

	// end inline asm
	add.f32 	%f1392, %f1391, %f1327;
	// begin inline asm
	{mul.f16 %rs2557,%rs2558,%rs2559;
}
	// end inline asm
	// begin inline asm
	{  cvt.f32.f16 %f1328, %rs2557;}

	// end inline asm
	add.f32 	%f1393, %f1392, %f1328;
	mov.b32 	{%rs2562, %rs2566}, %r1225;
	mov.b32 	{%rs2563, %rs2567}, %r1229;
	// begin inline asm
	{mul.f16 %rs2561,%rs2562,%rs2563;
}
	// end inline asm
	// begin inline asm
	{  cvt.f32.f16 %f1329, %rs2561;}

	// end inline asm
	add.f32 	%f1394, %f1393, %f1329;
	// begin inline asm
	{mul.f16 %rs2565,%rs2566,%rs2567;
}
	// end inline asm
	// begin inline asm
	{  cvt.f32.f16 %f1330, %rs2565;}

	// end inline asm
	add.f32 	%f1395, %f1394, %f1330;
	mov.b32 	{%rs2570, %rs2574}, %r1226;
	mov.b32 	{%rs2571, %rs2575}, %r1230;
	// begin inline asm
	{mul.f16 %rs2569,%rs2570,%rs2571;
}
	// end inline asm
	// begin inline asm
	{  cvt.f32.f16 %f1331, %rs2569;}

	// end inline asm
	add.f32 	%f1396, %f1395, %f1331;
	// begin inline asm
	{mul.f16 %rs2573,%rs2574,%rs2575;
}
	// end inline asm
	// begin inline asm
	{  cvt.f32.f16 %f1332, %rs2573;}

	// end inline asm
	add.f32 	%f1333, %f1396, %f1332;
	// begin inline asm
	{  cvt.rn.f16.f32 %rs2577, %f1333;}

	// end inline asm
	shl.b32 	%r1231, %r6, 1;
	mov.u32 	%r1232, _ZZ20single_decode_kernelP6__halfS0_S0_S0_S0_PfS1_S0_S0_S0_S0_S0_E8kv_shmem;
	add.s32 	%r1233, %r1232, %r1231;
	st.shared.u16 	[%r1233], %rs2577;
$L__BB0_134:
	setp.gt.u32 	%p113, %r6, 63;
	barrier.sync 	0;
	@%p113 bra 	$L__BB0_136;
	shl.b32 	%r1234, %r1, 9;
	shl.b32 	%r1235, %r2, 7;
	add.s32 	%r1236, %r1234, %r1235;
	and.b32  	%r1237, %r6, 32;
	or.b32  	%r1238, %r1237, %r7;
	shl.b32 	%r1239, %r1238, 1;
	or.b32  	%r1240, %r1236, %r1239;
	mul.wide.u32 	%rd227, %r1240, 2;
	add.s64 	%rd228, %rd1, %rd227;
	shl.b32 	%r1241, %r1238, 2;
	mov.u32 	%r1242, _ZZ20single_decode_kernelP6__halfS0_S0_S0_S0_PfS1_S0_S0_S0_S0_S0_E8kv_shmem;
	add.s32 	%r1243, %r1242, %r1241;
	ld.shared.u32 	%r1244, [%r1243];
	st.global.u32 	[%rd228+32768], %r1244;
$L__BB0_136:
	setp.ne.s64 	%p114, %rd2, 0;
	@%p114 bra 	$L__BB0_138;
	// begin inline asm
	trap;
	// end inline asm
$L__BB0_138:
	setp.ne.s32 	%p115, %r17, 0;
	barrier.sync 	0;
	@%p115 bra 	$L__BB0_141;
	mov.u32 	%r1247, %nctaid.x;
	mov.u32 	%r1248, %nctaid.y;
	mul.lo.s32 	%r1249, %r1247, %r1248;
	mov.u32 	%r1250, %nctaid.z;
	mul.lo.s32 	%r1251, %r1249, %r1250;
	add.s32 	%r1252, %r1, %r2;
	mov.u32 	%r1253, %ctaid.z;
	neg.s32 	%r1254, %r1253;
	setp.eq.s32 	%p116, %r1252, %r1254;
	sub.s32 	%r1255, -2147483647, %r1251;
	selp.b32 	%r1246, %r1255, 1, %p116;
	// begin inline asm
	atom.add.release.gpu.u32 %r1245,[%rd4],%r1246;
	// end inline asm
$L__BB0_140:
	// begin inline asm
	ld.acquire.gpu.u32 %r1256,[%rd4];
	// end inline asm
	xor.b32  	%r1257, %r1256, %r1245;
	setp.gt.s32 	%p117, %r1257, -1;
	@%p117 bra 	$L__BB0_140;
$L__BB0_141:
	setp.lt.u32 	%p118, %r6, 64;
	barrier.sync 	0;
	setp.eq.s32 	%p119, %r2, 0;
	and.pred  	%p1, %p119, %p118;
	shl.b32 	%r119, %r1, 9;
	mul.wide.u32 	%rd231, %r119, 2;
	add.s64 	%rd14, %rd1, %rd231;
	not.pred 	%p120, %p1;
	@%p120 bra 	$L__BB0_143;
	and.b32  	%r1267, %r6, 32;
	or.b32  	%r1268, %r1267, %r7;
	mul.wide.u32 	%rd232, %r1268, 4;
	add.s64 	%rd233, %rd14, %rd232;
	ld.global.u32 	%r1259, [%rd233+32768];
	ld.global.u32 	%r1260, [%rd233+33024];
	// begin inline asm
	{add.f16x2 %r1258,%r1259,%r1260;
}
	// end inline asm
	ld.global.u32 	%r1263, [%rd233+33280];
	// begin inline asm
	{add.f16x2 %r1261,%r1258,%r1263;
}
	// end inline asm
	ld.global.u32 	%r1266, [%rd233+33536];
	// begin inline asm
	{add.f16x2 %r1264,%r1261,%r1266;
}
	// end inline asm
	add.s64 	%rd234, %rd9, %rd232;
	st.global.u32 	[%rd234+8388608], %r1264;
$L__BB0_143:
	setp.ne.s64 	%p121, %rd2, 0;
	@%p121 bra 	$L__BB0_145;
	// begin inline asm
	trap;
	// end inline asm
$L__BB0_145:
	setp.ne.s32 	%p122, %r17, 0;
	barrier.sync 	0;
	@%p122 bra 	$L__BB0_148;
	mov.u32 	%r1271, %nctaid.x;
	mov.u32 	%r1272, %nctaid.y;
	mul.lo.s32 	%r1273, %r1271, %r1272;
	mov.u32 	%r1274, %nctaid.z;
	mul.lo.s32 	%r1275, %r1273, %r1274;
	add.s32 	%r1276, %r1, %r2;
	mov.u32 	%r1277, %ctaid.z;
	neg.s32 	%r1278, %r1277;
	setp.eq.s32 	%p123, %r1276, %r1278;
	sub.s32 	%r1279, -2147483647, %r1275;
	selp.b32 	%r1270, %r1279, 1, %p123;
	// begin inline asm
	atom.add.release.gpu.u32 %r1269,[%rd4],%r1270;
	// end inline asm
$L__BB0_147:
	// begin inline asm
	ld.acquire.gpu.u32 %r1280,[%rd4];
	// end inline asm
	xor.b32  	%r1281, %r1280, %r1269;
	setp.gt.s32 	%p124, %r1281, -1;
	@%p124 bra 	$L__BB0_147;
$L__BB0_148:
	setp.gt.u32 	%p125, %r6, 1023;
	barrier.sync 	0;
	@%p125 bra 	$L__BB0_151;
	shl.b32 	%r1282, %r2, 20;
	add.s32 	%r121, %r77, %r1282;
	mov.u32 	%r1287, _ZZ20single_decode_kernelP6__halfS0_S0_S0_S0_PfS1_S0_S0_S0_S0_S0_E17block_shared_half;
	cvt.u64.u32 	%rd240, %r1287;
	mov.u32 	%r2001, %r73;
$L__BB0_150:
	shl.b32 	%r1285, %r2001, 7;
	or.b32  	%r1286, %r1285, %r72;
	mul.wide.u32 	%rd239, %r1286, 2;
	cvta.shared.u64 	%rd241, %rd240;
	add.s64 	%rd237, %rd241, %rd239;
	// begin inline asm
	{ .reg .u64 smem_ptr; cvta.to.shared.u64 smem_ptr, %rd237; cvt.u32.u64 %r1283, smem_ptr; }

	// end inline asm
	shl.b32 	%r1288, %r2001, 12;
	add.s32 	%r1289, %r121, %r1288;
	mul.wide.u32 	%rd242, %r1289, 2;
	add.s64 	%rd243, %rd31, %rd242;
	add.s64 	%rd238, %rd243, 8388608;
	// begin inline asm
	cp.async.cg.shared.global [%r1283], [%rd238], 16;

	// end inline asm
	add.s32 	%r123, %r2001, 8;
	setp.lt.u32 	%p126, %r2001, 56;
	mov.u32 	%r2001, %r123;
	@%p126 bra 	$L__BB0_150;
$L__BB0_151:
	// begin inline asm
	cp.async.commit_group;

	// end inline asm
	mov.f32 	%f2189, 0f00000000;
	mov.b32 	%r2002, 0;
	shl.b32 	%r1293, %r2, 8;
$L__BB0_152:
	// begin inline asm
	cp.async.wait_group 0;

	// end inline asm
	barrier.sync 	0;
	shl.b32 	%r1291, %r2002, 13;
	and.b32  	%r125, %r1291, 8192;
	add.s32 	%r126, %r2002, 1;
	shl.b32 	%r1292, %r126, 6;
	add.s32 	%r127, %r1292, %r1293;
	@%p125 bra 	$L__BB0_159;
	setp.eq.s32 	%p128, %r79, 0;
	xor.b32  	%r1294, %r125, 8192;
	add.s32 	%r128, %r1294, %r72;
	mov.u32 	%r2003, %r73;
	@%p128 bra 	$L__BB0_157;
	setp.eq.s32 	%p129, %r79, 1;
	add.s32 	%r129, %r128, %r80;
	mul.wide.u32 	%rd246, %r129, 2;
	mov.u32 	%r1297, _ZZ20single_decode_kernelP6__halfS0_S0_S0_S0_PfS1_S0_S0_S0_S0_S0_E17block_shared_half;
	cvt.u64.u32 	%rd247, %r1297;
	cvta.shared.u64 	%rd248, %rd247;
	add.s64 	%rd244, %rd248, %rd246;
	// begin inline asm
	{ .reg .u64 smem_ptr; cvta.to.shared.u64 smem_ptr, %rd244; cvt.u32.u64 %r1295, smem_ptr; }

	// end inline asm
	add.s32 	%r1298, %r127, %r73;
	shl.b32 	%r1299, %r1298, 12;
	add.s32 	%r130, %r77, %r1299;
	mul.wide.u32 	%rd249, %r130, 2;
	add.s64 	%rd250, %rd31, %rd249;
	add.s64 	%rd245, %rd250, 8388608;
	// begin inline asm
	cp.async.cg.shared.global [%r1295], [%rd245], 16;

	// end inline asm
	mov.u32 	%r2003, %r81;
	@%p129 bra 	$L__BB0_157;
	setp.eq.s32 	%p130, %r79, 2;
	add.s32 	%r1302, %r129, 1024;
	mul.wide.u32 	%rd253, %r1302, 2;
	mov.u32 	%r1303, _ZZ20single_decode_kernelP6__halfS0_S0_S0_S0_PfS1_S0_S0_S0_S0_S0_E17block_shared_half;
	cvt.u64.u32 	%rd254, %r1303;
	cvta.shared.u64 	%rd255, %rd254;
	add.s64 	%rd251, %rd255, %rd253;
	// begin inline asm
	{ .reg .u64 smem_ptr; cvta.to.shared.u64 smem_ptr, %rd251; cvt.u32.u64 %r1300, smem_ptr; }

	// end inline asm
	add.s32 	%r1304, %r130, 32768;
	mul.wide.u32 	%rd256, %r1304, 2;
	add.s64 	%rd257, %rd31, %rd256;
	add.s64 	%rd252, %rd257, 8388608;
	// begin inline asm
	cp.async.cg.shared.global [%r1300], [%rd252], 16;

	// end inline asm
	mov.u32 	%r2003, %r82;
	@%p130 bra 	$L__BB0_157;
	add.s32 	%r1307, %r129, 2048;
	mul.wide.u32 	%rd260, %r1307, 2;
	mov.u32 	%r1308, _ZZ20single_decode_kernelP6__halfS0_S0_S0_S0_PfS1_S0_S0_S0_S0_S0_E17block_shared_half;
	cvt.u64.u32 	%rd261, %r1308;
	cvta.shared.u64 	%rd262, %rd261;
	add.s64 	%rd258, %rd262, %rd260;
	// begin inline asm
	{ .reg .u64 smem_ptr; cvta.to.shared.u64 smem_ptr, %rd258; cvt.u32.u64 %r1305, smem_ptr; }

	// end inline asm
	add.s32 	%r1309, %r130, 65536;
	mul.wide.u32 	%rd263, %r1309, 2;
	add.s64 	%rd264, %rd31, %rd263;
	add.s64 	%rd259, %rd264, 8388608;
	// begin inline asm
	cp.async.cg.shared.global [%r1305], [%rd259], 16;

	// end inline asm
	mov.u32 	%r2003, %r83;
$L__BB0_157:
	setp.lt.u32 	%p131, %r78, 24;
	@%p131 bra 	$L__BB0_159;
$L__BB0_158:
	shl.b32 	%r1318, %r2003, 7;
	add.s32 	%r1319, %r128, %r1318;
	mul.wide.u32 	%rd273, %r1319, 2;
	mov.u32 	%r1320, _ZZ20single_decode_kernelP6__halfS0_S0_S0_S0_PfS1_S0_S0_S0_S0_S0_E17block_shared_half;
	cvt.u64.u32 	%rd274, %r1320;
	cvta.shared.u64 	%rd275, %rd274;
	add.s64 	%rd265, %rd275, %rd273;
	// begin inline asm
	{ .reg .u64 smem_ptr; cvta.to.shared.u64 smem_ptr, %rd265; cvt.u32.u64 %r1310, smem_ptr; }

	// end inline asm
	add.s32 	%r1321, %r127, %r2003;
	shl.b32 	%r1322, %r1321, 12;
	add.s32 	%r1323, %r77, %r1322;
	mul.wide.u32 	%rd276, %r1323, 2;
	add.s64 	%rd277, %rd31, %rd276;
	add.s64 	%rd266, %rd277, 8388608;
	// begin inline asm
	cp.async.cg.shared.global [%r1310], [%rd266], 16;

	// end inline asm
	add.s32 	%r1324, %r1319, 1024;
	mul.wide.u32 	%rd278, %r1324, 2;
	add.s64 	%rd267, %rd275, %rd278;
	// begin inline asm
	{ .reg .u64 smem_ptr; cvta.to.shared.u64 smem_ptr, %rd267; cvt.u32.u64 %r1312, smem_ptr; }

	// end inline asm
	add.s32 	%r1325, %r1323, 32768;
	mul.wide.u32 	%rd279, %r1325, 2;
	add.s64 	%rd280, %rd31, %rd279;
	add.s64 	%rd268, %rd280, 8388608;
	// begin inline asm
	cp.async.cg.shared.global [%r1312], [%rd268], 16;

	// end inline asm
	add.s32 	%r1326, %r1319, 2048;
	mul.wide.u32 	%rd281, %r1326, 2;
	add.s64 	%rd269, %rd275, %rd281;
	// begin inline asm
	{ .reg .u64 smem_ptr; cvta.to.shared.u64 smem_ptr, %rd269; cvt.u32.u64 %r1314, smem_ptr; }

	// end inline asm
	add.s32 	%r1327, %r1323, 65536;
	mul.wide.u32 	%rd282, %r1327, 2;
	add.s64 	%rd283, %rd31, %rd282;
	add.s64 	%rd270, %rd283, 8388608;
	// begin inline asm
	cp.async.cg.shared.global [%r1314], [%rd270], 16;

	// end inline asm
	add.s32 	%r1328, %r1319, 3072;
	mul.wide.u32 	%rd284, %r1328, 2;
	add.s64 	%rd271, %rd275, %rd284;
	// begin inline asm
	{ .reg .u64 smem_ptr; cvta.to.shared.u64 smem_ptr, %rd271; cvt.u32.u64 %r1316, smem_ptr; }

	// end inline asm
	add.s32 	%r1329, %r1323, 98304;
	mul.wide.u32 	%rd285, %r1329, 2;
	add.s64 	%rd286, %rd31, %rd285;
	add.s64 	%rd272, %rd286, 8388608;
	// begin inline asm
	cp.async.cg.shared.global [%r1316], [%rd272], 16;

	// end inline asm
	add.s32 	%r133, %r2003, 32;
	setp.lt.u32 	%p132, %r2003, 32;
	mov.u32 	%r2003, %r133;
	@%p132 bra 	$L__BB0_158;
$L__BB0_159:
	setp.gt.u32 	%p133, %r6, 127;
	// begin inline asm
	cp.async.commit_group;

	// end inline asm
	add.s32 	%r1330, %r125, %r6;
	shl.b32 	%r1331, %r2002, 7;
	mov.u32 	%r1332, _ZZ20single_decode_kernelP6__halfS0_S0_S0_S0_PfS1_S0_S0_S0_S0_S0_E17attn_weight_shmem;
	add.s32 	%r134, %r1332, %r1331;
	shl.b32 	%r1333, %r1330, 1;
	mov.u32 	%r1334, _ZZ20single_decode_kernelP6__halfS0_S0_S0_S0_PfS1_S0_S0_S0_S0_S0_E17block_shared_half;
	add.s32 	%r135, %r1334, %r1333;
	@%p133 bra 	$L__BB0_161;
	ld.shared.v4.u32 	{%r1335, %r1336, %r1337, %r1338}, [%r134];
	mov.b32 	{%rs2579, %rs2583}, %r1335;
	ld.shared.u16 	%rs2580, [%r135];
	// begin inline asm
	{mul.f16 %rs2578,%rs2579,%rs2580;
}
	// end inline asm
	// begin inline asm
	{  cvt.f32.f16 %f1398, %rs2578;}

	// end inline asm
	add.f32 	%f1406, %f2189, %f1398;
	ld.shared.u16 	%rs2584, [%r135+256];
	// begin inline asm
	{mul.f16 %rs2582,%rs2583,%rs2584;
}
	// end inline asm
	// begin inline asm
	{  cvt.f32.f16 %f1399, %rs2582;}

	// end inline asm
	add.f32 	%f1407, %f1406, %f1399;
	mov.b32 	{%rs2587, %rs2591}, %r1336;
	ld.shared.u16 	%rs2588, [%r135+512];
	// begin inline asm
	{mul.f16 %rs2586,%rs2587,%rs2588;
}
	// end inline asm
	// begin inline asm
	{  cvt.f32.f16 %f1400, %rs2586;}

	// end inline asm
	add.f32 	%f1408, %f1407, %f1400;
	ld.shared.u16 	%rs2592, [%r135+768];
	// begin inline asm
	{mul.f16 %rs2590,%rs2591,%rs2592;
}
	// end inline asm
	// begin inline asm
	{  cvt.f32.f16 %f1401, %rs2590;}

	// end inline asm
	add.f32 	%f1409, %f1408, %f1401;
	mov.b32 	{%rs2595, %rs2599}, %r1337;
	ld.shared.u16 	%rs2596, [%r135+1024];
	// begin inline asm
	{mul.f16 %rs2594,%rs2595,%rs2596;
}
	// end inline asm
	// begin inline asm
	{  cvt.f32.f16 %f1402, %rs2594;}

	// end inline asm
	add.f32 	%f1410, %f1409, %f1402;
	ld.shared.u16 	%rs2600, [%r135+1280];
	// begin inline asm
	{mul.f16 %rs2598,%rs2599,%rs2600;
}
	// end inline asm
	// begin inline asm
	{  cvt.f32.f16 %f1403, %rs2598;}

	// end inline asm
	add.f32 	%f1411, %f1410, %f1403;
	mov.b32 	{%rs2603, %rs2607}, %r1338;
	ld.shared.u16 	%rs2604, [%r135+1536];
	// begin inline asm
	{mul.f16 %rs2602,%rs2603,%rs2604;
}
	// end inline asm
	// begin inline asm
	{  cvt.f32.f16 %f1404, %rs2602;}

	// end inline asm
	add.f32 	%f1412, %f1411, %f1404;
	ld.shared.u16 	%rs2608, [%r135+1792];
	// begin inline asm
	{mul.f16 %rs2606,%rs2607,%rs2608;
}
	// end inline asm
	// begin inline asm
	{  cvt.f32.f16 %f1405, %rs2606;}

	// end inline asm
	add.f32 	%f2189, %f1412, %f1405;
$L__BB0_161:
	@%p133 bra 	$L__BB0_163;
	ld.shared.v4.u32 	{%r1339, %r1340, %r1341, %r1342}, [%r134+16];
	mov.b32 	{%rs2611, %rs2615}, %r1339;
	ld.shared.u16 	%rs2612, [%r135+2048];
	// begin inline asm
	{mul.f16 %rs2610,%rs2611,%rs2612;
}
	// end inline asm
	// begin inline asm
	{  cvt.f32.f16 %f1413, %rs2610;}

	// end inline asm
	add.f32 	%f1421, %f2189, %f1413;
	ld.shared.u16 	%rs2616, [%r135+2304];
	// begin inline asm
	{mul.f16 %rs2614,%rs2615,%rs2616;
}
	// end inline asm
	// begin inline asm
	{  cvt.f32.f16 %f1414, %rs2614;}

	// end inline asm
	add.f32 	%f1422, %f1421, %f1414;
	mov.b32 	{%rs2619, %rs2623}, %r1340;
	ld.shared.u16 	%rs2620, [%r135+2560];
	// begin inline asm
	{mul.f16 %rs2618,%rs2619,%rs2620;
}
	// end inline asm
	// begin inline asm
	{  cvt.f32.f16 %f1415, %rs2618;}

	// end inline asm
	add.f32 	%f1423, %f1422, %f1415;
	ld.shared.u16 	%rs2624, [%r135+2816];
	// begin inline asm
	{mul.f16 %rs2622,%rs2623,%rs2624;
}
	// end inline asm
	// begin inline asm
	{  cvt.f32.f16 %f1416, %rs2622;}

	// end inline asm
	add.f32 	%f1424, %f1423, %f1416;
	mov.b32 	{%rs2627, %rs2631}, %r1341;
	ld.shared.u16 	%rs2628, [%r135+3072];
	// begin inline asm
	{mul.f16 %rs2626,%rs2627,%rs2628;
}
	// end inline asm
	// begin inline asm
	{  cvt.f32.f16 %f1417, %rs2626;}

	// end inline asm
	add.f32 	%f1425, %f1424, %f1417;
	ld.shared.u16 	%rs2632, [%r135+3328];
	// begin inline asm
	{mul.f16 %rs2630,%rs2631,%rs2632;
}
	// end inline asm
	// begin inline asm
	{  cvt.f32.f16 %f1418, %rs2630;}

	// end inline asm
	add.f32 	%f1426, %f1425, %f1418;
	mov.b32 	{%rs2635, %rs2639}, %r1342;
	ld.shared.u16 	%rs2636, [%r135+3584];
	// begin inline asm
	{mul.f16 %rs2634,%rs2635,%rs2636;
}
	// end inline asm
	// begin inline asm
	{  cvt.f32.f16 %f1419, %rs2634;}

	// end inline asm
	add.f32 	%f1427, %f1426, %f1419;
	ld.shared.u16 	%rs2640, [%r135+3840];
	// begin inline asm
	{mul.f16 %rs2638,%rs2639,%rs2640;
}
	// end inline asm
	// begin inline asm
	{  cvt.f32.f16 %f1420, %rs2638;}

	// end inline asm
	add.f32 	%f2189, %f1427, %f1420;
$L__BB0_163:
	@%p133 bra 	$L__BB0_165;
	ld.shared.v4.u32 	{%r1343, %r1344, %r1345, %r1346}, [%r134+32];
	mov.b32 	{%rs2643, %rs2647}, %r1343;
	ld.shared.u16 	%rs2644, [%r135+4096];
	// begin inline asm
	{mul.f16 %rs2642,%rs2643,%rs2644;
}
	// end inline asm
	// begin inline asm
	{  cvt.f32.f16 %f1428, %rs2642;}

	// end inline asm
	add.f32 	%f1436, %f2189, %f1428;
	ld.shared.u16 	%rs2648, [%r135+4352];
	// begin inline asm
	{mul.f16 %rs2646,%rs2647,%rs2648;
}
	// end inline asm
	// begin inline asm
	{  cvt.f32.f16 %f1429, %rs2646;}

	// end inline asm
	add.f32 	%f1437, %f1436, %f1429;
	mov.b32 	{%rs2651, %rs2655}, %r1344;
	ld.shared.u16 	%rs2652, [%r135+4608];
	// begin inline asm
	{mul.f16 %rs2650,%rs2651,%rs2652;
}
	// end inline asm
	// begin inline asm
	{  cvt.f32.f16 %f1430, %rs2650;}

	// end inline asm
	add.f32 	%f1438, %f1437, %f1430;
	ld.shared.u16 	%rs2656, [%r135+4864];
	// begin inline asm
	{mul.f16 %rs2654,%rs2655,%rs2656;
}
	// end inline asm
	// begin inline asm
	{  cvt.f32.f16 %f1431, %rs2654;}

	// end inline asm
	add.f32 	%f1439, %f1438, %f1431;
	mov.b32 	{%rs2659, %rs2663}, %r1345;
	ld.shared.u16 	%rs2660, [%r135+5120];
	// begin inline asm
	{mul.f16 %rs2658,%rs2659,%rs2660;
}
	// end inline asm
	// begin inline asm
	{  cvt.f32.f16 %f1432, %rs2658;}

	// end inline asm
	add.f32 	%f1440, %f1439, %f1432;
	ld.shared.u16 	%rs2664, [%r135+5376];
	// begin inline asm
	{mul.f16 %rs2662,%rs2663,%rs2664;
}
	// end inline asm
	// begin inline asm
	{  cvt.f32.f16 %f1433, %rs2662;}

	// end inline asm
	add.f32 	%f1441, %f1440, %f1433;
	mov.b32 	{%rs2667, %rs2671}, %r1346;
	ld.shared.u16 	%rs2668, [%r135+5632];
	// begin inline asm
	{mul.f16 %rs2666,%rs2667,%rs2668;
}
	// end inline asm
	// begin inline asm
	{  cvt.f32.f16 %f1434, %rs2666;}

	// end inline asm
	add.f32 	%f1442, %f1441, %f1434;
	ld.shared.u16 	%rs2672, [%r135+5888];
	// begin inline asm
	{mul.f16 %rs2670,%rs2671,%rs2672;
}
	// end inline asm
	// begin inline asm
	{  cvt.f32.f16 %f1435, %rs2670;}

	// end inline asm
	add.f32 	%f2189, %f1442, %f1435;
$L__BB0_165:
	@%p133 bra 	$L__BB0_167;
	ld.shared.v4.u32 	{%r1347, %r1348, %r1349, %r1350}, [%r134+48];
	mov.b32 	{%rs2675, %rs2679}, %r1347;
	ld.shared.u16 	%rs2676, [%r135+6144];
	// begin inline asm
	{mul.f16 %rs2674,%rs2675,%rs2676;
}
	// end inline asm
	// begin inline asm
	{  cvt.f32.f16 %f1443, %rs2674;}

	// end inline asm
	add.f32 	%f1451, %f2189, %f1443;
	ld.shared.u16 	%rs2680, [%r135+6400];
	// begin inline asm
	{mul.f16 %rs2678,%rs2679,%rs2680;
}
	// end inline asm
	// begin inline asm
	{  cvt.f32.f16 %f1444, %rs2678;}

	// end inline asm
	add.f32 	%f1452, %f1451, %f1444;
	mov.b32 	{%rs2683, %rs2687}, %r1348;
	ld.shared.u16 	%rs2684, [%r135+6656];
	// begin inline asm
	{mul.f16 %rs2682,%rs2683,%rs2684;
}
	// end inline asm
	// begin inline asm
	{  cvt.f32.f16 %f1445, %rs2682;}

	// end inline asm
	add.f32 	%f1453, %f1452, %f1445;
	ld.shared.u16 	%rs2688, [%r135+6912];
	// begin inline asm
	{mul.f16 %rs2686,%rs2687,%rs2688;
}
	// end inline asm
	// begin inline asm
	{  cvt.f32.f16 %f1446, %rs2686;}

	// end inline asm
	add.f32 	%f1454, %f1453, %f1446;
	mov.b32 	{%rs2691, %rs2695}, %r1349;
	ld.shared.u16 	%rs2692, [%r135+7168];
	// begin inline asm
	{mul.f16 %rs2690,%rs2691,%rs2692;
}
	// end inline asm
	// begin inline asm
	{  cvt.f32.f16 %f1447, %rs2690;}

	// end inline asm
	add.f32 	%f1455, %f1454, %f1447;
	ld.shared.u16 	%rs2696, [%r135+7424];
	// begin inline asm
	{mul.f16 %rs2694,%rs2695,%rs2696;
}
	// end inline asm
	// begin inline asm
	{  cvt.f32.f16 %f1448, %rs2694;}

	// end inline asm
	add.f32 	%f1456, %f1455, %f1448;
	mov.b32 	{%rs2699, %rs2703}, %r1350;
	ld.shared.u16 	%rs2700, [%r135+7680];
	// begin inline asm
	{mul.f16 %rs2698,%rs2699,%rs2700;
}
	// end inline asm
	// begin inline asm
	{  cvt.f32.f16 %f1449, %rs2698;}

	// end inline asm
	add.f32 	%f1457, %f1456, %f1449;
	ld.shared.u16 	%rs2704, [%r135+7936];
	// begin inline asm
	{mul.f16 %rs2702,%rs2703,%rs2704;
}
	// end inline asm
	// begin inline asm
	{  cvt.f32.f16 %f1450, %rs2702;}

	// end inline asm
	add.f32 	%f2189, %f1457, %f1450;
$L__BB0_167:
	@%p133 bra 	$L__BB0_169;
	ld.shared.v4.u32 	{%r1351, %r1352, %r1353, %r1354}, [%r134+64];
	mov.b32 	{%rs2707, %rs2711}, %r1351;
	ld.shared.u16 	%rs2708, [%r135+8192];
	// begin inline asm
	{mul.f16 %rs2706,%rs2707,%rs2708;
}
	// end inline asm
	// begin inline asm
	{  cvt.f32.f16 %f1458, %rs2706;}

	// end inline asm
	add.f32 	%f1466, %f2189, %f1458;
	ld.shared.u16 	%rs2712, [%r135+8448];
	// begin inline asm
	{mul.f16 %rs2710,%rs2711,%rs2712;
}
	// end inline asm
	// begin inline asm
	{  cvt.f32.f16 %f1459, %rs2710;}

	// end inline asm
	add.f32 	%f1467, %f1466, %f1459;
	mov.b32 	{%rs2715, %rs2719}, %r1352;
	ld.shared.u16 	%rs2716, [%r135+8704];
	// begin inline asm
	{mul.f16 %rs2714,%rs2715,%rs2716;
}
	// end inline asm
	// begin inline asm
	{  cvt.f32.f16 %f1460, %rs2714;}

	// end inline asm
	add.f32 	%f1468, %f1467, %f1460;
	ld.shared.u16 	%rs2720, [%r135+8960];
	// begin inline asm
	{mul.f16 %rs2718,%rs2719,%rs2720;
}
	// end inline asm
	// begin inline asm
	{  cvt.f32.f16 %f1461, %rs2718;}

	// end inline asm
	add.f32 	%f1469, %f1468, %f1461;
	mov.b32 	{%rs2723, %rs2727}, %r1353;
	ld.shared.u16 	%rs2724, [%r135+9216];
	// begin inline asm
	{mul.f16 %rs2722,%rs2723,%rs2724;
}
	// end inline asm
	// begin inline asm
	{  cvt.f32.f16 %f1462, %rs2722;}

	// end inline asm
	add.f32 	%f1470, %f1469, %f1462;
	ld.shared.u16 	%rs2728, [%r135+9472];
	// begin inline asm
	{mul.f16 %rs2726,%rs2727,%rs2728;
}
	// end inline asm
	// begin inline asm
	{  cvt.f32.f16 %f1463, %rs2726;}

	// end inline asm
	add.f32 	%f1471, %f1470, %f1463;
	mov.b32 	{%rs2731, %rs2735}, %r1354;
	ld.shared.u16 	%rs2732, [%r135+9728];
	// begin inline asm
	{mul.f16 %rs2730,%rs2731,%rs2732;
}
	// end inline asm
	// begin inline asm
	{  cvt.f32.f16 %f1464, %rs2730;}

	// end inline asm
	add.f32 	%f1472, %f1471, %f1464;
	ld.shared.u16 	%rs2736, [%r135+9984];
	// begin inline asm
	{mul.f16 %rs2734,%rs2735,%rs2736;
}
	// end inline asm
	// begin inline asm
	{  cvt.f32.f16 %f1465, %rs2734;}

	// end inline asm
	add.f32 	%f2189, %f1472, %f1465;
$L__BB0_169:
	@%p133 bra 	$L__BB0_171;
	ld.shared.v4.u32 	{%r1355, %r1356, %r1357, %r1358}, [%r134+80];
	mov.b32 	{%rs2739, %rs2743}, %r1355;
	ld.shared.u16 	%rs2740, [%r135+10240];
	// begin inline asm
	{mul.f16 %rs2738,%rs2739,%rs2740;
}
	// end inline asm
	// begin inline asm
	{  cvt.f32.f16 %f1473, %rs2738;}

	// end inline asm
	add.f32 	%f1481, %f2189, %f1473;
	ld.shared.u16 	%rs2744, [%r135+10496];
	// begin inline asm
	{mul.f16 %rs2742,%rs2743,%rs2744;
}
	// end inline asm
	// begin inline asm
	{  cvt.f32.f16 %f1474, %rs2742;}

	// end inline asm
	add.f32 	%f1482, %f1481, %f1474;
	mov.b32 	{%rs2747, %rs2751}, %r1356;
	ld.shared.u16 	%rs2748, [%r135+10752];
	// begin inline asm
	{mul.f16 %rs2746,%rs2747,%rs2748;
}
	// end inline asm
	// begin inline asm
	{  cvt.f32.f16 %f1475, %rs2746;}

	// end inline asm
	add.f32 	%f1483, %f1482, %f1475;
	ld.shared.u16 	%rs2752, [%r135+11008];
	// begin inline asm
	{mul.f16 %rs2750,%rs2751,%rs2752;
}
	// end inline asm
	// begin inline asm
	{  cvt.f32.f16 %f1476, %rs2750;}

	// end inline asm
	add.f32 	%f1484, %f1483, %f1476;
	mov.b32 	{%rs2755, %rs2759}, %r1357;
	ld.shared.u16 	%rs2756, [%r135+11264];
	// begin inline asm
	{mul.f16 %rs2754,%rs2755,%rs2756;
}
	// end inline asm
	// begin inline asm
	{  cvt.f32.f16 %f1477, %rs2754;}

	// end inline asm
	add.f32 	%f1485, %f1484, %f1477;
	ld.shared.u16 	%rs2760, [%r135+11520];
	// begin inline asm
	{mul.f16 %rs2758,%rs2759,%rs2760;
}
	// end inline asm
	// begin inline asm
	{  cvt.f32.f16 %f1478, %rs2758;}

	// end inline asm
	add.f32 	%f1486, %f1485, %f1478;
	mov.b32 	{%rs2763, %rs2767}, %r1358;
	ld.shared.u16 	%rs2764, [%r135+11776];
	// begin inline asm
	{mul.f16 %rs2762,%rs2763,%rs2764;
}
	// end inline asm
	// begin inline asm
	{  cvt.f32.f16 %f1479, %rs2762;}

	// end inline asm
	add.f32 	%f1487, %f1486, %f1479;
	ld.shared.u16 	%rs2768, [%r135+12032];
	// begin inline asm
	{mul.f16 %rs2766,%rs2767,%rs2768;
}
	// end inline asm
	// begin inline asm
	{  cvt.f32.f16 %f1480, %rs2766;}

	// end inline asm
	add.f32 	%f2189, %f1487, %f1480;
$L__BB0_171:
	@%p133 bra 	$L__BB0_173;
	ld.shared.v4.u32 	{%r1359, %r1360, %r1361, %r1362}, [%r134+96];
	mov.b32 	{%rs2771, %rs2775}, %r1359;
	ld.shared.u16 	%rs2772, [%r135+12288];
	// begin inline asm
	{mul.f16 %rs2770,%rs2771,%rs2772;
}
	// end inline asm
	// begin inline asm
	{  cvt.f32.f16 %f1488, %rs2770;}

	// end inline asm
	add.f32 	%f1496, %f2189, %f1488;
	ld.shared.u16 	%rs2776, [%r135+12544];
	// begin inline asm
	{mul.f16 %rs2774,%rs2775,%rs2776;
}
	// end inline asm
	// begin inline asm
	{  cvt.f32.f16 %f1489, %rs2774;}

	// end inline asm
	add.f32 	%f1497, %f1496, %f1489;
	mov.b32 	{%rs2779, %rs2783}, %r1360;
	ld.shared.u16 	%rs2780, [%r135+12800];
	// begin inline asm
	{mul.f16 %rs2778,%rs2779,%rs2780;
}
	// end inline asm
	// begin inline asm
	{  cvt.f32.f16 %f1490, %rs2778;}

	// end inline asm
	add.f32 	%f1498, %f1497, %f1490;
	ld.shared.u16 	%rs2784, [%r135+13056];
	// begin inline asm
	{mul.f16 %rs2782,%rs2783,%rs2784;
}
	// end inline asm
	// begin inline asm
	{  cvt.f32.f16 %f1491, %rs2782;}

	// end inline asm
	add.f32 	%f1499, %f1498, %f1491;
	mov.b32 	{%rs2787, %rs2791}, %r1361;
	ld.shared.u16 	%rs2788, [%r135+13312];
	// begin inline asm
	{mul.f16 %rs2786,%rs2787,%rs2788;
}
	// end inline asm
	// begin inline asm
	{  cvt.f32.f16 %f1492, %rs2786;}

	// end inline asm
	add.f32 	%f1500, %f1499, %f1492;
	ld.shared.u16 	%rs2792, [%r135+13568];
	// begin inline asm
	{mul.f16 %rs2790,%rs2791,%rs2792;
}
	// end inline asm
	// begin inline asm
	{  cvt.f32.f16 %f1493, %rs2790;}

	// end inline asm
	add.f32 	%f1501, %f1500, %f1493;
	mov.b32 	{%rs2795, %rs2799}, %r1362;
	ld.shared.u16 	%rs2796, [%r135+13824];
	// begin inline asm
	{mul.f16 %rs2794,%rs2795,%rs2796;
}
	// end inline asm
	// begin inline asm
	{  cvt.f32.f16 %f1494, %rs2794;}

	// end inline asm
	add.f32 	%f1502, %f1501, %f1494;
	ld.shared.u16 	%rs2800, [%r135+14080];
	// begin inline asm
	{mul.f16 %rs2798,%rs2799,%rs2800;
}
	// end inline asm
	// begin inline asm
	{  cvt.f32.f16 %f1495, %rs2798;}

	// end inline asm
	add.f32 	%f2189, %f1502, %f1495;
$L__BB0_173:
	@%p133 bra 	$L__BB0_175;
	ld.shared.v4.u32 	{%r1363, %r1364, %r1365, %r1366}, [%r134+112];
	mov.b32 	{%rs2803, %rs2807}, %r1363;
	ld.shared.u16 	%rs2804, [%r135+14336];
	// begin inline asm
	{mul.f16 %rs2802,%rs2803,%rs2804;
}
	// end inline asm
	// begin inline asm
	{  cvt.f32.f16 %f1503, %rs2802;}

	// end inline asm
	add.f32 	%f1511, %f2189, %f1503;
	ld.shared.u16 	%rs2808, [%r135+14592];
	// begin inline asm
	{mul.f16 %rs2806,%rs2807,%rs2808;
}
	// end inline asm
	// begin inline asm
	{  cvt.f32.f16 %f1504, %rs2806;}

	// end inline asm
	add.f32 	%f1512, %f1511, %f1504;
	mov.b32 	{%rs2811, %rs2815}, %r1364;
	ld.shared.u16 	%rs2812, [%r135+14848];
	// begin inline asm
	{mul.f16 %rs2810,%rs2811,%rs2812;
}
	// end inline asm
	// begin inline asm
	{  cvt.f32.f16 %f1505, %rs2810;}

	// end inline asm
	add.f32 	%f1513, %f1512, %f1505;
	ld.shared.u16 	%rs2816, [%r135+15104];
	// begin inline asm
	{mul.f16 %rs2814,%rs2815,%rs2816;
}
	// end inline asm
	// begin inline asm
	{  cvt.f32.f16 %f1506, %rs2814;}

	// end inline asm
	add.f32 	%f1514, %f1513, %f1506;
	mov.b32 	{%rs2819, %rs2823}, %r1365;
	ld.shared.u16 	%rs2820, [%r135+15360];
	// begin inline asm
	{mul.f16 %rs2818,%rs2819,%rs2820;
}
	// end inline asm
	// begin inline asm
	{  cvt.f32.f16 %f1507, %rs2818;}

	// end inline asm
	add.f32 	%f1515, %f1514, %f1507;
	ld.shared.u16 	%rs2824, [%r135+15616];
	// begin inline asm
	{mul.f16 %rs2822,%rs2823,%rs2824;
}
	// end inline asm
	// begin inline asm
	{  cvt.f32.f16 %f1508, %rs2822;}

	// end inline asm
	add.f32 	%f1516, %f1515, %f1508;
	mov.b32 	{%rs2827, %rs2831}, %r1366;
	ld.shared.u16 	%rs2828, [%r135+15872];
	// begin inline asm
	{mul.f16 %rs2826,%rs2827,%rs2828;
}
	// end inline asm
	// begin inline asm
	{  cvt.f32.f16 %f1509, %rs2826;}

	// end inline asm
	add.f32 	%f1517, %f1516, %f1509;
	ld.shared.u16 	%rs2832, [%r135+16128];
	// begin inline asm
	{mul.f16 %rs2830,%rs2831,%rs2832;
}
	// end inline asm
	// begin inline asm
	{  cvt.f32.f16 %f1510, %rs2830;}

	// end inline asm
	add.f32 	%f2189, %f1517, %f1510;
$L__BB0_175:
	setp.ne.s32 	%p141, %r126, 3;
	mov.u32 	%r2002, %r126;
	@%p141 bra 	$L__BB0_152;
	// begin inline asm
	cp.async.wait_group 0;

	// end inline asm
	barrier.sync 	0;
	shl.b32 	%r1367, %r6, 1;
	mov.u32 	%r1368, _ZZ20single_decode_kernelP6__halfS0_S0_S0_S0_PfS1_S0_S0_S0_S0_S0_E17block_shared_half;
	add.s32 	%r136, %r1368, %r1367;
	@%p133 bra 	$L__BB0_178;
	ld.shared.v4.u32 	{%r1369, %r1370, %r1371, %r1372}, [_ZZ20single_decode_kernelP6__halfS0_S0_S0_S0_PfS1_S0_S0_S0_S0_S0_E17attn_weight_shmem+384];
	mov.b32 	{%rs2835, %rs2839}, %r1369;
	ld.shared.u16 	%rs2836, [%r136+16384];
	// begin inline asm
	{mul.f16 %rs2834,%rs2835,%rs2836;
}
	// end inline asm
	// begin inline asm
	{  cvt.f32.f16 %f1518, %rs2834;}

	// end inline asm
	add.f32 	%f1526, %f2189, %f1518;
	ld.shared.u16 	%rs2840, [%r136+16640];
	// begin inline asm
	{mul.f16 %rs2838,%rs2839,%rs2840;
}
	// end inline asm
	// begin inline asm
	{  cvt.f32.f16 %f1519, %rs2838;}

	// end inline asm
	add.f32 	%f1527, %f1526, %f1519;
	mov.b32 	{%rs2843, %rs2847}, %r1370;
	ld.shared.u16 	%rs2844, [%r136+16896];
	// begin inline asm
	{mul.f16 %rs2842,%rs2843,%rs2844;
}
	// end inline asm
	// begin inline asm
	{  cvt.f32.f16 %f1520, %rs2842;}

	// end inline asm
	add.f32 	%f1528, %f1527, %f1520;
	ld.shared.u16 	%rs2848, [%r136+17152];
	// begin inline asm
	{mul.f16 %rs2846,%rs2847,%rs2848;
}
	// end inline asm
	// begin inline asm
	{  cvt.f32.f16 %f1521, %rs2846;}

	// end inline asm
	add.f32 	%f1529, %f1528, %f1521;
	mov.b32 	{%rs2851, %rs2855}, %r1371;
	ld.shared.u16 	%rs2852, [%r136+17408];
	// begin inline asm
	{mul.f16 %rs2850,%rs2851,%rs2852;
}
	// end inline asm
	// begin inline asm
	{  cvt.f32.f16 %f1522, %rs2850;}

	// end inline asm
	add.f32 	%f1530, %f1529, %f1522;
	ld.shared.u16 	%rs2856, [%r136+17664];
	// begin inline asm
	{mul.f16 %rs2854,%rs2855,%rs2856;
}
	// end inline asm
	// begin inline asm
	{  cvt.f32.f16 %f1523, %rs2854;}

	// end inline asm
	add.f32 	%f1531, %f1530, %f1523;
	mov.b32 	{%rs2859, %rs2863}, %r1372;
	ld.shared.u16 	%rs2860, [%r136+17920];
	// begin inline asm
	{mul.f16 %rs2858,%rs2859,%rs2860;
}
	// end inline asm
	// begin inline asm
	{  cvt.f32.f16 %f1524, %rs2858;}

	// end inline asm
	add.f32 	%f1532, %f1531, %f1524;
	ld.shared.u16 	%rs2864, [%r136+18176];
	// begin inline asm
	{mul.f16 %rs2862,%rs2863,%rs2864;
}
	// end inline asm
	// begin inline asm
	{  cvt.f32.f16 %f1525, %rs2862;}

	// end inline asm
	add.f32 	%f2189, %f1532, %f1525;
$L__BB0_178:
	setp.gt.u32 	%p143, %r6, 127;
	@%p143 bra 	$L__BB0_180;
	ld.shared.v4.u32 	{%r1373, %r1374, %r1375, %r1376}, [_ZZ20single_decode_kernelP6__halfS0_S0_S0_S0_PfS1_S0_S0_S0_S0_S0_E17attn_weight_shmem+400];
	mov.b32 	{%rs2867, %rs2871}, %r1373;
	ld.shared.u16 	%rs2868, [%r136+18432];
	// begin inline asm
	{mul.f16 %rs2866,%rs2867,%rs2868;
}
	// end inline asm
	// begin inline asm
	{  cvt.f32.f16 %f1533, %rs2866;}

	// end inline asm
	add.f32 	%f1541, %f2189, %f1533;
	ld.shared.u16 	%rs2872, [%r136+18688];
	// begin inline asm
	{mul.f16 %rs2870,%rs2871,%rs2872;
}
	// end inline asm
	// begin inline asm
	{  cvt.f32.f16 %f1534, %rs2870;}

	// end inline asm
	add.f32 	%f1542, %f1541, %f1534;
	mov.b32 	{%rs2875, %rs2879}, %r1374;
	ld.shared.u16 	%rs2876, [%r136+18944];
	// begin inline asm
	{mul.f16 %rs2874,%rs2875,%rs2876;
}
	// end inline asm
	// begin inline asm
	{  cvt.f32.f16 %f1535, %rs2874;}

	// end inline asm
	add.f32 	%f1543, %f1542, %f1535;
	ld.shared.u16 	%rs2880, [%r136+19200];
	// begin inline asm
	{mul.f16 %rs2878,%rs2879,%rs2880;
}
	// end inline asm
	// begin inline asm
	{  cvt.f32.f16 %f1536, %rs2878;}

	// end inline asm
	add.f32 	%f1544, %f1543, %f1536;
	mov.b32 	{%rs2883, %rs2887}, %r1375;
	ld.shared.u16 	%rs2884, [%r136+19456];
	// begin inline asm
	{mul.f16 %rs2882,%rs2883,%rs2884;
}
	// end inline asm
	// begin inline asm
	{  cvt.f32.f16 %f1537, %rs2882;}

	// end inline asm
	add.f32 	%f1545, %f1544, %f1537;
	ld.shared.u16 	%rs2888, [%r136+19712];
	// begin inline asm
	{mul.f16 %rs2886,%rs2887,%rs2888;
}
	// end inline asm
	// begin inline asm
	{  cvt.f32.f16 %f1538, %rs2886;}

	// end inline asm
	add.f32 	%f1546, %f1545, %f1538;
	mov.b32 	{%rs2891, %rs2895}, %r1376;
	ld.shared.u16 	%rs2892, [%r136+19968];
	// begin inline asm
	{mul.f16 %rs2890,%rs2891,%rs2892;
}
	// end inline asm
	// begin inline asm
	{  cvt.f32.f16 %f1539, %rs2890;}

	// end inline asm
	add.f32 	%f1547, %f1546, %f1539;
	ld.shared.u16 	%rs2896, [%r136+20224];
	// begin inline asm
	{mul.f16 %rs2894,%rs2895,%rs2896;
}
	// end inline asm
	// begin inline asm
	{  cvt.f32.f16 %f1540, %rs2894;}

	// end inline asm
	add.f32 	%f2189, %f1547, %f1540;
$L__BB0_180:
	setp.gt.u32 	%p144, %r6, 127;
	@%p144 bra 	$L__BB0_182;
	ld.shared.v4.u32 	{%r1377, %r1378, %r1379, %r1380}, [_ZZ20single_decode_kernelP6__halfS0_S0_S0_S0_PfS1_S0_S0_S0_S0_S0_E17attn_weight_shmem+416];
	mov.b32 	{%rs2899, %rs2903}, %r1377;
	ld.shared.u16 	%rs2900, [%r136+20480];
	// begin inline asm
	{mul.f16 %rs2898,%rs2899,%rs2900;
}
	// end inline asm
	// begin inline asm
	{  cvt.f32.f16 %f1548, %rs2898;}

	// end inline asm
	add.f32 	%f1556, %f2189, %f1548;
	ld.shared.u16 	%rs2904, [%r136+20736];
	// begin inline asm
	{mul.f16 %rs2902,%rs2903,%rs2904;
}
	// end inline asm
	// begin inline asm
	{  cvt.f32.f16 %f1549, %rs2902;}

	// end inline asm
	add.f32 	%f1557, %f1556, %f1549;
	mov.b32 	{%rs2907, %rs2911}, %r1378;
	ld.shared.u16 	%rs2908, [%r136+20992];
	// begin inline asm
	{mul.f16 %rs2906,%rs2907,%rs2908;
}
	// end inline asm
	// begin inline asm
	{  cvt.f32.f16 %f1550, %rs2906;}

	// end inline asm
	add.f32 	%f1558, %f1557, %f1550;
	ld.shared.u16 	%rs2912, [%r136+21248];
	// begin inline asm
	{mul.f16 %rs2910,%rs2911,%rs2912;
}
	// end inline asm
	// begin inline asm
	{  cvt.f32.f16 %f1551, %rs2910;}

	// end inline asm
	add.f32 	%f1559, %f1558, %f1551;
	mov.b32 	{%rs2915, %rs2919}, %r1379;
	ld.shared.u16 	%rs2916, [%r136+21504];
	// begin inline asm
	{mul.f16 %rs2914,%rs2915,%rs2916;
}
	// end inline asm
	// begin inline asm
	{  cvt.f32.f16 %f1552, %rs2914;}

	// end inline asm
	add.f32 	%f1560, %f1559, %f1552;
	ld.shared.u16 	%rs2920, [%r136+21760];
	// begin inline asm
	{mul.f16 %rs2918,%rs2919,%rs2920;
}
	// end inline asm
	// begin inline asm
	{  cvt.f32.f16 %f1553, %rs2918;}

	// end inline asm
	add.f32 	%f1561, %f1560, %f1553;
	mov.b32 	{%rs2923, %rs2927}, %r1380;
	ld.shared.u16 	%rs2924, [%r136+22016];
	// begin inline asm
	{mul.f16 %rs2922,%rs2923,%rs2924;
}
	// end inline asm
	// begin inline asm
	{  cvt.f32.f16 %f1554, %rs2922;}

	// end inline asm
	add.f32 	%f1562, %f1561, %f1554;
	ld.shared.u16 	%rs2928, [%r136+22272];
	// begin inline asm
	{mul.f16 %rs2926,%rs2927,%rs2928;
}
	// end inline asm
	// begin inline asm
	{  cvt.f32.f16 %f1555, %rs2926;}

	// end inline asm
	add.f32 	%f2189, %f1562, %f1555;
$L__BB0_182:
	setp.gt.u32 	%p145, %r6, 127;
	@%p145 bra 	$L__BB0_184;
	ld.shared.v4.u32 	{%r1381, %r1382, %r1383, %r1384}, [_ZZ20single_decode_kernelP6__halfS0_S0_S0_S0_PfS1_S0_S0_S0_S0_S0_E17attn_weight_shmem+432];
	mov.b32 	{%rs2931, %rs2935}, %r1381;
	ld.shared.u16 	%rs2932, [%r136+22528];
	// begin inline asm
	{mul.f16 %rs2930,%rs2931,%rs2932;
}
	// end inline asm
	// begin inline asm
	{  cvt.f32.f16 %f1563, %rs2930;}

	// end inline asm
	add.f32 	%f1571, %f2189, %f1563;
	ld.shared.u16 	%rs2936, [%r136+22784];
	// begin inline asm
	{mul.f16 %rs2934,%rs2935,%rs2936;
}
	// end inline asm
	// begin inline asm
	{  cvt.f32.f16 %f1564, %rs2934;}

	// end inline asm
	add.f32 	%f1572, %f1571, %f1564;
	mov.b32 	{%rs2939, %rs2943}, %r1382;
	ld.shared.u16 	%rs2940, [%r136+23040];
	// begin inline asm
	{mul.f16 %rs2938,%rs2939,%rs2940;
}
	// end inline asm
	// begin inline asm
	{  cvt.f32.f16 %f1565, %rs2938;}

	// end inline asm
	add.f32 	%f1573, %f1572, %f1565;
	ld.shared.u16 	%rs2944, [%r136+23296];
	// begin inline asm
	{mul.f16 %rs2942,%rs2943,%rs2944;
}
	// end inline asm
	// begin inline asm
	{  cvt.f32.f16 %f1566, %rs2942;}

	// end inline asm
	add.f32 	%f1574, %f1573, %f1566;
	mov.b32 	{%rs2947, %rs2951}, %r1383;
	ld.shared.u16 	%rs2948, [%r136+23552];
	// begin inline asm
	{mul.f16 %rs2946,%rs2947,%rs2948;
}
	// end inline asm
	// begin inline asm
	{  cvt.f32.f16 %f1567, %rs2946;}

	// end inline asm
	add.f32 	%f1575, %f1574, %f1567;
	ld.shared.u16 	%rs2952, [%r136+23808];
	// begin inline asm
	{mul.f16 %rs2950,%rs2951,%rs2952;
}
	// end inline asm
	// begin inline asm
	{  cvt.f32.f16 %f1568, %rs2950;}

	// end inline asm
	add.f32 	%f1576, %f1575, %f1568;
	mov.b32 	{%rs2955, %rs2959}, %r1384;
	ld.shared.u16 	%rs2956, [%r136+24064];
	// begin inline asm
	{mul.f16 %rs2954,%rs2955,%rs2956;
}
	// end inline asm
	// begin inline asm
	{  cvt.f32.f16 %f1569, %rs2954;}

	// end inline asm
	add.f32 	%f1577, %f1576, %f1569;
	ld.shared.u16 	%rs2960, [%r136+24320];
	// begin inline asm
	{mul.f16 %rs2958,%rs2959,%rs2960;
}
	// end inline asm
	// begin inline asm
	{  cvt.f32.f16 %f1570, %rs2958;}

	// end inline asm
	add.f32 	%f2189, %f1577, %f1570;
$L__BB0_184:
	setp.gt.u32 	%p146, %r6, 127;
	@%p146 bra 	$L__BB0_186;
	ld.shared.v4.u32 	{%r1385, %r1386, %r1387, %r1388}, [_ZZ20single_decode_kernelP6__halfS0_S0_S0_S0_PfS1_S0_S0_S0_S0_S0_E17attn_weight_shmem+448];
	mov.b32 	{%rs2963, %rs2967}, %r1385;
	ld.shared.u16 	%rs2964, [%r136+24576];
	// begin inline asm
	{mul.f16 %rs2962,%rs2963,%rs2964;
}
	// end inline asm
	// begin inline asm
	{  cvt.f32.f16 %f1578, %rs2962;}

	// end inline asm
	add.f32 	%f1586, %f2189, %f1578;
	ld.shared.u16 	%rs2968, [%r136+24832];
	// begin inline asm
	{mul.f16 %rs2966,%rs2967,%rs2968;
}
	// end inline asm
	// begin inline asm
	{  cvt.f32.f16 %f1579, %rs2966;}

	// end inline asm
	add.f32 	%f1587, %f1586, %f1579;
	mov.b32 	{%rs2971, %rs2975}, %r1386;
	ld.shared.u16 	%rs2972, [%r136+25088];
	// begin inline asm
	{mul.f16 %rs2970,%rs2971,%rs2972;
}
	// end inline asm
	// begin inline asm
	{  cvt.f32.f16 %f1580, %rs2970;}

	// end inline asm
	add.f32 	%f1588, %f1587, %f1580;
	ld.shared.u16 	%rs2976, [%r136+25344];
	// begin inline asm
	{mul.f16 %rs2974,%rs2975,%rs2976;
}
	// end inline asm
	// begin inline asm
	{  cvt.f32.f16 %f1581, %rs2974;}

	// end inline asm
	add.f32 	%f1589, %f1588, %f1581;
	mov.b32 	{%rs2979, %rs2983}, %r1387;
	ld.shared.u16 	%rs2980, [%r136+25600];
	// begin inline asm
	{mul.f16 %rs2978,%rs2979,%rs2980;
}
	// end inline asm
	// begin inline asm
	{  cvt.f32.f16 %f1582, %rs2978;}

	// end inline asm
	add.f32 	%f1590, %f1589, %f1582;
	ld.shared.u16 	%rs2984, [%r136+25856];
	// begin inline asm
	{mul.f16 %rs2982,%rs2983,%rs2984;
}
	// end inline asm
	// begin inline asm
	{  cvt.f32.f16 %f1583, %rs2982;}

	// end inline asm
	add.f32 	%f1591, %f1590, %f1583;
	mov.b32 	{%rs2987, %rs2991}, %r1388;
	ld.shared.u16 	%rs2988, [%r136+26112];
	// begin inline asm
	{mul.f16 %rs2986,%rs2987,%rs2988;
}
	// end inline asm
	// begin inline asm
	{  cvt.f32.f16 %f1584, %rs2986;}

	// end inline asm
	add.f32 	%f1592, %f1591, %f1584;
	ld.shared.u16 	%rs2992, [%r136+26368];
	// begin inline asm
	{mul.f16 %rs2990,%rs2991,%rs2992;
}
	// end inline asm
	// begin inline asm
	{  cvt.f32.f16 %f1585, %rs2990;}

	// end inline asm
	add.f32 	%f2189, %f1592, %f1585;
$L__BB0_186:
	setp.gt.u32 	%p147, %r6, 127;
	@%p147 bra 	$L__BB0_188;
	ld.shared.v4.u32 	{%r1389, %r1390, %r1391, %r1392}, [_ZZ20single_decode_kernelP6__halfS0_S0_S0_S0_PfS1_S0_S0_S0_S0_S0_E17attn_weight_shmem+464];
	mov.b32 	{%rs2995, %rs2999}, %r1389;
	ld.shared.u16 	%rs2996, [%r136+26624];
	// begin inline asm
	{mul.f16 %rs2994,%rs2995,%rs2996;
}
	// end inline asm
	// begin inline asm
	{  cvt.f32.f16 %f1593, %rs2994;}

	// end inline asm
	add.f32 	%f1601, %f2189, %f1593;
	ld.shared.u16 	%rs3000, [%r136+26880];
	// begin inline asm
	{mul.f16 %rs2998,%rs2999,%rs3000;
}
	// end inline asm
	// begin inline asm
	{  cvt.f32.f16 %f1594, %rs2998;}

	// end inline asm
	add.f32 	%f1602, %f1601, %f1594;
	mov.b32 	{%rs3003, %rs3007}, %r1390;
	ld.shared.u16 	%rs3004, [%r136+27136];
	// begin inline asm
	{mul.f16 %rs3002,%rs3003,%rs3004;
}
	// end inline asm
	// begin inline asm
	{  cvt.f32.f16 %f1595, %rs3002;}

	// end inline asm
	add.f32 	%f1603, %f1602, %f1595;
	ld.shared.u16 	%rs3008, [%r136+27392];
	// begin inline asm
	{mul.f16 %rs3006,%rs3007,%rs3008;
}
	// end inline asm
	// begin inline asm
	{  cvt.f32.f16 %f1596, %rs3006;}

	// end inline asm
	add.f32 	%f1604, %f1603, %f1596;
	mov.b32 	{%rs3011, %rs3015}, %r1391;
	ld.shared.u16 	%rs3012, [%r136+27648];
	// begin inline asm
	{mul.f16 %rs3010,%rs3011,%rs3012;
}
	// end inline asm
	// begin inline asm
	{  cvt.f32.f16 %f1597, %rs3010;}

	// end inline asm
	add.f32 	%f1605, %f1604, %f1597;
	ld.shared.u16 	%rs3016, [%r136+27904];
	// begin inline asm
	{mul.f16 %rs3014,%rs3015,%rs3016;
}
	// end inline asm
	// begin inline asm
	{  cvt.f32.f16 %f1598, %rs3014;}

	// end inline asm
	add.f32 	%f1606, %f1605, %f1598;
	mov.b32 	{%rs3019, %rs3023}, %r1392;
	ld.shared.u16 	%rs3020, [%r136+28160];
	// begin inline asm
	{mul.f16 %rs3018,%rs3019,%rs3020;
}
	// end inline asm
	// begin inline asm
	{  cvt.f32.f16 %f1599, %rs3018;}

	// end inline asm
	add.f32 	%f1607, %f1606, %f1599;
	ld.shared.u16 	%rs3024, [%r136+28416];
	// begin inline asm
	{mul.f16 %rs3022,%rs3023,%rs3024;
}
	// end inline asm
	// begin inline asm
	{  cvt.f32.f16 %f1600, %rs3022;}

	// end inline asm
	add.f32 	%f2189, %f1607, %f1600;
$L__BB0_188:
	setp.gt.u32 	%p148, %r6, 127;
	@%p148 bra 	$L__BB0_190;
	ld.shared.v4.u32 	{%r1393, %r1394, %r1395, %r1396}, [_ZZ20single_decode_kernelP6__halfS0_S0_S0_S0_PfS1_S0_S0_S0_S0_S0_E17attn_weight_shmem+480];
	mov.b32 	{%rs3027, %rs3031}, %r1393;
	ld.shared.u16 	%rs3028, [%r136+28672];
	// begin inline asm
	{mul.f16 %rs3026,%rs3027,%rs3028;
}
	// end inline asm
	// begin inline asm
	{  cvt.f32.f16 %f1608, %rs3026;}

	// end inline asm
	add.f32 	%f1616, %f2189, %f1608;
	ld.shared.u16 	%rs3032, [%r136+28928];
	// begin inline asm
	{mul.f16 %rs3030,%rs3031,%rs3032;
}
	// end inline asm
	// begin inline asm
	{  cvt.f32.f16 %f1609, %rs3030;}

	// end inline asm
	add.f32 	%f1617, %f1616, %f1609;
	mov.b32 	{%rs3035, %rs3039}, %r1394;
	ld.shared.u16 	%rs3036, [%r136+29184];
	// begin inline asm
	{mul.f16 %rs3034,%rs3035,%rs3036;
}
	// end inline asm
	// begin inline asm
	{  cvt.f32.f16 %f1610, %rs3034;}

	// end inline asm
	add.f32 	%f1618, %f1617, %f1610;
	ld.shared.u16 	%rs3040, [%r136+29440];
	// begin inline asm
	{mul.f16 %rs3038,%rs3039,%rs3040;
}
	// end inline asm
	// begin inline asm
	{  cvt.f32.f16 %f1611, %rs3038;}

	// end inline asm
	add.f32 	%f1619, %f1618, %f1611;
	mov.b32 	{%rs3043, %rs3047}, %r1395;
	ld.shared.u16 	%rs3044, [%r136+29696];
	// begin inline asm
	{mul.f16 %rs3042,%rs3043,%rs3044;
}
	// end inline asm
	// begin inline asm
	{  cvt.f32.f16 %f1612, %rs3042;}

	// end inline asm
	add.f32 	%f1620, %f1619, %f1612;
	ld.shared.u16 	%rs3048, [%r136+29952];
	// begin inline asm
	{mul.f16 %rs3046,%rs3047,%rs3048;
}
	// end inline asm
	// begin inline asm
	{  cvt.f32.f16 %f1613, %rs3046;}

	// end inline asm
	add.f32 	%f1621, %f1620, %f1613;
	mov.b32 	{%rs3051, %rs3055}, %r1396;
	ld.shared.u16 	%rs3052, [%r136+30208];
	// begin inline asm
	{mul.f16 %rs3050,%rs3051,%rs3052;
}
	// end inline asm
	// begin inline asm
	{  cvt.f32.f16 %f1614, %rs3050;}

	// end inline asm
	add.f32 	%f1622, %f1621, %f1614;
	ld.shared.u16 	%rs3056, [%r136+30464];
	// begin inline asm
	{mul.f16 %rs3054,%rs3055,%rs3056;
}
	// end inline asm
	// begin inline asm
	{  cvt.f32.f16 %f1615, %rs3054;}

	// end inline asm
	add.f32 	%f2189, %f1622, %f1615;
$L__BB0_190:
	setp.gt.u32 	%p149, %r6, 127;
	@%p149 bra 	$L__BB0_192;
	ld.shared.v4.u32 	{%r1397, %r1398, %r1399, %r1400}, [_ZZ20single_decode_kernelP6__halfS0_S0_S0_S0_PfS1_S0_S0_S0_S0_S0_E17attn_weight_shmem+496];
	mov.b32 	{%rs3059, %rs3063}, %r1397;
	ld.shared.u16 	%rs3060, [%r136+30720];
	// begin inline asm
	{mul.f16 %rs3058,%rs3059,%rs3060;
}
	// end inline asm
	// begin inline asm
	{  cvt.f32.f16 %f1623, %rs3058;}

	// end inline asm
	add.f32 	%f1631, %f2189, %f1623;
	ld.shared.u16 	%rs3064, [%r136+30976];
	// begin inline asm
	{mul.f16 %rs3062,%rs3063,%rs3064;
}
	// end inline asm
	// begin inline asm
	{  cvt.f32.f16 %f1624, %rs3062;}

	// end inline asm
	add.f32 	%f1632, %f1631, %f1624;
	mov.b32 	{%rs3067, %rs3071}, %r1398;
	ld.shared.u16 	%rs3068, [%r136+31232];
	// begin inline asm
	{mul.f16 %rs3066,%rs3067,%rs3068;
}
	// end inline asm
	// begin inline asm
	{  cvt.f32.f16 %f1625, %rs3066;}

	// end inline asm
	add.f32 	%f1633, %f1632, %f1625;
	ld.shared.u16 	%rs3072, [%r136+31488];
	// begin inline asm
	{mul.f16 %rs3070,%rs3071,%rs3072;
}
	// end inline asm
	// begin inline asm
	{  cvt.f32.f16 %f1626, %rs3070;}

	// end inline asm
	add.f32 	%f1634, %f1633, %f1626;
	mov.b32 	{%rs3075, %rs3079}, %r1399;
	ld.shared.u16 	%rs3076, [%r136+31744];
	// begin inline asm
	{mul.f16 %rs3074,%rs3075,%rs3076;
}
	// end inline asm
	// begin inline asm
	{  cvt.f32.f16 %f1627, %rs3074;}

	// end inline asm
	add.f32 	%f1635, %f1634, %f1627;
	ld.shared.u16 	%rs3080, [%r136+32000];
	// begin inline asm
	{mul.f16 %rs3078,%rs3079,%rs3080;
}
	// end inline asm
	// begin inline asm
	{  cvt.f32.f16 %f1628, %rs3078;}

	// end inline asm
	add.f32 	%f1636, %f1635, %f1628;
	mov.b32 	{%rs3083, %rs3087}, %r1400;
	ld.shared.u16 	%rs3084, [%r136+32256];
	// begin inline asm
	{mul.f16 %rs3082,%rs3083,%rs3084;
}
	// end inline asm
	// begin inline asm
	{  cvt.f32.f16 %f1629, %rs3082;}

	// end inline asm
	add.f32 	%f1637, %f1636, %f1629;
	ld.shared.u16 	%rs3088, [%r136+32512];
	// begin inline asm
	{mul.f16 %rs3086,%rs3087,%rs3088;
}
	// end inline asm
	// begin inline asm
	{  cvt.f32.f16 %f1630, %rs3086;}

	// end inline asm
	add.f32 	%f2189, %f1637, %f1630;
$L__BB0_192:
	setp.gt.u32 	%p150, %r6, 127;
	@%p150 bra 	$L__BB0_194;
	// begin inline asm
	{  cvt.rn.f16.f32 %rs3090, %f2189;}

	// end inline asm
	mov.u32 	%r1402, _ZZ20single_decode_kernelP6__halfS0_S0_S0_S0_PfS1_S0_S0_S0_S0_S0_E7q_shmem;
	add.s32 	%r1403, %r1402, %r1367;
	st.shared.u16 	[%r1403], %rs3090;
$L__BB0_194:
	setp.gt.u32 	%p151, %r6, 63;
	barrier.sync 	0;
	@%p151 bra 	$L__BB0_196;
	shl.b32 	%r1404, %r2, 7;
	add.s32 	%r1405, %r119, %r1404;
	and.b32  	%r1406, %r6, 32;
	or.b32  	%r1407, %r1406, %r7;
	shl.b32 	%r1408, %r1407, 1;
	add.s32 	%r1409, %r1405, %r1408;
	mul.wide.u32 	%rd287, %r1409, 2;
	add.s64 	%rd288, %rd1, %rd287;
	shl.b32 	%r1410, %r1407, 2;
	mov.u32 	%r1411, _ZZ20single_decode_kernelP6__halfS0_S0_S0_S0_PfS1_S0_S0_S0_S0_S0_E7q_shmem;
	add.s32 	%r1412, %r1411, %r1410;
	ld.shared.u32 	%r1413, [%r1412];
	st.global.u32 	[%rd288+8192], %r1413;
$L__BB0_196:
	setp.ne.s64 	%p152, %rd2, 0;
	@%p152 bra 	$L__BB0_198;
	// begin inline asm
	trap;
	// end inline asm
$L__BB0_198:
	setp.ne.s32 	%p153, %r17, 0;
	barrier.sync 	0;
	@%p153 bra 	$L__BB0_201;
	mov.u32 	%r1416, %nctaid.x;
	mov.u32 	%r1417, %nctaid.y;
	mul.lo.s32 	%r1418, %r1416, %r1417;
	mov.u32 	%r1419, %nctaid.z;
	mul.lo.s32 	%r1420, %r1418, %r1419;
	add.s32 	%r1421, %r1, %r2;
	mov.u32 	%r1422, %ctaid.z;
	neg.s32 	%r1423, %r1422;
	setp.eq.s32 	%p154, %r1421, %r1423;
	sub.s32 	%r1424, -2147483647, %r1420;
	selp.b32 	%r1415, %r1424, 1, %p154;
	// begin inline asm
	atom.add.release.gpu.u32 %r1414,[%rd4],%r1415;
	// end inline asm
$L__BB0_200:
	// begin inline asm
	ld.acquire.gpu.u32 %r1425,[%rd4];
	// end inline asm
	xor.b32  	%r1426, %r1425, %r1414;
	setp.gt.s32 	%p155, %r1426, -1;
	@%p155 bra 	$L__BB0_200;
$L__BB0_201:
	barrier.sync 	0;
	@%p120 bra 	$L__BB0_203;
	and.b32  	%r1436, %r6, 32;
	or.b32  	%r1437, %r1436, %r7;
	mul.wide.u32 	%rd291, %r1437, 4;
	add.s64 	%rd292, %rd14, %rd291;
	ld.global.u32 	%r1428, [%rd292+8192];
	ld.global.u32 	%r1429, [%rd292+8448];
	// begin inline asm
	{add.f16x2 %r1427,%r1428,%r1429;
}
	// end inline asm
	ld.global.u32 	%r1432, [%rd292+8704];
	// begin inline asm
	{add.f16x2 %r1430,%r1427,%r1432;
}
	// end inline asm
	ld.global.u32 	%r1435, [%rd292+8960];
	// begin inline asm
	{add.f16x2 %r1433,%r1430,%r1435;
}
	// end inline asm
	mul.wide.u32 	%rd293, %r51, 2;
	add.s64 	%rd294, %rd1, %rd293;
	add.s64 	%rd295, %rd294, %rd291;
	st.global.u32 	[%rd295], %r1433;
$L__BB0_203:
	setp.ne.s64 	%p157, %rd2, 0;
	@%p157 bra 	$L__BB0_205;
	// begin inline asm
	trap;
	// end inline asm
$L__BB0_205:
	setp.ne.s32 	%p158, %r17, 0;
	barrier.sync 	0;
	@%p158 bra 	$L__BB0_208;
	mov.u32 	%r1440, %nctaid.x;
	mov.u32 	%r1441, %nctaid.y;
	mul.lo.s32 	%r1442, %r1440, %r1441;
	mov.u32 	%r1443, %nctaid.z;
	mul.lo.s32 	%r1444, %r1442, %r1443;
	add.s32 	%r1445, %r1, %r2;
	mov.u32 	%r1446, %ctaid.z;
	neg.s32 	%r1447, %r1446;
	setp.eq.s32 	%p159, %r1445, %r1447;
	sub.s32 	%r1448, -2147483647, %r1444;
	selp.b32 	%r1439, %r1448, 1, %p159;
	// begin inline asm
	atom.add.release.gpu.u32 %r1438,[%rd4],%r1439;
	// end inline asm
$L__BB0_207:
	// begin inline asm
	ld.acquire.gpu.u32 %r1449,[%rd4];
	// end inline asm
	xor.b32  	%r1450, %r1449, %r1438;
	setp.gt.s32 	%p160, %r1450, -1;
	@%p160 bra 	$L__BB0_207;
$L__BB0_208:
	setp.gt.u32 	%p161, %r6, 63;
	barrier.sync 	0;
	@%p161 bra 	$L__BB0_210;
	ld.global.u32 	%r1451, [%rd12];
	st.shared.u32 	[%r71], %r1451;
$L__BB0_210:
	setp.gt.u32 	%p162, %r6, 1023;
	@%p162 bra 	$L__BB0_213;
	shl.b32 	%r1452, %r2, 22;
	add.s32 	%r139, %r77, %r1452;
	cvt.u64.u32 	%rd301, %r1368;
	mov.u32 	%r2005, %r73;
$L__BB0_212:
	shl.b32 	%r1455, %r2005, 7;
	or.b32  	%r1456, %r1455, %r72;
	mul.wide.u32 	%rd300, %r1456, 2;
	cvta.shared.u64 	%rd302, %rd301;
	add.s64 	%rd298, %rd302, %rd300;
	// begin inline asm
	{ .reg .u64 smem_ptr; cvta.to.shared.u64 smem_ptr, %rd298; cvt.u32.u64 %r1453, smem_ptr; }

	// end inline asm
	shl.b32 	%r1458, %r2005, 12;
	add.s32 	%r1459, %r139, %r1458;
	mul.wide.u32 	%rd303, %r1459, 2;
	add.s64 	%rd299, %rd32, %rd303;
	// begin inline asm
	cp.async.cg.shared.global [%r1453], [%rd299], 16;

	// end inline asm
	add.s32 	%r141, %r2005, 8;
	setp.lt.u32 	%p163, %r2005, 56;
	mov.u32 	%r2005, %r141;
	@%p163 bra 	$L__BB0_212;
$L__BB0_213:
	// begin inline asm
	cp.async.commit_group;

	// end inline asm
	shl.b32 	%r1461, %r2, 22;
	add.s32 	%r1462, %r1461, %r51;
	add.s32 	%r1463, %r1462, %r72;
	add.s32 	%r142, %r1463, 262144;
	or.b32  	%r143, %r72, 1024;
	or.b32  	%r144, %r72, 2048;
	or.b32  	%r145, %r72, 3072;
	mov.b32 	%r2006, 0;
$L__BB0_214:
	setp.gt.u32 	%p164, %r6, 1023;
	// begin inline asm
	cp.async.wait_group 0;

	// end inline asm
	barrier.sync 	0;
	shl.b32 	%r1464, %r2006, 13;
	and.b32  	%r147, %r1464, 8192;
	add.s32 	%r148, %r2006, 1;
	@%p164 bra 	$L__BB0_222;
	setp.eq.s32 	%p165, %r79, 0;
	xor.b32  	%r149, %r147, 8192;
	add.s32 	%r150, %r149, %r72;
	mov.u32 	%r2007, %r73;
	@%p165 bra 	$L__BB0_219;
	setp.eq.s32 	%p166, %r79, 1;
	add.s32 	%r151, %r150, %r80;
	mul.wide.u32 	%rd306, %r151, 2;
	cvt.u64.u32 	%rd307, %r1368;
	cvta.shared.u64 	%rd308, %rd307;
	add.s64 	%rd304, %rd308, %rd306;
	// begin inline asm
	{ .reg .u64 smem_ptr; cvta.to.shared.u64 smem_ptr, %rd304; cvt.u32.u64 %r1465, smem_ptr; }

	// end inline asm
	shl.b32 	%r1468, %r148, 6;
	add.s32 	%r1469, %r1468, %r23;
	add.s32 	%r1470, %r1469, %r73;
	shl.b32 	%r1471, %r1470, 12;
	add.s32 	%r152, %r77, %r1471;
	mul.wide.u32 	%rd309, %r152, 2;
	add.s64 	%rd305, %rd32, %rd309;
	// begin inline asm
	cp.async.cg.shared.global [%r1465], [%rd305], 16;

	// end inline asm
	mov.u32 	%r2007, %r81;
	@%p166 bra 	$L__BB0_219;
	setp.eq.s32 	%p167, %r79, 2;
	add.s32 	%r1474, %r151, 1024;
	mul.wide.u32 	%rd312, %r1474, 2;
	cvta.shared.u64 	%rd314, %rd307;
	add.s64 	%rd310, %rd314, %rd312;
	// begin inline asm
	{ .reg .u64 smem_ptr; cvta.to.shared.u64 smem_ptr, %rd310; cvt.u32.u64 %r1472, smem_ptr; }

	// end inline asm
	add.s32 	%r1476, %r152, 32768;
	mul.wide.u32 	%rd315, %r1476, 2;
	add.s64 	%rd311, %rd32, %rd315;
	// begin inline asm
	cp.async.cg.shared.global [%r1472], [%rd311], 16;

	// end inline asm
	mov.u32 	%r2007, %r82;
	@%p167 bra 	$L__BB0_219;
	add.s32 	%r1479, %r151, 2048;
	mul.wide.u32 	%rd318, %r1479, 2;
	cvta.shared.u64 	%rd320, %rd307;
	add.s64 	%rd316, %rd320, %rd318;
	// begin inline asm
	{ .reg .u64 smem_ptr; cvta.to.shared.u64 smem_ptr, %rd316; cvt.u32.u64 %r1477, smem_ptr; }

	// end inline asm
	add.s32 	%r1481, %r152, 65536;
	mul.wide.u32 	%rd321, %r1481, 2;
	add.s64 	%rd317, %rd32, %rd321;
	// begin inline asm
	cp.async.cg.shared.global [%r1477], [%rd317], 16;

	// end inline asm
	mov.u32 	%r2007, %r83;
$L__BB0_219:
	setp.lt.u32 	%p168, %r78, 24;
	@%p168 bra 	$L__BB0_222;
	shl.b32 	%r1482, %r2006, 18;
	add.s32 	%r1483, %r142, %r1482;
	shl.b32 	%r1484, %r2007, 12;
	add.s32 	%r2008, %r1483, %r1484;
	add.s32 	%r1485, %r143, %r149;
	shl.b32 	%r1486, %r2007, 7;
	add.s32 	%r1487, %r1485, %r1486;
	mul.wide.u32 	%rd322, %r1487, 2;
	cvt.u64.u32 	%rd323, %r1368;
	cvta.shared.u64 	%rd324, %rd323;
	add.s64 	%rd412, %rd324, %rd322;
	add.s32 	%r1489, %r144, %r149;
	add.s32 	%r1490, %r1489, %r1486;
	mul.wide.u32 	%rd325, %r1490, 2;
	add.s64 	%rd411, %rd324, %rd325;
	add.s32 	%r1491, %r145, %r149;
	add.s32 	%r1492, %r1491, %r1486;
	mul.wide.u32 	%rd326, %r1492, 2;
	add.s64 	%rd410, %rd324, %rd326;
	add.s32 	%r1493, %r150, %r1486;
	mul.wide.u32 	%rd327, %r1493, 2;
	add.s64 	%rd409, %rd324, %rd327;
$L__BB0_221:
	// begin inline asm
	{ .reg .u64 smem_ptr; cvta.to.shared.u64 smem_ptr, %rd409; cvt.u32.u64 %r1494, smem_ptr; }

	// end inline asm
	add.s32 	%r1502, %r2008, 98304;
	mul.wide.u32 	%rd336, %r2008, 2;
	add.s64 	%rd329, %rd32, %rd336;
	// begin inline asm
	cp.async.cg.shared.global [%r1494], [%rd329], 16;

	// end inline asm
	// begin inline asm
	{ .reg .u64 smem_ptr; cvta.to.shared.u64 smem_ptr, %rd412; cvt.u32.u64 %r1496, smem_ptr; }

	// end inline asm
	add.s32 	%r1503, %r2008, 32768;
	mul.wide.u32 	%rd337, %r1503, 2;
	add.s64 	%rd331, %rd32, %rd337;
	// begin inline asm
	cp.async.cg.shared.global [%r1496], [%rd331], 16;

	// end inline asm
	// begin inline asm
	{ .reg .u64 smem_ptr; cvta.to.shared.u64 smem_ptr, %rd411; cvt.u32.u64 %r1498, smem_ptr; }

	// end inline asm
	add.s32 	%r1504, %r2008, 65536;
	mul.wide.u32 	%rd338, %r1504, 2;
	add.s64 	%rd333, %rd32, %rd338;
	// begin inline asm
	cp.async.cg.shared.global [%r1498], [%rd333], 16;

	// end inline asm
	// begin inline asm
	{ .reg .u64 smem_ptr; cvta.to.shared.u64 smem_ptr, %rd410; cvt.u32.u64 %r1500, smem_ptr; }

	// end inline asm
	mul.wide.u32 	%rd339, %r1502, 2;
	add.s64 	%rd335, %rd32, %rd339;
	// begin inline asm
	cp.async.cg.shared.global [%r1500], [%rd335], 16;

	// end inline asm
	add.s32 	%r157, %r2007, 32;
	add.s32 	%r2008, %r2008, 131072;
	add.s64 	%rd412, %rd412, 8192;
	add.s64 	%rd411, %rd411, 8192;
	add.s64 	%rd410, %rd410, 8192;
	add.s64 	%rd409, %rd409, 8192;
	setp.lt.u32 	%p169, %r2007, 32;
	mov.u32 	%r2007, %r157;
	@%p169 bra 	$L__BB0_221;
$L__BB0_222:
	setp.gt.u32 	%p170, %r6, 63;
	// begin inline asm
	cp.async.commit_group;

	// end inline asm
	@%p170 bra 	$L__BB0_224;
	ld.shared.v4.u32 	{%r1505, %r1506, %r1507, %r1508}, [_ZZ20single_decode_kernelP6__halfS0_S0_S0_S0_PfS1_S0_S0_S0_S0_S0_E7q_shmem];
	shl.b32 	%r1509, %r147, 1;
	add.s32 	%r1510, %r97, %r1509;
	ld.shared.v4.u32 	{%r1511, %r1512, %r1513, %r1514}, [%r1510];
	mov.b32 	{%rs3092, %rs3096}, %r1505;
	mov.b32 	{%rs3093, %rs3097}, %r1511;
	// begin inline asm
	{mul.f16 %rs3091,%rs3092,%rs3093;
}
	// end inline asm
	// begin inline asm
	{  cvt.f32.f16 %f1639, %rs3091;}

	// end inline asm
	add.f32 	%f1768, %f1639, 0f00000000;
	// begin inline asm
	{mul.f16 %rs3095,%rs3096,%rs3097;
}
	// end inline asm
	// begin inline asm
	{  cvt.f32.f16 %f1640, %rs3095;}

	// end inline asm
	add.f32 	%f1769, %f1768, %f1640;
	mov.b32 	{%rs3100, %rs3104}, %r1506;
	mov.b32 	{%rs3101, %rs3105}, %r1512;
	// begin inline asm
	{mul.f16 %rs3099,%rs3100,%rs3101;
}
	// end inline asm
	// begin inline asm
	{  cvt.f32.f16 %f1641, %rs3099;}

	// end inline asm
	add.f32 	%f1770, %f1769, %f1641;
	// begin inline asm
	{mul.f16 %rs3103,%rs3104,%rs3105;
}
	// end inline asm
	// begin inline asm
	{  cvt.f32.f16 %f1642, %rs3103;}

	// end inline asm
	add.f32 	%f1771, %f1770, %f1642;
	mov.b32 	{%rs3108, %rs3112}, %r1507;
	mov.b32 	{%rs3109, %rs3113}, %r1513;
	// begin inline asm
	{mul.f16 %rs3107,%rs3108,%rs3109;
}
	// end inline asm
	// begin inline asm
	{  cvt.f32.f16 %f1643, %rs3107;}

	// end inline asm
	add.f32 	%f1772, %f1771, %f1643;
	// begin inline asm
	{mul.f16 %rs3111,%rs3112,%rs3113;
}
	// end inline asm
	// begin inline asm
	{  cvt.f32.f16 %f1644, %rs3111;}

	// end inline asm
	add.f32 	%f1773, %f1772, %f1644;
	mov.b32 	{%rs3116, %rs3120}, %r1508;
	mov.b32 	{%rs3117, %rs3121}, %r1514;
	// begin inline asm
	{mul.f16 %rs3115,%rs3116,%rs3117;
}
	// end inline asm
	// begin inline asm
	{  cvt.f32.f16 %f1645, %rs3115;}

	// end inline asm
	add.f32 	%f1774, %f1773, %f1645;
	// begin inline asm
	{mul.f16 %rs3119,%rs3120,%rs3121;
}
	// end inline asm
	// begin inline asm
	{  cvt.f32.f16 %f1646, %rs3119;}

	// end inline asm
	add.f32 	%f1775, %f1774, %f1646;
	ld.shared.v4.u32 	{%r1515, %r1516, %r1517, %r1518}, [_ZZ20single_decode_kernelP6__halfS0_S0_S0_S0_PfS1_S0_S0_S0_S0_S0_E7q_shmem+16];
	ld.shared.v4.u32 	{%r1519, %r1520, %r1521, %r1522}, [%r1510+16];
	mov.b32 	{%rs3124, %rs3128}, %r1515;
	mov.b32 	{%rs3125, %rs3129}, %r1519;
	// begin inline asm
	{mul.f16 %rs3123,%rs3124,%rs3125;
}
	// end inline asm
	// begin inline asm
	{  cvt.f32.f16 %f1647, %rs3123;}

	// end inline asm
	add.f32 	%f1776, %f1775, %f1647;
	// begin inline asm
	{mul.f16 %rs3127,%rs3128,%rs3129;
}
	// end inline asm
	// begin inline asm
	{  cvt.f32.f16 %f1648, %rs3127;}

	// end inline asm
	add.f32 	%f1777, %f1776, %f1648;
	mov.b32 	{%rs3132, %rs3136}, %r1516;
	mov.b32 	{%rs3133, %rs3137}, %r1520;
	// begin inline asm
	{mul.f16 %rs3131,%rs3132,%rs3133;
}
	// end inline asm
	// begin inline asm
	{  cvt.f32.f16 %f1649, %rs3131;}

	// end inline asm
	add.f32 	%f1778, %f1777, %f1649;
	// begin inline asm
	{mul.f16 %rs3135,%rs3136,%rs3137;
}
	// end inline asm
	// begin inline asm
	{  cvt.f32.f16 %f1650, %rs3135;}

	// end inline asm
	add.f32 	%f1779, %f1778, %f1650;
	mov.b32 	{%rs3140, %rs3144}, %r1517;
	mov.b32 	{%rs3141, %rs3145}, %r1521;
	// begin inline asm
	{mul.f16 %rs3139,%rs3140,%rs3141;
}
	// end inline asm
	// begin inline asm
	{  cvt.f32.f16 %f1651, %rs3139;}

	// end inline asm
	add.f32 	%f1780, %f1779, %f1651;
	// begin inline asm
	{mul.f16 %rs3143,%rs3144,%rs3145;
}
	// end inline asm
	// begin inline asm
	{  cvt.f32.f16 %f1652, %rs3143;}

	// end inline asm
	add.f32 	%f1781, %f1780, %f1652;
	mov.b32 	{%rs3148, %rs3152}, %r1518;
	mov.b32 	{%rs3149, %rs3153}, %r1522;
	// begin inline asm
	{mul.f16 %rs3147,%rs3148,%rs3149;
}
	// end inline asm
	// begin inline asm
	{  cvt.f32.f16 %f1653, %rs3147;}

	// end inline asm
	add.f32 	%f1782, %f1781, %f1653;
	// begin inline asm
	{mul.f16 %rs3151,%rs3152,%rs3153;
}
	// end inline asm
	// begin inline asm
	{  cvt.f32.f16 %f1654, %rs3151;}

	// end inline asm
	add.f32 	%f1783, %f1782, %f1654;
	ld.shared.v4.u32 	{%r1523, %r1524, %r1525, %r1526}, [_ZZ20single_decode_kernelP6__halfS0_S0_S0_S0_PfS1_S0_S0_S0_S0_S0_E7q_shmem+32];
	ld.shared.v4.u32 	{%r1527, %r1528, %r1529, %r1530}, [%r1510+32];
	mov.b32 	{%rs3156, %rs3160}, %r1523;
	mov.b32 	{%rs3157, %rs3161}, %r1527;
	// begin inline asm
	{mul.f16 %rs3155,%rs3156,%rs3157;
}
	// end inline asm
	// begin inline asm
	{  cvt.f32.f16 %f1655, %rs3155;}

	// end inline asm
	add.f32 	%f1784, %f1783, %f1655;
	// begin inline asm
	{mul.f16 %rs3159,%rs3160,%rs3161;
}
	// end inline asm
	// begin inline asm
	{  cvt.f32.f16 %f1656, %rs3159;}

	// end inline asm
	add.f32 	%f1785, %f1784, %f1656;
	mov.b32 	{%rs3164, %rs3168}, %r1524;
	mov.b32 	{%rs3165, %rs3169}, %r1528;
	// begin inline asm
	{mul.f16 %rs3163,%rs3164,%rs3165;
}
	// end inline asm
	// begin inline asm
	{  cvt.f32.f16 %f1657, %rs3163;}

	// end inline asm
	add.f32 	%f1786, %f1785, %f1657;
	// begin inline asm
	{mul.f16 %rs3167,%rs3168,%rs3169;
}
	// end inline asm
	// begin inline asm
	{  cvt.f32.f16 %f1658, %rs3167;}

	// end inline asm
	add.f32 	%f1787, %f1786, %f1658;
	mov.b32 	{%rs3172, %rs3176}, %r1525;
	mov.b32 	{%rs3173, %rs3177}, %r1529;
	// begin inline asm
	{mul.f16 %rs3171,%rs3172,%rs3173;
}
	// end inline asm
	// begin inline asm
	{  cvt.f32.f16 %f1659, %rs3171;}

	// end inline asm
	add.f32 	%f1788, %f1787, %f1659;
	// begin inline asm
	{mul.f16 %rs3175,%rs3176,%rs3177;
}
	// end inline asm
	// begin inline asm
	{  cvt.f32.f16 %f1660, %rs3175;}

	// end inline asm
	add.f32 	%f1789, %f1788, %f1660;
	mov.b32 	{%rs3180, %rs3184}, %r1526;
	mov.b32 	{%rs3181, %rs3185}, %r1530;
	// begin inline asm
	{mul.f16 %rs3179,%rs3180,%rs3181;
}
	// end inline asm
	// begin inline asm
	{  cvt.f32.f16 %f1661, %rs3179;}

	// end inline asm
	add.f32 	%f1790, %f1789, %f1661;
	// begin inline asm
	{mul.f16 %rs3183,%rs3184,%rs3185;
}
	// end inline asm
	// begin inline asm
	{  cvt.f32.f16 %f1662, %rs3183;}

	// end inline asm
	add.f32 	%f1791, %f1790, %f1662;
	ld.shared.v4.u32 	{%r1531, %r1532, %r1533, %r1534}, [_ZZ20single_decode_kernelP6__halfS0_S0_S0_S0_PfS1_S0_S0_S0_S0_S0_E7q_shmem+48];
	ld.shared.v4.u32 	{%r1535, %r1536, %r1537, %r1538}, [%r1510+48];
	mov.b32 	{%rs3188, %rs3192}, %r1531;
	mov.b32 	{%rs3189, %rs3193}, %r1535;
	// begin inline asm
	{mul.f16 %rs3187,%rs3188,%rs3189;
}
	// end inline asm
	// begin inline asm
	{  cvt.f32.f16 %f1663, %rs3187;}

	// end inline asm
	add.f32 	%f1792, %f1791, %f1663;
	// begin inline asm
	{mul.f16 %rs3191,%rs3192,%rs3193;
}
	// end inline asm
	// begin inline asm
	{  cvt.f32.f16 %f1664, %rs3191;}

	// end inline asm
	add.f32 	%f1793, %f1792, %f1664;
	mov.b32 	{%rs3196, %rs3200}, %r1532;
	mov.b32 	{%rs3197, %rs3201}, %r1536;
	// begin inline asm
	{mul.f16 %rs3195,%rs3196,%rs3197;
}
	// end inline asm
	// begin inline asm
	{  cvt.f32.f16 %f1665, %rs3195;}

	// end inline asm
	add.f32 	%f1794, %f1793, %f1665;
	// begin inline asm
	{mul.f16 %rs3199,%rs3200,%rs3201;
}
	// end inline asm
	// begin inline asm
	{  cvt.f32.f16 %f1666, %rs3199;}

	// end inline asm
	add.f32 	%f1795, %f1794, %f1666;
	mov.b32 	{%rs3204, %rs3208}, %r1533;
	mov.b32 	{%rs3205, %rs3209}, %r1537;
	// begin inline asm
	{mul.f16 %rs3203,%rs3204,%rs3205;
}
	// end inline asm
	// begin inline asm
	{  cvt.f32.f16 %f1667, %rs3203;}

	// end inline asm
	add.f32 	%f1796, %f1795, %f1667;
	// begin inline asm
	{mul.f16 %rs3207,%rs3208,%rs3209;
}
	// end inline asm
	// begin inline asm
	{  cvt.f32.f16 %f1668, %rs3207;}

	// end inline asm
	add.f32 	%f1797, %f1796, %f1668;
	mov.b32 	{%rs3212, %rs3216}, %r1534;
	mov.b32 	{%rs3213, %rs3217}, %r1538;
	// begin inline asm
	{mul.f16 %rs3211,%rs3212,%rs3213;
}
	// end inline asm
	// begin inline asm
	{  cvt.f32.f16 %f1669, %rs3211;}

	// end inline asm
	add.f32 	%f1798, %f1797, %f1669;
	// begin inline asm
	{mul.f16 %rs3215,%rs3216,%rs3217;
}
	// end inline asm
	// begin inline asm
	{  cvt.f32.f16 %f1670, %rs3215;}

	// end inline asm
	add.f32 	%f1799, %f1798, %f1670;
	ld.shared.v4.u32 	{%r1539, %r1540, %r1541, %r1542}, [_ZZ20single_decode_kernelP6__halfS0_S0_S0_S0_PfS1_S0_S0_S0_S0_S0_E7q_shmem+64];
	ld.shared.v4.u32 	{%r1543, %r1544, %r1545, %r1546}, [%r1510+64];
	mov.b32 	{%rs3220, %rs3224}, %r1539;
	mov.b32 	{%rs3221, %rs3225}, %r1543;
	// begin inline asm
	{mul.f16 %rs3219,%rs3220,%rs3221;
}
	// end inline asm
	// begin inline asm
	{  cvt.f32.f16 %f1671, %rs3219;}

	// end inline asm
	add.f32 	%f1800, %f1799, %f1671;
	// begin inline asm
	{mul.f16 %rs3223,%rs3224,%rs3225;
}
	// end inline asm
	// begin inline asm
	{  cvt.f32.f16 %f1672, %rs3223;}

	// end inline asm
	add.f32 	%f1801, %f1800, %f1672;
	mov.b32 	{%rs3228, %rs3232}, %r1540;
	mov.b32 	{%rs3229, %rs3233}, %r1544;
	// begin inline asm
	{mul.f16 %rs3227,%rs3228,%rs3229;
}
	// end inline asm
	// begin inline asm
	{  cvt.f32.f16 %f1673, %rs3227;}

	// end inline asm
	add.f32 	%f1802, %f1801, %f1673;
	// begin inline asm
	{mul.f16 %rs3231,%rs3232,%rs3233;
}
	// end inline asm
	// begin inline asm
	{  cvt.f32.f16 %f1674, %rs3231;}

	// end inline asm
	add.f32 	%f1803, %f1802, %f1674;
	mov.b32 	{%rs3236, %rs3240}, %r1541;
	mov.b32 	{%rs3237, %rs3241}, %r1545;
	// begin inline asm
	{mul.f16 %rs3235,%rs3236,%rs3237;
}
	// end inline asm
	// begin inline asm
	{  cvt.f32.f16 %f1675, %rs3235;}

	// end inline asm
	add.f32 	%f1804, %f1803, %f1675;
	// begin inline asm
	{mul.f16 %rs3239,%rs3240,%rs3241;
}
	// end inline asm
	// begin inline asm
	{  cvt.f32.f16 %f1676, %rs3239;}

	// end inline asm
	add.f32 	%f1805, %f1804, %f1676;
	mov.b32 	{%rs3244, %rs3248}, %r1542;
	mov.b32 	{%rs3245, %rs3249}, %r1546;
	// begin inline asm
	{mul.f16 %rs3243,%rs3244,%rs3245;
}
	// end inline asm
	// begin inline asm
	{  cvt.f32.f16 %f1677, %rs3243;}

	// end inline asm
	add.f32 	%f1806, %f1805, %f1677;
	// begin inline asm
	{mul.f16 %rs3247,%rs3248,%rs3249;
}
	// end inline asm
	// begin inline asm
	{  cvt.f32.f16 %f1678, %rs3247;}

	// end inline asm
	add.f32 	%f1807, %f1806, %f1678;
	ld.shared.v4.u32 	{%r1547, %r1548, %r1549, %r1550}, [_ZZ20single_decode_kernelP6__halfS0_S0_S0_S0_PfS1_S0_S0_S0_S0_S0_E7q_shmem+80];
	ld.shared.v4.u32 	{%r1551, %r1552, %r1553, %r1554}, [%r1510+80];
	mov.b32 	{%rs3252, %rs3256}, %r1547;
	mov.b32 	{%rs3253, %rs3257}, %r1551;
	// begin inline asm
	{mul.f16 %rs3251,%rs3252,%rs3253;
}
	// end inline asm
	// begin inline asm
	{  cvt.f32.f16 %f1679, %rs3251;}

	// end inline asm
	add.f32 	%f1808, %f1807, %f1679;
	// begin inline asm
	{mul.f16 %rs3255,%rs3256,%rs3257;
}
	// end inline asm
	// begin inline asm
	{  cvt.f32.f16 %f1680, %rs3255;}

	// end inline asm
	add.f32 	%f1809, %f1808, %f1680;
	mov.b32 	{%rs3260, %rs3264}, %r1548;
	mov.b32 	{%rs3261, %rs3265}, %r1552;
	// begin inline asm
	{mul.f16 %rs3259,%rs3260,%rs3261;
}
	// end inline asm
	// begin inline asm
	{  cvt.f32.f16 %f1681, %rs3259;}

	// end inline asm
	add.f32 	%f1810, %f1809, %f1681;
	// begin inline asm
	{mul.f16 %rs3263,%rs3264,%rs3265;
}
	// end inline asm
	// begin inline asm
	{  cvt.f32.f16 %f1682, %rs3263;}

	// end inline asm
	add.f32 	%f1811, %f1810, %f1682;
	mov.b32 	{%rs3268, %rs3272}, %r1549;
	mov.b32 	{%rs3269, %rs3273}, %r1553;
	// begin inline asm
	{mul.f16 %rs3267,%rs3268,%rs3269;
}
	// end inline asm
	// begin inline asm
	{  cvt.f32.f16 %f1683, %rs3267;}

	// end inline asm
	add.f32 	%f1812, %f1811, %f1683;
	// begin inline asm
	{mul.f16 %rs3271,%rs3272,%rs3273;
}
	// end inline asm
	// begin inline asm
	{  cvt.f32.f16 %f1684, %rs3271;}

	// end inline asm
	add.f32 	%f1813, %f1812, %f1684;
	mov.b32 	{%rs3276, %rs3280}, %r1550;
	mov.b32 	{%rs3277, %rs3281}, %r1554;
	// begin inline asm
	{mul.f16 %rs3275,%rs3276,%rs3277;
}
	// end inline asm
	// begin inline asm
	{  cvt.f32.f16 %f1685, %rs3275;}

	// end inline asm
	add.f32 	%f1814, %f1813, %f1685;
	// begin inline asm
	{mul.f16 %rs3279,%rs3280,%rs3281;
}
	// end inline asm
	// begin inline asm
	{  cvt.f32.f16 %f1686, %rs3279;}

	// end inline asm
	add.f32 	%f1815, %f1814, %f1686;
	ld.shared.v4.u32 	{%r1555, %r1556, %r1557, %r1558}, [_ZZ20single_decode_kernelP6__halfS0_S0_S0_S0_PfS1_S0_S0_S0_S0_S0_E7q_shmem+96];
	ld.shared.v4.u32 	{%r1559, %r1560, %r1561, %r1562}, [%r1510+96];
	mov.b32 	{%rs3284, %rs3288}, %r1555;
	mov.b32 	{%rs3285, %rs3289}, %r1559;
	// begin inline asm
	{mul.f16 %rs3283,%rs3284,%rs3285;
}
	// end inline asm
	// begin inline asm
	{  cvt.f32.f16 %f1687, %rs3283;}

	// end inline asm
	add.f32 	%f1816, %f1815, %f1687;
	// begin inline asm
	{mul.f16 %rs3287,%rs3288,%rs3289;
}
	// end inline asm
	// begin inline asm
	{  cvt.f32.f16 %f1688, %rs3287;}

	// end inline asm
	add.f32 	%f1817, %f1816, %f1688;
	mov.b32 	{%rs3292, %rs3296}, %r1556;
	mov.b32 	{%rs3293, %rs3297}, %r1560;
	// begin inline asm
	{mul.f16 %rs3291,%rs3292,%rs3293;
}
	// end inline asm
	// begin inline asm
	{  cvt.f32.f16 %f1689, %rs3291;}

	// end inline asm
	add.f32 	%f1818, %f1817, %f1689;
	// begin inline asm
	{mul.f16 %rs3295,%rs3296,%rs3297;
}
	// end inline asm
	// begin inline asm
	{  cvt.f32.f16 %f1690, %rs3295;}

	// end inline asm
	add.f32 	%f1819, %f1818, %f1690;
	mov.b32 	{%rs3300, %rs3304}, %r1557;
	mov.b32 	{%rs3301, %rs3305}, %r1561;
	// begin inline asm
	{mul.f16 %rs3299,%rs3300,%rs3301;
}
	// end inline asm
	// begin inline asm
	{  cvt.f32.f16 %f1691, %rs3299;}

	// end inline asm
	add.f32 	%f1820, %f1819, %f1691;
	// begin inline asm
	{mul.f16 %rs3303,%rs3304,%rs3305;
}
	// end inline asm
	// begin inline asm
	{  cvt.f32.f16 %f1692, %rs3303;}

	// end inline asm
	add.f32 	%f1821, %f1820, %f1692;
	mov.b32 	{%rs3308, %rs3312}, %r1558;
	mov.b32 	{%rs3309, %rs3313}, %r1562;
	// begin inline asm
	{mul.f16 %rs3307,%rs3308,%rs3309;
}
	// end inline asm
	// begin inline asm
	{  cvt.f32.f16 %f1693, %rs3307;}

	// end inline asm
	add.f32 	%f1822, %f1821, %f1693;
	// begin inline asm
	{mul.f16 %rs3311,%rs3312,%rs3313;
}
	// end inline asm
	// begin inline asm
	{  cvt.f32.f16 %f1694, %rs3311;}

	// end inline asm
	add.f32 	%f1823, %f1822, %f1694;
	ld.shared.v4.u32 	{%r1563, %r1564, %r1565, %r1566}, [_ZZ20single_decode_kernelP6__halfS0_S0_S0_S0_PfS1_S0_S0_S0_S0_S0_E7q_shmem+112];
	ld.shared.v4.u32 	{%r1567, %r1568, %r1569, %r1570}, [%r1510+112];
	mov.b32 	{%rs3316, %rs3320}, %r1563;
	mov.b32 	{%rs3317, %rs3321}, %r1567;
	// begin inline asm
	{mul.f16 %rs3315,%rs3316,%rs3317;
}
	// end inline asm
	// begin inline asm
	{  cvt.f32.f16 %f1695, %rs3315;}

	// end inline asm
	add.f32 	%f1824, %f1823, %f1695;
	// begin inline asm
	{mul.f16 %rs3319,%rs3320,%rs3321;
}
	// end inline asm
	// begin inline asm
	{  cvt.f32.f16 %f1696, %rs3319;}

	// end inline asm
	add.f32 	%f1825, %f1824, %f1696;
	mov.b32 	{%rs3324, %rs3328}, %r1564;
	mov.b32 	{%rs3325, %rs3329}, %r1568;
	// begin inline asm
	{mul.f16 %rs3323,%rs3324,%rs3325;
}
	// end inline asm
	// begin inline asm
	{  cvt.f32.f16 %f1697, %rs3323;}

	// end inline asm
	add.f32 	%f1826, %f1825, %f1697;
	// begin inline asm
	{mul.f16 %rs3327,%rs3328,%rs3329;
}
	// end inline asm
	// begin inline asm
	{  cvt.f32.f16 %f1698, %rs3327;}

	// end inline asm
	add.f32 	%f1827, %f1826, %f1698;
	mov.b32 	{%rs3332, %rs3336}, %r1565;
	mov.b32 	{%rs3333, %rs3337}, %r1569;
	// begin inline asm
	{mul.f16 %rs3331,%rs3332,%rs3333;
}
	// end inline asm
	// begin inline asm
	{  cvt.f32.f16 %f1699, %rs3331;}

	// end inline asm
	add.f32 	%f1828, %f1827, %f1699;
	// begin inline asm
	{mul.f16 %rs3335,%rs3336,%rs3337;
}
	// end inline asm
	// begin inline asm
	{  cvt.f32.f16 %f1700, %rs3335;}

	// end inline asm
	add.f32 	%f1829, %f1828, %f1700;
	mov.b32 	{%rs3340, %rs3344}, %r1566;
	mov.b32 	{%rs3341, %rs3345}, %r1570;
	// begin inline asm
	{mul.f16 %rs3339,%rs3340,%rs3341;
}
	// end inline asm
	// begin inline asm
	{  cvt.f32.f16 %f1701, %rs3339;}

	// end inline asm
	add.f32 	%f1830, %f1829, %f1701;
	// begin inline asm
	{mul.f16 %rs3343,%rs3344,%rs3345;
}
	// end inline asm
	// begin inline asm
	{  cvt.f32.f16 %f1702, %rs3343;}

	// end inline asm
	add.f32 	%f1831, %f1830, %f1702;
	ld.shared.v4.u32 	{%r1571, %r1572, %r1573, %r1574}, [_ZZ20single_decode_kernelP6__halfS0_S0_S0_S0_PfS1_S0_S0_S0_S0_S0_E7q_shmem+128];
	ld.shared.v4.u32 	{%r1575, %r1576, %r1577, %r1578}, [%r1510+128];
	mov.b32 	{%rs3348, %rs3352}, %r1571;
	mov.b32 	{%rs3349, %rs3353}, %r1575;
	// begin inline asm
	{mul.f16 %rs3347,%rs3348,%rs3349;
}
	// end inline asm
	// begin inline asm
	{  cvt.f32.f16 %f1703, %rs3347;}

	// end inline asm
	add.f32 	%f1832, %f1831, %f1703;
	// begin inline asm
	{mul.f16 %rs3351,%rs3352,%rs3353;
}
	// end inline asm
	// begin inline asm
	{  cvt.f32.f16 %f1704, %rs3351;}

	// end inline asm
	add.f32 	%f1833, %f1832, %f1704;
	mov.b32 	{%rs3356, %rs3360}, %r1572;
	mov.b32 	{%rs3357, %rs3361}, %r1576;
	// begin inline asm
	{mul.f16 %rs3355,%rs3356,%rs3357;
}
	// end inline asm
	// begin inline asm
	{  cvt.f32.f16 %f1705, %rs3355;}

	// end inline asm
	add.f32 	%f1834, %f1833, %f1705;
	// begin inline asm
	{mul.f16 %rs3359,%rs3360,%rs3361;
}
	// end inline asm
	// begin inline asm
	{  cvt.f32.f16 %f1706, %rs3359;}

	// end inline asm
	add.f32 	%f1835, %f1834, %f1706;
	mov.b32 	{%rs3364, %rs3368}, %r1573;
	mov.b32 	{%rs3365, %rs3369}, %r1577;
	// begin inline asm
	{mul.f16 %rs3363,%rs3364,%rs3365;
}
	// end inline asm
	// begin inline asm
	{  cvt.f32.f16 %f1707, %rs3363;}

	// end inline asm
	add.f32 	%f1836, %f1835, %f1707;
	// begin inline asm
	{mul.f16 %rs3367,%rs3368,%rs3369;
}
	// end inline asm
	// begin inline asm
	{  cvt.f32.f16 %f1708, %rs3367;}

	// end inline asm
	add.f32 	%f1837, %f1836, %f1708;
	mov.b32 	{%rs3372, %rs3376}, %r1574;
	mov.b32 	{%rs3373, %rs3377}, %r1578;
	// begin inline asm
	{mul.f16 %rs3371,%rs3372,%rs3373;
}
	// end inline asm
	// begin inline asm
	{  cvt.f32.f16 %f1709, %rs3371;}

	// end inline asm
	add.f32 	%f1838, %f1837, %f1709;
	// begin inline asm
	{mul.f16 %rs3375,%rs3376,%rs3377;
}
	// end inline asm
	// begin inline asm
	{  cvt.f32.f16 %f1710, %rs3375;}

	// end inline asm
	add.f32 	%f1839, %f1838, %f1710;
	ld.shared.v4.u32 	{%r1579, %r1580, %r1581, %r1582}, [_ZZ20single_decode_kernelP6__halfS0_S0_S0_S0_PfS1_S0_S0_S0_S0_S0_E7q_shmem+144];
	ld.shared.v4.u32 	{%r1583, %r1584, %r1585, %r1586}, [%r1510+144];
	mov.b32 	{%rs3380, %rs3384}, %r1579;
	mov.b32 	{%rs3381, %rs3385}, %r1583;
	// begin inline asm
	{mul.f16 %rs3379,%rs3380,%rs3381;
}
	// end inline asm
	// begin inline asm
	{  cvt.f32.f16 %f1711, %rs3379;}

	// end inline asm
	add.f32 	%f1840, %f1839, %f1711;
	// begin inline asm
	{mul.f16 %rs3383,%rs3384,%rs3385;
}
	// end inline asm
	// begin inline asm
	{  cvt.f32.f16 %f1712, %rs3383;}

	// end inline asm
	add.f32 	%f1841, %f1840, %f1712;
	mov.b32 	{%rs3388, %rs3392}, %r1580;
	mov.b32 	{%rs3389, %rs3393}, %r1584;
	// begin inline asm
	{mul.f16 %rs3387,%rs3388,%rs3389;
}
	// end inline asm
	// begin inline asm
	{  cvt.f32.f16 %f1713, %rs3387;}

	// end inline asm
	add.f32 	%f1842, %f1841, %f1713;
	// begin inline asm
	{mul.f16 %rs3391,%rs3392,%rs3393;
}
	// end inline asm
	// begin inline asm
	{  cvt.f32.f16 %f1714, %rs3391;}

	// end inline asm
	add.f32 	%f1843, %f1842, %f1714;
	mov.b32 	{%rs3396, %rs3400}, %r1581;
	mov.b32 	{%rs3397, %rs3401}, %r1585;
	// begin inline asm
	{mul.f16 %rs3395,%rs3396,%rs3397;
}
	// end inline asm
	// begin inline asm
	{  cvt.f32.f16 %f1715, %rs3395;}

	// end inline asm
	add.f32 	%f1844, %f1843, %f1715;
	// begin inline asm
	{mul.f16 %rs3399,%rs3400,%rs3401;
}
	// end inline asm
	// begin inline asm
	{  cvt.f32.f16 %f1716, %rs3399;}

	// end inline asm
	add.f32 	%f1845, %f1844, %f1716;
	mov.b32 	{%rs3404, %rs3408}, %r1582;
	mov.b32 	{%rs3405, %rs3409}, %r1586;
	// begin inline asm
	{mul.f16 %rs3403,%rs3404,%rs3405;
}
	// end inline asm
	// begin inline asm
	{  cvt.f32.f16 %f1717, %rs3403;}

	// end inline asm
	add.f32 	%f1846, %f1845, %f1717;
	// begin inline asm
	{mul.f16 %rs3407,%rs3408,%rs3409;
}
	// end inline asm
	// begin inline asm
	{  cvt.f32.f16 %f1718, %rs3407;}

	// end inline asm
	add.f32 	%f1847, %f1846, %f1718;
	ld.shared.v4.u32 	{%r1587, %r1588, %r1589, %r1590}, [_ZZ20single_decode_kernelP6__halfS0_S0_S0_S0_PfS1_S0_S0_S0_S0_S0_E7q_shmem+160];
	ld.shared.v4.u32 	{%r1591, %r1592, %r1593, %r1594}, [%r1510+160];
	mov.b32 	{%rs3412, %rs3416}, %r1587;
	mov.b32 	{%rs3413, %rs3417}, %r1591;
	// begin inline asm
	{mul.f16 %rs3411,%rs3412,%rs3413;
}
	// end inline asm
	// begin inline asm
	{  cvt.f32.f16 %f1719, %rs3411;}

	// end inline asm
	add.f32 	%f1848, %f1847, %f1719;
	// begin inline asm
	{mul.f16 %rs3415,%rs3416,%rs3417;
}
	// end inline asm
	// begin inline asm
	{  cvt.f32.f16 %f1720, %rs3415;}

	// end inline asm
	add.f32 	%f1849, %f1848, %f1720;
	mov.b32 	{%rs3420, %rs3424}, %r1588;
	mov.b32 	{%rs3421, %rs3425}, %r1592;
	// begin inline asm
	{mul.f16 %rs3419,%rs3420,%rs3421;
}
	// end inline asm
	// begin inline asm
	{  cvt.f32.f16 %f1721, %rs3419;}

	// end inline asm
	add.f32 	%f1850, %f1849, %f1721;
	// begin inline asm
	{mul.f16 %rs3423,%rs3424,%rs3425;
}
	// end inline asm
	// begin inline asm
	{  cvt.f32.f16 %f1722, %rs3423;}

	// end inline asm
	add.f32 	%f1851, %f1850, %f1722;
	mov.b32 	{%rs3428, %rs3432}, %r1589;
	mov.b32 	{%rs3429, %rs3433}, %r1593;
	// begin inline asm
	{mul.f16 %rs3427,%rs3428,%rs3429;
}
	// end inline asm
	// begin inline asm
	{  cvt.f32.f16 %f1723, %rs3427;}

	// end inline asm
	add.f32 	%f1852, %f1851, %f1723;
	// begin inline asm
	{mul.f16 %rs3431,%rs3432,%rs3433;
}
	// end inline asm
	// begin inline asm
	{  cvt.f32.f16 %f1724, %rs3431;}

	// end inline asm
	add.f32 	%f1853, %f1852, %f1724;
	mov.b32 	{%rs3436, %rs3440}, %r1590;
	mov.b32 	{%rs3437, %rs3441}, %r1594;
	// begin inline asm
	{mul.f16 %rs3435,%rs3436,%rs3437;
}
	// end inline asm
	// begin inline asm
	{  cvt.f32.f16 %f1725, %rs3435;}

	// end inline asm
	add.f32 	%f1854, %f1853, %f1725;
	// begin inline asm
	{mul.f16 %rs3439,%rs3440,%rs3441;
}
	// end inline asm
	// begin inline asm
	{  cvt.f32.f16 %f1726, %rs3439;}

	// end inline asm
	add.f32 	%f1855, %f1854, %f1726;
	ld.shared.v4.u32 	{%r1595, %r1596, %r1597, %r1598}, [_ZZ20single_decode_kernelP6__halfS0_S0_S0_S0_PfS1_S0_S0_S0_S0_S0_E7q_shmem+176];
	ld.shared.v4.u32 	{%r1599, %r1600, %r1601, %r1602}, [%r1510+176];
	mov.b32 	{%rs3444, %rs3448}, %r1595;
	mov.b32 	{%rs3445, %rs3449}, %r1599;
	// begin inline asm
	{mul.f16 %rs3443,%rs3444,%rs3445;
}
	// end inline asm
	// begin inline asm
	{  cvt.f32.f16 %f1727, %rs3443;}

	// end inline asm
	add.f32 	%f1856, %f1855, %f1727;
	// begin inline asm
	{mul.f16 %rs3447,%rs3448,%rs3449;
}
	// end inline asm
	// begin inline asm
	{  cvt.f32.f16 %f1728, %rs3447;}

	// end inline asm
	add.f32 	%f1857, %f1856, %f1728;
	mov.b32 	{%rs3452, %rs3456}, %r1596;
	mov.b32 	{%rs3453, %rs3457}, %r1600;
	// begin inline asm
	{mul.f16 %rs3451,%rs3452,%rs3453;
}
	// end inline asm
	// begin inline asm
	{  cvt.f32.f16 %f1729, %rs3451;}

	// end inline asm
	add.f32 	%f1858, %f1857, %f1729;
	// begin inline asm
	{mul.f16 %rs3455,%rs3456,%rs3457;
}
	// end inline asm
	// begin inline asm
	{  cvt.f32.f16 %f1730, %rs3455;}

	// end inline asm
	add.f32 	%f1859, %f1858, %f1730;
	mov.b32 	{%rs3460, %rs3464}, %r1597;
	mov.b32 	{%rs3461, %rs3465}, %r1601;
	// begin inline asm
	{mul.f16 %rs3459,%rs3460,%rs3461;
}
	// end inline asm
	// begin inline asm
	{  cvt.f32.f16 %f1731, %rs3459;}

	// end inline asm
	add.f32 	%f1860, %f1859, %f1731;
	// begin inline asm
	{mul.f16 %rs3463,%rs3464,%rs3465;
}
	// end inline asm
	// begin inline asm
	{  cvt.f32.f16 %f1732, %rs3463;}

	// end inline asm
	add.f32 	%f1861, %f1860, %f1732;
	mov.b32 	{%rs3468, %rs3472}, %r1598;
	mov.b32 	{%rs3469, %rs3473}, %r1602;
	// begin inline asm
	{mul.f16 %rs3467,%rs3468,%rs3469;
}
	// end inline asm
	// begin inline asm
	{  cvt.f32.f16 %f1733, %rs3467;}

	// end inline asm
	add.f32 	%f1862, %f1861, %f1733;
	// begin inline asm
	{mul.f16 %rs3471,%rs3472,%rs3473;
}
	// end inline asm
	// begin inline asm
	{  cvt.f32.f16 %f1734, %rs3471;}

	// end inline asm
	add.f32 	%f1863, %f1862, %f1734;
	ld.shared.v4.u32 	{%r1603, %r1604, %r1605, %r1606}, [_ZZ20single_decode_kernelP6__halfS0_S0_S0_S0_PfS1_S0_S0_S0_S0_S0_E7q_shmem+192];
	ld.shared.v4.u32 	{%r1607, %r1608, %r1609, %r1610}, [%r1510+192];
	mov.b32 	{%rs3476, %rs3480}, %r1603;
	mov.b32 	{%rs3477, %rs3481}, %r1607;
	// begin inline asm
	{mul.f16 %rs3475,%rs3476,%rs3477;
}
	// end inline asm
	// begin inline asm
	{  cvt.f32.f16 %f1735, %rs3475;}

	// end inline asm
	add.f32 	%f1864, %f1863, %f1735;
	// begin inline asm
	{mul.f16 %rs3479,%rs3480,%rs3481;
}
	// end inline asm
	// begin inline asm
	{  cvt.f32.f16 %f1736, %rs3479;}

	// end inline asm
	add.f32 	%f1865, %f1864, %f1736;
	mov.b32 	{%rs3484, %rs3488}, %r1604;
	mov.b32 	{%rs3485, %rs3489}, %r1608;
	// begin inline asm
	{mul.f16 %rs3483,%rs3484,%rs3485;
}
	// end inline asm
	// begin inline asm
	{  cvt.f32.f16 %f1737, %rs3483;}

	// end inline asm
	add.f32 	%f1866, %f1865, %f1737;
	// begin inline asm
	{mul.f16 %rs3487,%rs3488,%rs3489;
}
	// end inline asm
	// begin inline asm
	{  cvt.f32.f16 %f1738, %rs3487;}

	// end inline asm
	add.f32 	%f1867, %f1866, %f1738;
	mov.b32 	{%rs3492, %rs3496}, %r1605;
	mov.b32 	{%rs3493, %rs3497}, %r1609;
	// begin inline asm
	{mul.f16 %rs3491,%rs3492,%rs3493;
}
	// end inline asm
	// begin inline asm
	{  cvt.f32.f16 %f1739, %rs3491;}

	// end inline asm
	add.f32 	%f1868, %f1867, %f1739;
	// begin inline asm
	{mul.f16 %rs3495,%rs3496,%rs3497;
}
	// end inline asm
	// begin inline asm
	{  cvt.f32.f16 %f1740, %rs3495;}

	// end inline asm
	add.f32 	%f1869, %f1868, %f1740;
	mov.b32 	{%rs3500, %rs3504}, %r1606;
	mov.b32 	{%rs3501, %rs3505}, %r1610;
	// begin inline asm
	{mul.f16 %rs3499,%rs3500,%rs3501;
}
	// end inline asm
	// begin inline asm
	{  cvt.f32.f16 %f1741, %rs3499;}

	// end inline asm
	add.f32 	%f1870, %f1869, %f1741;
	// begin inline asm
	{mul.f16 %rs3503,%rs3504,%rs3505;
}
	// end inline asm
	// begin inline asm
	{  cvt.f32.f16 %f1742, %rs3503;}

	// end inline asm
	add.f32 	%f1871, %f1870, %f1742;
	ld.shared.v4.u32 	{%r1611, %r1612, %r1613, %r1614}, [_ZZ20single_decode_kernelP6__halfS0_S0_S0_S0_PfS1_S0_S0_S0_S0_S0_E7q_shmem+208];
	ld.shared.v4.u32 	{%r1615, %r1616, %r1617, %r1618}, [%r1510+208];
	mov.b32 	{%rs3508, %rs3512}, %r1611;
	mov.b32 	{%rs3509, %rs3513}, %r1615;
	// begin inline asm
	{mul.f16 %rs3507,%rs3508,%rs3509;
}
	// end inline asm
	// begin inline asm
	{  cvt.f32.f16 %f1743, %rs3507;}

	// end inline asm
	add.f32 	%f1872, %f1871, %f1743;
	// begin inline asm
	{mul.f16 %rs3511,%rs3512,%rs3513;
}
	// end inline asm
	// begin inline asm
	{  cvt.f32.f16 %f1744, %rs3511;}

	// end inline asm
	add.f32 	%f1873, %f1872, %f1744;
	mov.b32 	{%rs3516, %rs3520}, %r1612;
	mov.b32 	{%rs3517, %rs3521}, %r1616;
	// begin inline asm
	{mul.f16 %rs3515,%rs3516,%rs3517;
}
	// end inline asm
	// begin inline asm
	{  cvt.f32.f16 %f1745, %rs3515;}

	// end inline asm
	add.f32 	%f1874, %f1873, %f1745;
	// begin inline asm
	{mul.f16 %rs3519,%rs3520,%rs3521;
}
	// end inline asm
	// begin inline asm
	{  cvt.f32.f16 %f1746, %rs3519;}

	// end inline asm
	add.f32 	%f1875, %f1874, %f1746;
	mov.b32 	{%rs3524, %rs3528}, %r1613;
	mov.b32 	{%rs3525, %rs3529}, %r1617;
	// begin inline asm
	{mul.f16 %rs3523,%rs3524,%rs3525;
}
	// end inline asm
	// begin inline asm
	{  cvt.f32.f16 %f1747, %rs3523;}

	// end inline asm
	add.f32 	%f1876, %f1875, %f1747;
	// begin inline asm
	{mul.f16 %rs3527,%rs3528,%rs3529;
}
	// end inline asm
	// begin inline asm
	{  cvt.f32.f16 %f1748, %rs3527;}

	// end inline asm
	add.f32 	%f1877, %f1876, %f1748;
	mov.b32 	{%rs3532, %rs3536}, %r1614;
	mov.b32 	{%rs3533, %rs3537}, %r1618;
	// begin inline asm
	{mul.f16 %rs3531,%rs3532,%rs3533;
}
	// end inline asm
	// begin inline asm
	{  cvt.f32.f16 %f1749, %rs3531;}

	// end inline asm
	add.f32 	%f1878, %f1877, %f1749;
	// begin inline asm
	{mul.f16 %rs3535,%rs3536,%rs3537;
}
	// end inline asm
	// begin inline asm
	{  cvt.f32.f16 %f1750, %rs3535;}

	// end inline asm
	add.f32 	%f1879, %f1878, %f1750;
	ld.shared.v4.u32 	{%r1619, %r1620, %r1621, %r1622}, [_ZZ20single_decode_kernelP6__halfS0_S0_S0_S0_PfS1_S0_S0_S0_S0_S0_E7q_shmem+224];
	ld.shared.v4.u32 	{%r1623, %r1624, %r1625, %r1626}, [%r1510+224];
	mov.b32 	{%rs3540, %rs3544}, %r1619;
	mov.b32 	{%rs3541, %rs3545}, %r1623;
	// begin inline asm
	{mul.f16 %rs3539,%rs3540,%rs3541;
}
	// end inline asm
	// begin inline asm
	{  cvt.f32.f16 %f1751, %rs3539;}

	// end inline asm
	add.f32 	%f1880, %f1879, %f1751;
	// begin inline asm
	{mul.f16 %rs3543,%rs3544,%rs3545;
}
	// end inline asm
	// begin inline asm
	{  cvt.f32.f16 %f1752, %rs3543;}

	// end inline asm
	add.f32 	%f1881, %f1880, %f1752;
	mov.b32 	{%rs3548, %rs3552}, %r1620;
	mov.b32 	{%rs3549, %rs3553}, %r1624;
	// begin inline asm
	{mul.f16 %rs3547,%rs3548,%rs3549;
}
	// end inline asm
	// begin inline asm
	{  cvt.f32.f16 %f1753, %rs3547;}

	// end inline asm
	add.f32 	%f1882, %f1881, %f1753;
	// begin inline asm
	{mul.f16 %rs3551,%rs3552,%rs3553;
}
	// end inline asm
	// begin inline asm
	{  cvt.f32.f16 %f1754, %rs3551;}

	// end inline asm
	add.f32 	%f1883, %f1882, %f1754;
	mov.b32 	{%rs3556, %rs3560}, %r1621;
	mov.b32 	{%rs3557, %rs3561}, %r1625;
	// begin inline asm
	{mul.f16 %rs3555,%rs3556,%rs3557;
}
	// end inline asm
	// begin inline asm
	{  cvt.f32.f16 %f1755, %rs3555;}

	// end inline asm
	add.f32 	%f1884, %f1883, %f1755;
	// begin inline asm
	{mul.f16 %rs3559,%rs3560,%rs3561;
}
	// end inline asm
	// begin inline asm
	{  cvt.f32.f16 %f1756, %rs3559;}

	// end inline asm
	add.f32 	%f1885, %f1884, %f1756;
	mov.b32 	{%rs3564, %rs3568}, %r1622;
	mov.b32 	{%rs3565, %rs3569}, %r1626;
	// begin inline asm
	{mul.f16 %rs3563,%rs3564,%rs3565;
}
	// end inline asm
	// begin inline asm
	{  cvt.f32.f16 %f1757, %rs3563;}

	// end inline asm
	add.f32 	%f1886, %f1885, %f1757;
	// begin inline asm
	{mul.f16 %rs3567,%rs3568,%rs3569;
}
	// end inline asm
	// begin inline asm
	{  cvt.f32.f16 %f1758, %rs3567;}

	// end inline asm
	add.f32 	%f1887, %f1886, %f1758;
	ld.shared.v4.u32 	{%r1627, %r1628, %r1629, %r1630}, [_ZZ20single_decode_kernelP6__halfS0_S0_S0_S0_PfS1_S0_S0_S0_S0_S0_E7q_shmem+240];
	ld.shared.v4.u32 	{%r1631, %r1632, %r1633, %r1634}, [%r1510+240];
	mov.b32 	{%rs3572, %rs3576}, %r1627;
	mov.b32 	{%rs3573, %rs3577}, %r1631;
	// begin inline asm
	{mul.f16 %rs3571,%rs3572,%rs3573;
}
	// end inline asm
	// begin inline asm
	{  cvt.f32.f16 %f1759, %rs3571;}

	// end inline asm
	add.f32 	%f1888, %f1887, %f1759;
	// begin inline asm
	{mul.f16 %rs3575,%rs3576,%rs3577;
}
	// end inline asm
	// begin inline asm
	{  cvt.f32.f16 %f1760, %rs3575;}

	// end inline asm
	add.f32 	%f1889, %f1888, %f1760;
	mov.b32 	{%rs3580, %rs3584}, %r1628;
	mov.b32 	{%rs3581, %rs3585}, %r1632;
	// begin inline asm
	{mul.f16 %rs3579,%rs3580,%rs3581;
}
	// end inline asm
	// begin inline asm
	{  cvt.f32.f16 %f1761, %rs3579;}

	// end inline asm
	add.f32 	%f1890, %f1889, %f1761;
	// begin inline asm
	{mul.f16 %rs3583,%rs3584,%rs3585;
}
	// end inline asm
	// begin inline asm
	{  cvt.f32.f16 %f1762, %rs3583;}

	// end inline asm
	add.f32 	%f1891, %f1890, %f1762;
	mov.b32 	{%rs3588, %rs3592}, %r1629;
	mov.b32 	{%rs3589, %rs3593}, %r1633;
	// begin inline asm
	{mul.f16 %rs3587,%rs3588,%rs3589;
}
	// end inline asm
	// begin inline asm
	{  cvt.f32.f16 %f1763, %rs3587;}

	// end inline asm
	add.f32 	%f1892, %f1891, %f1763;
	// begin inline asm
	{mul.f16 %rs3591,%rs3592,%rs3593;
}
	// end inline asm
	// begin inline asm
	{  cvt.f32.f16 %f1764, %rs3591;}

	// end inline asm
	add.f32 	%f1893, %f1892, %f1764;
	mov.b32 	{%rs3596, %rs3600}, %r1630;
	mov.b32 	{%rs3597, %rs3601}, %r1634;
	// begin inline asm
	{mul.f16 %rs3595,%rs3596,%rs3597;
}
	// end inline asm
	// begin inline asm
	{  cvt.f32.f16 %f1765, %rs3595;}

	// end inline asm
	add.f32 	%f1894, %f1893, %f1765;
	// begin inline asm
	{mul.f16 %rs3599,%rs3600,%rs3601;
}
	// end inline asm
	// begin inline asm
	{  cvt.f32.f16 %f1766, %rs3599;}

	// end inline asm
	add.f32 	%f1767, %f1894, %f1766;
	// begin inline asm
	{  cvt.rn.f16.f32 %rs3603, %f1767;}

	// end inline asm
	shl.b32 	%r1635, %r2006, 6;
	add.s32 	%r1636, %r1635, %r6;
	shl.b32 	%r1637, %r1636, 1;
	add.s32 	%r1639, %r1368, %r1637;
	st.shared.u16 	[%r1639+32768], %rs3603;
$L__BB0_224:
	setp.ne.s32 	%p171, %r148, 15;
	mov.u32 	%r2006, %r148;
	@%p171 bra 	$L__BB0_214;
	setp.gt.u32 	%p172, %r6, 63;
	// begin inline asm
	cp.async.wait_group 0;

	// end inline asm
	barrier.sync 	0;
	@%p172 bra 	$L__BB0_227;
	ld.shared.v4.u32 	{%r1640, %r1641, %r1642, %r1643}, [_ZZ20single_decode_kernelP6__halfS0_S0_S0_S0_PfS1_S0_S0_S0_S0_S0_E7q_shmem];
	ld.shared.v4.u32 	{%r1644, %r1645, %r1646, %r1647}, [%r97+16384];
	mov.b32 	{%rs3605, %rs3609}, %r1640;
	mov.b32 	{%rs3606, %rs3610}, %r1644;
	// begin inline asm
	{mul.f16 %rs3604,%rs3605,%rs3606;
}
	// end inline asm
	// begin inline asm
	{  cvt.f32.f16 %f1895, %rs3604;}

	// end inline asm
	add.f32 	%f2024, %f1895, 0f00000000;
	// begin inline asm
	{mul.f16 %rs3608,%rs3609,%rs3610;
}
	// end inline asm
	// begin inline asm
	{  cvt.f32.f16 %f1896, %rs3608;}

	// end inline asm
	add.f32 	%f2025, %f2024, %f1896;
	mov.b32 	{%rs3613, %rs3617}, %r1641;
	mov.b32 	{%rs3614, %rs3618}, %r1645;
	// begin inline asm
	{mul.f16 %rs3612,%rs3613,%rs3614;
}
	// end inline asm
	// begin inline asm
	{  cvt.f32.f16 %f1897, %rs3612;}

	// end inline asm
	add.f32 	%f2026, %f2025, %f1897;
	// begin inline asm
	{mul.f16 %rs3616,%rs3617,%rs3618;
}
	// end inline asm
	// begin inline asm
	{  cvt.f32.f16 %f1898, %rs3616;}

	// end inline asm
	add.f32 	%f2027, %f2026, %f1898;
	mov.b32 	{%rs3621, %rs3625}, %r1642;
	mov.b32 	{%rs3622, %rs3626}, %r1646;
	// begin inline asm
	{mul.f16 %rs3620,%rs3621,%rs3622;
}
	// end inline asm
	// begin inline asm
	{  cvt.f32.f16 %f1899, %rs3620;}

	// end inline asm
	add.f32 	%f2028, %f2027, %f1899;
	// begin inline asm
	{mul.f16 %rs3624,%rs3625,%rs3626;
}
	// end inline asm
	// begin inline asm
	{  cvt.f32.f16 %f1900, %rs3624;}

	// end inline asm
	add.f32 	%f2029, %f2028, %f1900;
	mov.b32 	{%rs3629, %rs3633}, %r1643;
	mov.b32 	{%rs3630, %rs3634}, %r1647;
	// begin inline asm
	{mul.f16 %rs3628,%rs3629,%rs3630;
}
	// end inline asm
	// begin inline asm
	{  cvt.f32.f16 %f1901, %rs3628;}

	// end inline asm
	add.f32 	%f2030, %f2029, %f1901;
	// begin inline asm
	{mul.f16 %rs3632,%rs3633,%rs3634;
}
	// end inline asm
	// begin inline asm
	{  cvt.f32.f16 %f1902, %rs3632;}

	// end inline asm
	add.f32 	%f2031, %f2030, %f1902;
	ld.shared.v4.u32 	{%r1648, %r1649, %r1650, %r1651}, [_ZZ20single_decode_kernelP6__halfS0_S0_S0_S0_PfS1_S0_S0_S0_S0_S0_E7q_shmem+16];
	ld.shared.v4.u32 	{%r1652, %r1653, %r1654, %r1655}, [%r97+16400];
	mov.b32 	{%rs3637, %rs3641}, %r1648;
	mov.b32 	{%rs3638, %rs3642}, %r1652;
	// begin inline asm
	{mul.f16 %rs3636,%rs3637,%rs3638;
}
	// end inline asm
	// begin inline asm
	{  cvt.f32.f16 %f1903, %rs3636;}

	// end inline asm
	add.f32 	%f2032, %f2031, %f1903;
	// begin inline asm
	{mul.f16 %rs3640,%rs3641,%rs3642;
}
	// end inline asm
	// begin inline asm
	{  cvt.f32.f16 %f1904, %rs3640;}

	// end inline asm
	add.f32 	%f2033, %f2032, %f1904;
	mov.b32 	{%rs3645, %rs3649}, %r1649;
	mov.b32 	{%rs3646, %rs3650}, %r1653;
	// begin inline asm
	{mul.f16 %rs3644,%rs3645,%rs3646;
}
	// end inline asm
	// begin inline asm
	{  cvt.f32.f16 %f1905, %rs3644;}

	// end inline asm
	add.f32 	%f2034, %f2033, %f1905;
	// begin inline asm
	{mul.f16 %rs3648,%rs3649,%rs3650;
}
	// end inline asm
	// begin inline asm
	{  cvt.f32.f16 %f1906, %rs3648;}

	// end inline asm
	add.f32 	%f2035, %f2034, %f1906;
	mov.b32 	{%rs3653, %rs3657}, %r1650;
	mov.b32 	{%rs3654, %rs3658}, %r1654;
	// begin inline asm
	{mul.f16 %rs3652,%rs3653,%rs3654;
}
	// end inline asm
	// begin inline asm
	{  cvt.f32.f16 %f1907, %rs3652;}

	// end inline asm
	add.f32 	%f2036, %f2035, %f1907;
	// begin inline asm
	{mul.f16 %rs3656,%rs3657,%rs3658;
}
	// end inline asm
	// begin inline asm
	{  cvt.f32.f16 %f1908, %rs3656;}

	// end inline asm
	add.f32 	%f2037, %f2036, %f1908;
	mov.b32 	{%rs3661, %rs3665}, %r1651;
	mov.b32 	{%rs3662, %rs3666}, %r1655;
	// begin inline asm
	{mul.f16 %rs3660,%rs3661,%rs3662;
}
	// end inline asm
	// begin inline asm
	{  cvt.f32.f16 %f1909, %rs3660;}

	// end inline asm
	add.f32 	%f2038, %f2037, %f1909;
	// begin inline asm
	{mul.f16 %rs3664,%rs3665,%rs3666;
}
	// end inline asm
	// begin inline asm
	{  cvt.f32.f16 %f1910, %rs3664;}

	// end inline asm
	add.f32 	%f2039, %f2038, %f1910;
	ld.shared.v4.u32 	{%r1656, %r1657, %r1658, %r1659}, [_ZZ20single_decode_kernelP6__halfS0_S0_S0_S0_PfS1_S0_S0_S0_S0_S0_E7q_shmem+32];
	ld.shared.v4.u32 	{%r1660, %r1661, %r1662, %r1663}, [%r97+16416];
	mov.b32 	{%rs3669, %rs3673}, %r1656;
	mov.b32 	{%rs3670, %rs3674}, %r1660;
	// begin inline asm
	{mul.f16 %rs3668,%rs3669,%rs3670;
}
	// end inline asm
	// begin inline asm
	{  cvt.f32.f16 %f1911, %rs3668;}

	// end inline asm
	add.f32 	%f2040, %f2039, %f1911;
	// begin inline asm
	{mul.f16 %rs3672,%rs3673,%rs3674;
}
	// end inline asm
	// begin inline asm
	{  cvt.f32.f16 %f1912, %rs3672;}

	// end inline asm
	add.f32 	%f2041, %f2040, %f1912;
	mov.b32 	{%rs3677, %rs3681}, %r1657;
	mov.b32 	{%rs3678, %rs3682}, %r1661;
	// begin inline asm
	{mul.f16 %rs3676,%rs3677,%rs3678;
}
	// end inline asm
	// begin inline asm
	{  cvt.f32.f16 %f1913, %rs3676;}

	// end inline asm
	add.f32 	%f2042, %f2041, %f1913;
	// begin inline asm
	{mul.f16 %rs3680,%rs3681,%rs3682;
}
	// end inline asm
	// begin inline asm
	{  cvt.f32.f16 %f1914, %rs3680;}

	// end inline asm
	add.f32 	%f2043, %f2042, %f1914;
	mov.b32 	{%rs3685, %rs3689}, %r1658;
	mov.b32 	{%rs3686, %rs3690}, %r1662;
	// begin inline asm
	{mul.f16 %rs3684,%rs3685,%rs3686;
}
	// end inline asm
	// begin inline asm
	{  cvt.f32.f16 %f1915, %rs3684;}

	// end inline asm
	add.f32 	%f2044, %f2043, %f1915;
	// begin inline asm
	{mul.f16 %rs3688,%rs3689,%rs3690;
}
	// end inline asm
	// begin inline asm
	{  cvt.f32.f16 %f1916, %rs3688;}

	// end inline asm
	add.f32 	%f2045, %f2044, %f1916;
	mov.b32 	{%rs3693, %rs3697}, %r1659;
	mov.b32 	{%rs3694, %rs3698}, %r1663;
	// begin inline asm
	{mul.f16 %rs3692,%rs3693,%rs3694;
}
	// end inline asm
	// begin inline asm
	{  cvt.f32.f16 %f1917, %rs3692;}

	// end inline asm
	add.f32 	%f2046, %f2045, %f1917;
	// begin inline asm
	{mul.f16 %rs3696,%rs3697,%rs3698;
}
	// end inline asm
	// begin inline asm
	{  cvt.f32.f16 %f1918, %rs3696;}

	// end inline asm
	add.f32 	%f2047, %f2046, %f1918;
	ld.shared.v4.u32 	{%r1664, %r1665, %r1666, %r1667}, [_ZZ20single_decode_kernelP6__halfS0_S0_S0_S0_PfS1_S0_S0_S0_S0_S0_E7q_shmem+48];
	ld.shared.v4.u32 	{%r1668, %r1669, %r1670, %r1671}, [%r97+16432];
	mov.b32 	{%rs3701, %rs3705}, %r1664;
	mov.b32 	{%rs3702, %rs3706}, %r1668;
	// begin inline asm
	{mul.f16 %rs3700,%rs3701,%rs3702;
}
	// end inline asm
	// begin inline asm
	{  cvt.f32.f16 %f1919, %rs3700;}

	// end inline asm
	add.f32 	%f2048, %f2047, %f1919;
	// begin inline asm
	{mul.f16 %rs3704,%rs3705,%rs3706;
}
	// end inline asm
	// begin inline asm
	{  cvt.f32.f16 %f1920, %rs3704;}

	// end inline asm
	add.f32 	%f2049, %f2048, %f1920;
	mov.b32 	{%rs3709, %rs3713}, %r1665;
	mov.b32 	{%rs3710, %rs3714}, %r1669;
	// begin inline asm
	{mul.f16 %rs3708,%rs3709,%rs3710;
}
	// end inline asm
	// begin inline asm
	{  cvt.f32.f16 %f1921, %rs3708;}

	// end inline asm
	add.f32 	%f2050, %f2049, %f1921;
	// begin inline asm
	{mul.f16 %rs3712,%rs3713,%rs3714;
}
	// end inline asm
	// begin inline asm
	{  cvt.f32.f16 %f1922, %rs3712;}

	// end inline asm
	add.f32 	%f2051, %f2050, %f1922;
	mov.b32 	{%rs3717, %rs3721}, %r1666;
	mov.b32 	{%rs3718, %rs3722}, %r1670;
	// begin inline asm
	{mul.f16 %rs3716,%rs3717,%rs3718;
}
	// end inline asm
	// begin inline asm
	{  cvt.f32.f16 %f1923, %rs3716;}

	// end inline asm
	add.f32 	%f2052, %f2051, %f1923;
	// begin inline asm
	{mul.f16 %rs3720,%rs3721,%rs3722;
}
	// end inline asm
	// begin inline asm
	{  cvt.f32.f16 %f1924, %rs3720;}

	// end inline asm
	add.f32 	%f2053, %f2052, %f1924;
	mov.b32 	{%rs3725, %rs3729}, %r1667;
	mov.b32 	{%rs3726, %rs3730}, %r1671;
	// begin inline asm
	{mul.f16 %rs3724,%rs3725,%rs3726;
}
	// end inline asm
	// begin inline asm
	{  cvt.f32.f16 %f1925, %rs3724;}

	// end inline asm
	add.f32 	%f2054, %f2053, %f1925;
	// begin inline asm
	{mul.f16 %rs3728,%rs3729,%rs3730;
}
	// end inline asm
	// begin inline asm
	{  cvt.f32.f16 %f1926, %rs3728;}

	// end inline asm
	add.f32 	%f2055, %f2054, %f1926;
	ld.shared.v4.u32 	{%r1672, %r1673, %r1674, %r1675}, [_ZZ20single_decode_kernelP6__halfS0_S0_S0_S0_PfS1_S0_S0_S0_S0_S0_E7q_shmem+64];
	ld.shared.v4.u32 	{%r1676, %r1677, %r1678, %r1679}, [%r97+16448];
	mov.b32 	{%rs3733, %rs3737}, %r1672;
	mov.b32 	{%rs3734, %rs3738}, %r1676;
	// begin inline asm
	{mul.f16 %rs3732,%rs3733,%rs3734;
}
	// end inline asm
	// begin inline asm
	{  cvt.f32.f16 %f1927, %rs3732;}

	// end inline asm
	add.f32 	%f2056, %f2055, %f1927;
	// begin inline asm
	{mul.f16 %rs3736,%rs3737,%rs3738;
}
	// end inline asm
	// begin inline asm
	{  cvt.f32.f16 %f1928, %rs3736;}

	// end inline asm
	add.f32 	%f2057, %f2056, %f1928;
	mov.b32 	{%rs3741, %rs3745}, %r1673;
	mov.b32 	{%rs3742, %rs3746}, %r1677;
	// begin inline asm
	{mul.f16 %rs3740,%rs3741,%rs3742;
}
	// end inline asm
	// begin inline asm
	{  cvt.f32.f16 %f1929, %rs3740;}

	// end inline asm
	add.f32 	%f2058, %f2057, %f1929;
	// begin inline asm
	{mul.f16 %rs3744,%rs3745,%rs3746;
}
	// end inline asm
	// begin inline asm
	{  cvt.f32.f16 %f1930, %rs3744;}

	// end inline asm
	add.f32 	%f2059, %f2058, %f1930;
	mov.b32 	{%rs3749, %rs3753}, %r1674;
	mov.b32 	{%rs3750, %rs3754}, %r1678;
	// begin inline asm
	{mul.f16 %rs3748,%rs3749,%rs3750;
}
	// end inline asm
	// begin inline asm
	{  cvt.f32.f16 %f1931, %rs3748;}

	// end inline asm
	add.f32 	%f2060, %f2059, %f1931;
	// begin inline asm
	{mul.f16 %rs3752,%rs3753,%rs3754;
}
	// end inline asm
	// begin inline asm
	{  cvt.f32.f16 %f1932, %rs3752;}

	// end inline asm
	add.f32 	%f2061, %f2060, %f1932;
	mov.b32 	{%rs3757, %rs3761}, %r1675;
	mov.b32 	{%rs3758, %rs3762}, %r1679;
	// begin inline asm
	{mul.f16 %rs3756,%rs3757,%rs3758;
}
	// end inline asm
	// begin inline asm
	{  cvt.f32.f16 %f1933, %rs3756;}

	// end inline asm
	add.f32 	%f2062, %f2061, %f1933;
	// begin inline asm
	{mul.f16 %rs3760,%rs3761,%rs3762;
}
	// end inline asm
	// begin inline asm
	{  cvt.f32.f16 %f1934, %rs3760;}

	// end inline asm
	add.f32 	%f2063, %f2062, %f1934;
	ld.shared.v4.u32 	{%r1680, %r1681, %r1682, %r1683}, [_ZZ20single_decode_kernelP6__halfS0_S0_S0_S0_PfS1_S0_S0_S0_S0_S0_E7q_shmem+80];
	ld.shared.v4.u32 	{%r1684, %r1685, %r1686, %r1687}, [%r97+16464];
	mov.b32 	{%rs3765, %rs3769}, %r1680;
	mov.b32 	{%rs3766, %rs3770}, %r1684;
	// begin inline asm
	{mul.f16 %rs3764,%rs3765,%rs3766;
}
	// end inline asm
	// begin inline asm
	{  cvt.f32.f16 %f1935, %rs3764;}

	// end inline asm
	add.f32 	%f2064, %f2063, %f1935;
	// begin inline asm
	{mul.f16 %rs3768,%rs3769,%rs3770;
}
	// end inline asm
	// begin inline asm
	{  cvt.f32.f16 %f1936, %rs3768;}

	// end inline asm
	add.f32 	%f2065, %f2064, %f1936;
	mov.b32 	{%rs3773, %rs3777}, %r1681;
	mov.b32 	{%rs3774, %rs3778}, %r1685;
	// begin inline asm
	{mul.f16 %rs3772,%rs3773,%rs3774;
}
	// end inline asm
	// begin inline asm
	{  cvt.f32.f16 %f1937, %rs3772;}

	// end inline asm
	add.f32 	%f2066, %f2065, %f1937;
	// begin inline asm
	{mul.f16 %rs3776,%rs3777,%rs3778;
}
	// end inline asm
	// begin inline asm
	{  cvt.f32.f16 %f1938, %rs3776;}

	// end inline asm
	add.f32 	%f2067, %f2066, %f1938;
	mov.b32 	{%rs3781, %rs3785}, %r1682;
	mov.b32 	{%rs3782, %rs3786}, %r1686;
	// begin inline asm
	{mul.f16 %rs3780,%rs3781,%rs3782;
}
	// end inline asm
	// begin inline asm
	{  cvt.f32.f16 %f1939, %rs3780;}

	// end inline asm
	add.f32 	%f2068, %f2067, %f1939;
	// begin inline asm
	{mul.f16 %rs3784,%rs3785,%rs3786;
}
	// end inline asm
	// begin inline asm
	{  cvt.f32.f16 %f1940, %rs3784;}

	// end inline asm
	add.f32 	%f2069, %f2068, %f1940;
	mov.b32 	{%rs3789, %rs3793}, %r1683;
	mov.b32 	{%rs3790, %rs3794}, %r1687;
	// begin inline asm
	{mul.f16 %rs3788,%rs3789,%rs3790;
}
	// end inline asm
	// begin inline asm
	{  cvt.f32.f16 %f1941, %rs3788;}

	// end inline asm
	add.f32 	%f2070, %f2069, %f1941;
	// begin inline asm
	{mul.f16 %rs3792,%rs3793,%rs3794;
}
	// end inline asm
	// begin inline asm
	{  cvt.f32.f16 %f1942, %rs3792;}

	// end inline asm
	add.f32 	%f2071, %f2070, %f1942;
	ld.shared.v4.u32 	{%r1688, %r1689, %r1690, %r1691}, [_ZZ20single_decode_kernelP6__halfS0_S0_S0_S0_PfS1_S0_S0_S0_S0_S0_E7q_shmem+96];
	ld.shared.v4.u32 	{%r1692, %r1693, %r1694, %r1695}, [%r97+16480];
	mov.b32 	{%rs3797, %rs3801}, %r1688;
	mov.b32 	{%rs3798, %rs3802}, %r1692;
	// begin inline asm
	{mul.f16 %rs3796,%rs3797,%rs3798;
}
	// end inline asm
	// begin inline asm
	{  cvt.f32.f16 %f1943, %rs3796;}

	// end inline asm
	add.f32 	%f2072, %f2071, %f1943;
	// begin inline asm
	{mul.f16 %rs3800,%rs3801,%rs3802;
}
	// end inline asm
	// begin inline asm
	{  cvt.f32.f16 %f1944, %rs3800;}

	// end inline asm
	add.f32 	%f2073, %f2072, %f1944;
	mov.b32 	{%rs3805, %rs3809}, %r1689;
	mov.b32 	{%rs3806, %rs3810}, %r1693;
	// begin inline asm
	{mul.f16 %rs3804,%rs3805,%rs3806;
}
	// end inline asm
	// begin inline asm
	{  cvt.f32.f16 %f1945, %rs3804;}

	// end inline asm
	add.f32 	%f2074, %f2073, %f1945;
	// begin inline asm
	{mul.f16 %rs3808,%rs3809,%rs3810;
}
	// end inline asm
	// begin inline asm
	{  cvt.f32.f16 %f1946, %rs3808;}

	// end inline asm
	add.f32 	%f2075, %f2074, %f1946;
	mov.b32 	{%rs3813, %rs3817}, %r1690;
	mov.b32 	{%rs3814, %rs3818}, %r1694;
	// begin inline asm
	{mul.f16 %rs3812,%rs3813,%rs3814;
}
	// end inline asm
	// begin inline asm
	{  cvt.f32.f16 %f1947, %rs3812;}

	// end inline asm
	add.f32 	%f2076, %f2075, %f1947;
	// begin inline asm
	{mul.f16 %rs3816,%rs3817,%rs3818;
}
	// end inline asm
	// begin inline asm
	{  cvt.f32.f16 %f1948, %rs3816;}

	// end inline asm
	add.f32 	%f2077, %f2076, %f1948;
	mov.b32 	{%rs3821, %rs3825}, %r1691;
	mov.b32 	{%rs3822, %rs3826}, %r1695;
	// begin inline asm
	{mul.f16 %rs3820,%rs3821,%rs3822;
}
	// end inline asm
	// begin inline asm
	{  cvt.f32.f16 %f1949, %rs3820;}

	// end inline asm
	add.f32 	%f2078, %f2077, %f1949;
	// begin inline asm
	{mul.f16 %rs3824,%rs3825,%rs3826;
}
	// end inline asm
	// begin inline asm
	{  cvt.f32.f16 %f1950, %rs3824;}

	// end inline asm
	add.f32 	%f2079, %f2078, %f1950;
	ld.shared.v4.u32 	{%r1696, %r1697, %r1698, %r1699}, [_ZZ20single_decode_kernelP6__halfS0_S0_S0_S0_PfS1_S0_S0_S0_S0_S0_E7q_shmem+112];
	ld.shared.v4.u32 	{%r1700, %r1701, %r1702, %r1703}, [%r97+16496];
	mov.b32 	{%rs3829, %rs3833}, %r1696;
	mov.b32 	{%rs3830, %rs3834}, %r1700;
	// begin inline asm
	{mul.f16 %rs3828,%rs3829,%rs3830;
}
	// end inline asm
	// begin inline asm
	{  cvt.f32.f16 %f1951, %rs3828;}

	// end inline asm
	add.f32 	%f2080, %f2079, %f1951;
	// begin inline asm
	{mul.f16 %rs3832,%rs3833,%rs3834;
}
	// end inline asm
	// begin inline asm
	{  cvt.f32.f16 %f1952, %rs3832;}

	// end inline asm
	add.f32 	%f2081, %f2080, %f1952;
	mov.b32 	{%rs3837, %rs3841}, %r1697;
	mov.b32 	{%rs3838, %rs3842}, %r1701;
	// begin inline asm
	{mul.f16 %rs3836,%rs3837,%rs3838;
}
	// end inline asm
	// begin inline asm
	{  cvt.f32.f16 %f1953, %rs3836;}

	// end inline asm
	add.f32 	%f2082, %f2081, %f1953;
	// begin inline asm
	{mul.f16 %rs3840,%rs3841,%rs3842;
}
	// end inline asm
	// begin inline asm
	{  cvt.f32.f16 %f1954, %rs3840;}

	// end inline asm
	add.f32 	%f2083, %f2082, %f1954;
	mov.b32 	{%rs3845, %rs3849}, %r1698;
	mov.b32 	{%rs3846, %rs3850}, %r1702;
	// begin inline asm
	{mul.f16 %rs3844,%rs3845,%rs3846;
}
	// end inline asm
	// begin inline asm
	{  cvt.f32.f16 %f1955, %rs3844;}

	// end inline asm
	add.f32 	%f2084, %f2083, %f1955;
	// begin inline asm
	{mul.f16 %rs3848,%rs3849,%rs3850;
}
	// end inline asm
	// begin inline asm
	{  cvt.f32.f16 %f1956, %rs3848;}

	// end inline asm
	add.f32 	%f2085, %f2084, %f1956;
	mov.b32 	{%rs3853, %rs3857}, %r1699;
	mov.b32 	{%rs3854, %rs3858}, %r1703;
	// begin inline asm
	{mul.f16 %rs3852,%rs3853,%rs3854;
}
	// end inline asm
	// begin inline asm
	{  cvt.f32.f16 %f1957, %rs3852;}

	// end inline asm
	add.f32 	%f2086, %f2085, %f1957;
	// begin inline asm
	{mul.f16 %rs3856,%rs3857,%rs3858;
}
	// end inline asm
	// begin inline asm
	{  cvt.f32.f16 %f1958, %rs3856;}

	// end inline asm
	add.f32 	%f2087, %f2086, %f1958;
	ld.shared.v4.u32 	{%r1704, %r1705, %r1706, %r1707}, [_ZZ20single_decode_kernelP6__halfS0_S0_S0_S0_PfS1_S0_S0_S0_S0_S0_E7q_shmem+128];
	ld.shared.v4.u32 	{%r1708, %r1709, %r1710, %r1711}, [%r97+16512];
	mov.b32 	{%rs3861, %rs3865}, %r1704;
	mov.b32 	{%rs3862, %rs3866}, %r1708;
	// begin inline asm
	{mul.f16 %rs3860,%rs3861,%rs3862;
}
	// end inline asm
	// begin inline asm
	{  cvt.f32.f16 %f1959, %rs3860;}

	// end inline asm
	add.f32 	%f2088, %f2087, %f1959;
	// begin inline asm
	{mul.f16 %rs3864,%rs3865,%rs3866;
}
	// end inline asm
	// begin inline asm
	{  cvt.f32.f16 %f1960, %rs3864;}

	// end inline asm
	add.f32 	%f2089, %f2088, %f1960;
	mov.b32 	{%rs3869, %rs3873}, %r1705;
	mov.b32 	{%rs3870, %rs3874}, %r1709;
	// begin inline asm
	{mul.f16 %rs3868,%rs3869,%rs3870;
}
	// end inline asm
	// begin inline asm
	{  cvt.f32.f16 %f1961, %rs3868;}

	// end inline asm
	add.f32 	%f2090, %f2089, %f1961;
	// begin inline asm
	{mul.f16 %rs3872,%rs3873,%rs3874;
}
	// end inline asm
	// begin inline asm
	{  cvt.f32.f16 %f1962, %rs3872;}

	// end inline asm
	add.f32 	%f2091, %f2090, %f1962;
	mov.b32 	{%rs3877, %rs3881}, %r1706;
	mov.b32 	{%rs3878, %rs3882}, %r1710;
	// begin inline asm
	{mul.f16 %rs3876,%rs3877,%rs3878;
}
	// end inline asm
	// begin inline asm
	{  cvt.f32.f16 %f1963, %rs3876;}

	// end inline asm
	add.f32 	%f2092, %f2091, %f1963;
	// begin inline asm
	{mul.f16 %rs3880,%rs3881,%rs3882;
}
	// end inline asm
	// begin inline asm
	{  cvt.f32.f16 %f1964, %rs3880;}

	// end inline asm
	add.f32 	%f2093, %f2092, %f1964;
	mov.b32 	{%rs3885, %rs3889}, %r1707;
	mov.b32 	{%rs3886, %rs3890}, %r1711;
	// begin inline asm
	{mul.f16 %rs3884,%rs3885,%rs3886;
}
	// end inline asm
	// begin inline asm
	{  cvt.f32.f16 %f1965, %rs3884;}

	// end inline asm
	add.f32 	%f2094, %f2093, %f1965;
	// begin inline asm
	{mul.f16 %rs3888,%rs3889,%rs3890;
}
	// end inline asm
	// begin inline asm
	{  cvt.f32.f16 %f1966, %rs3888;}

	// end inline asm
	add.f32 	%f2095, %f2094, %f1966;
	ld.shared.v4.u32 	{%r1712, %r1713, %r1714, %r1715}, [_ZZ20single_decode_kernelP6__halfS0_S0_S0_S0_PfS1_S0_S0_S0_S0_S0_E7q_shmem+144];
	ld.shared.v4.u32 	{%r1716, %r1717, %r1718, %r1719}, [%r97+16528];
	mov.b32 	{%rs3893, %rs3897}, %r1712;
	mov.b32 	{%rs3894, %rs3898}, %r1716;
	// begin inline asm
	{mul.f16 %rs3892,%rs3893,%rs3894;
}
	// end inline asm
	// begin inline asm
	{  cvt.f32.f16 %f1967, %rs3892;}

	// end inline asm
	add.f32 	%f2096, %f2095, %f1967;
	// begin inline asm
	{mul.f16 %rs3896,%rs3897,%rs3898;
}
	// end inline asm
	// begin inline asm
	{  cvt.f32.f16 %f1968, %rs3896;}

	// end inline asm
	add.f32 	%f2097, %f2096, %f1968;
	mov.b32 	{%rs3901, %rs3905}, %r1713;
	mov.b32 	{%rs3902, %rs3906}, %r1717;
	// begin inline asm
	{mul.f16 %rs3900,%rs3901,%rs3902;
}
	// end inline asm
	// begin inline asm
	{  cvt.f32.f16 %f1969, %rs3900;}

	// end inline asm
	add.f32 	%f2098, %f2097, %f1969;
	// begin inline asm
	{mul.f16 %rs3904,%rs3905,%rs3906;
}
	// end inline asm
	// begin inline asm
	{  cvt.f32.f16 %f1970, %rs3904;}

	// end inline asm
	add.f32 	%f2099, %f2098, %f1970;
	mov.b32 	{%rs3909, %rs3913}, %r1714;
	mov.b32 	{%rs3910, %rs3914}, %r1718;
	// begin inline asm
	{mul.f16 %rs3908,%rs3909,%rs3910;
}
	// end inline asm
	// begin inline asm
	{  cvt.f32.f16 %f1971, %rs3908;}

	// end inline asm
	add.f32 	%f2100, %f2099, %f1971;
	// begin inline asm
	{mul.f16 %rs3912,%rs3913,%rs3914;
}
	// end inline asm
	// begin inline asm
	{  cvt.f32.f16 %f1972, %rs3912;}

	// end inline asm
	add.f32 	%f2101, %f2100, %f1972;
	mov.b32 	{%rs3917, %rs3921}, %r1715;
	mov.b32 	{%rs3918, %rs3922}, %r1719;
	// begin inline asm
	{mul.f16 %rs3916,%rs3917,%rs3918;
}
	// end inline asm
	// begin inline asm
	{  cvt.f32.f16 %f1973, %rs3916;}

	// end inline asm
	add.f32 	%f2102, %f2101, %f1973;
	// begin inline asm
	{mul.f16 %rs3920,%rs3921,%rs3922;
}
	// end inline asm
	// begin inline asm
	{  cvt.f32.f16 %f1974, %rs3920;}

	// end inline asm
	add.f32 	%f2103, %f2102, %f1974;
	ld.shared.v4.u32 	{%r1720, %r1721, %r1722, %r1723}, [_ZZ20single_decode_kernelP6__halfS0_S0_S0_S0_PfS1_S0_S0_S0_S0_S0_E7q_shmem+160];
	ld.shared.v4.u32 	{%r1724, %r1725, %r1726, %r1727}, [%r97+16544];
	mov.b32 	{%rs3925, %rs3929}, %r1720;
	mov.b32 	{%rs3926, %rs3930}, %r1724;
	// begin inline asm
	{mul.f16 %rs3924,%rs3925,%rs3926;
}
	// end inline asm
	// begin inline asm
	{  cvt.f32.f16 %f1975, %rs3924;}

	// end inline asm
	add.f32 	%f2104, %f2103, %f1975;
	// begin inline asm
	{mul.f16 %rs3928,%rs3929,%rs3930;
}
	// end inline asm
	// begin inline asm
	{  cvt.f32.f16 %f1976, %rs3928;}

	// end inline asm
	add.f32 	%f2105, %f2104, %f1976;
	mov.b32 	{%rs3933, %rs3937}, %r1721;
	mov.b32 	{%rs3934, %rs3938}, %r1725;
	// begin inline asm
	{mul.f16 %rs3932,%rs3933,%rs3934;
}
	// end inline asm
	// begin inline asm
	{  cvt.f32.f16 %f1977, %rs3932;}

	// end inline asm
	add.f32 	%f2106, %f2105, %f1977;
	// begin inline asm
	{mul.f16 %rs3936,%rs3937,%rs3938;
}
	// end inline asm
	// begin inline asm
	{  cvt.f32.f16 %f1978, %rs3936;}

	// end inline asm
	add.f32 	%f2107, %f2106, %f1978;
	mov.b32 	{%rs3941, %rs3945}, %r1722;
	mov.b32 	{%rs3942, %rs3946}, %r1726;
	// begin inline asm
	{mul.f16 %rs3940,%rs3941,%rs3942;
}
	// end inline asm
	// begin inline asm
	{  cvt.f32.f16 %f1979, %rs3940;}

	// end inline asm
	add.f32 	%f2108, %f2107, %f1979;
	// begin inline asm
	{mul.f16 %rs3944,%rs3945,%rs3946;
}
	// end inline asm
	// begin inline asm
	{  cvt.f32.f16 %f1980, %rs3944;}

	// end inline asm
	add.f32 	%f2109, %f2108, %f1980;
	mov.b32 	{%rs3949, %rs3953}, %r1723;
	mov.b32 	{%rs3950, %rs3954}, %r1727;
	// begin inline asm
	{mul.f16 %rs3948,%rs3949,%rs3950;
}
	// end inline asm
	// begin inline asm
	{  cvt.f32.f16 %f1981, %rs3948;}

	// end inline asm
	add.f32 	%f2110, %f2109, %f1981;
	// begin inline asm
	{mul.f16 %rs3952,%rs3953,%rs3954;
}
	// end inline asm
	// begin inline asm
	{  cvt.f32.f16 %f1982, %rs3952;}

	// end inline asm
	add.f32 	%f2111, %f2110, %f1982;
	ld.shared.v4.u32 	{%r1728, %r1729, %r1730, %r1731}, [_ZZ20single_decode_kernelP6__halfS0_S0_S0_S0_PfS1_S0_S0_S0_S0_S0_E7q_shmem+176];
	ld.shared.v4.u32 	{%r1732, %r1733, %r1734, %r1735}, [%r97+16560];
	mov.b32 	{%rs3957, %rs3961}, %r1728;
	mov.b32 	{%rs3958, %rs3962}, %r1732;
	// begin inline asm
	{mul.f16 %rs3956,%rs3957,%rs3958;
}
	// end inline asm
	// begin inline asm
	{  cvt.f32.f16 %f1983, %rs3956;}

	// end inline asm
	add.f32 	%f2112, %f2111, %f1983;
	// begin inline asm
	{mul.f16 %rs3960,%rs3961,%rs3962;
}
	// end inline asm
	// begin inline asm
	{  cvt.f32.f16 %f1984, %rs3960;}

	// end inline asm
	add.f32 	%f2113, %f2112, %f1984;
	mov.b32 	{%rs3965, %rs3969}, %r1729;
	mov.b32 	{%rs3966, %rs3970}, %r1733;
	// begin inline asm
	{mul.f16 %rs3964,%rs3965,%rs3966;
}
	// end inline asm
	// begin inline asm
	{  cvt.f32.f16 %f1985, %rs3964;}

	// end inline asm
	add.f32 	%f2114, %f2113, %f1985;
	// begin inline asm
	{mul.f16 %rs3968,%rs3969,%rs3970;
}
	// end inline asm
	// begin inline asm
	{  cvt.f32.f16 %f1986, %rs3968;}

	// end inline asm
	add.f32 	%f2115, %f2114, %f1986;
	mov.b32 	{%rs3973, %rs3977}, %r1730;
	mov.b32 	{%rs3974, %rs3978}, %r1734;
	// begin inline asm
	{mul.f16 %rs3972,%rs3973,%rs3974;
}
	// end inline asm
	// begin inline asm
	{  cvt.f32.f16 %f1987, %rs3972;}

	// end inline asm
	add.f32 	%f2116, %f2115, %f1987;
	// begin inline asm
	{mul.f16 %rs3976,%rs3977,%rs3978;
}
	// end inline asm
	// begin inline asm
	{  cvt.f32.f16 %f1988, %rs3976;}

	// end inline asm
	add.f32 	%f2117, %f2116, %f1988;
	mov.b32 	{%rs3981, %rs3985}, %r1731;
	mov.b32 	{%rs3982, %rs3986}, %r1735;
	// begin inline asm
	{mul.f16 %rs3980,%rs3981,%rs3982;
}
	// end inline asm
	// begin inline asm
	{  cvt.f32.f16 %f1989, %rs3980;}

	// end inline asm
	add.f32 	%f2118, %f2117, %f1989;
	// begin inline asm
	{mul.f16 %rs3984,%rs3985,%rs3986;
}
	// end inline asm
	// begin inline asm
	{  cvt.f32.f16 %f1990, %rs3984;}

	// end inline asm
	add.f32 	%f2119, %f2118, %f1990;
	ld.shared.v4.u32 	{%r1736, %r1737, %r1738, %r1739}, [_ZZ20single_decode_kernelP6__halfS0_S0_S0_S0_PfS1_S0_S0_S0_S0_S0_E7q_shmem+192];
	ld.shared.v4.u32 	{%r1740, %r1741, %r1742, %r1743}, [%r97+16576];
	mov.b32 	{%rs3989, %rs3993}, %r1736;
	mov.b32 	{%rs3990, %rs3994}, %r1740;
	// begin inline asm
	{mul.f16 %rs3988,%rs3989,%rs3990;
}
	// end inline asm
	// begin inline asm
	{  cvt.f32.f16 %f1991, %rs3988;}

	// end inline asm
	add.f32 	%f2120, %f2119, %f1991;
	// begin inline asm
	{mul.f16 %rs3992,%rs3993,%rs3994;
}
	// end inline asm
	// begin inline asm
	{  cvt.f32.f16 %f1992, %rs3992;}

	// end inline asm
	add.f32 	%f2121, %f2120, %f1992;
	mov.b32 	{%rs3997, %rs4001}, %r1737;
	mov.b32 	{%rs3998, %rs4002}, %r1741;
	// begin inline asm
	{mul.f16 %rs3996,%rs3997,%rs3998;
}
	// end inline asm
	// begin inline asm
	{  cvt.f32.f16 %f1993, %rs3996;}

	// end inline asm
	add.f32 	%f2122, %f2121, %f1993;
	// begin inline asm
	{mul.f16 %rs4000,%rs4001,%rs4002;
}
	// end inline asm
	// begin inline asm
	{  cvt.f32.f16 %f1994, %rs4000;}

	// end inline asm
	add.f32 	%f2123, %f2122, %f1994;
	mov.b32 	{%rs4005, %rs4009}, %r1738;
	mov.b32 	{%rs4006, %rs4010}, %r1742;
	// begin inline asm
	{mul.f16 %rs4004,%rs4005,%rs4006;
}
	// end inline asm
	// begin inline asm
	{  cvt.f32.f16 %f1995, %rs4004;}

	// end inline asm
	add.f32 	%f2124, %f2123, %f1995;
	// begin inline asm
	{mul.f16 %rs4008,%rs4009,%rs4010;
}
	// end inline asm
	// begin inline asm
	{  cvt.f32.f16 %f1996, %rs4008;}

	// end inline asm
	add.f32 	%f2125, %f2124, %f1996;
	mov.b32 	{%rs4013, %rs4017}, %r1739;
	mov.b32 	{%rs4014, %rs4018}, %r1743;
	// begin inline asm
	{mul.f16 %rs4012,%rs4013,%rs4014;
}
	// end inline asm
	// begin inline asm
	{  cvt.f32.f16 %f1997, %rs4012;}

	// end inline asm
	add.f32 	%f2126, %f2125, %f1997;
	// begin inline asm
	{mul.f16 %rs4016,%rs4017,%rs4018;
}
	// end inline asm
	// begin inline asm
	{  cvt.f32.f16 %f1998, %rs4016;}

	// end inline asm
	add.f32 	%f2127, %f2126, %f1998;
	ld.shared.v4.u32 	{%r1744, %r1745, %r1746, %r1747}, [_ZZ20single_decode_kernelP6__halfS0_S0_S0_S0_PfS1_S0_S0_S0_S0_S0_E7q_shmem+208];
	ld.shared.v4.u32 	{%r1748, %r1749, %r1750, %r1751}, [%r97+16592];
	mov.b32 	{%rs4021, %rs4025}, %r1744;
	mov.b32 	{%rs4022, %rs4026}, %r1748;
	// begin inline asm
	{mul.f16 %rs4020,%rs4021,%rs4022;
}
	// end inline asm
	// begin inline asm
	{  cvt.f32.f16 %f1999, %rs4020;}

	// end inline asm
	add.f32 	%f2128, %f2127, %f1999;
	// begin inline asm
	{mul.f16 %rs4024,%rs4025,%rs4026;
}
	// end inline asm
	// begin inline asm
	{  cvt.f32.f16 %f2000, %rs4024;}

	// end inline asm
	add.f32 	%f2129, %f2128, %f2000;
	mov.b32 	{%rs4029, %rs4033}, %r1745;
	mov.b32 	{%rs4030, %rs4034}, %r1749;
	// begin inline asm
	{mul.f16 %rs4028,%rs4029,%rs4030;
}
	// end inline asm
	// begin inline asm
	{  cvt.f32.f16 %f2001, %rs4028;}

	// end inline asm
	add.f32 	%f2130, %f2129, %f2001;
	// begin inline asm
	{mul.f16 %rs4032,%rs4033,%rs4034;
}
	// end inline asm
	// begin inline asm
	{  cvt.f32.f16 %f2002, %rs4032;}

	// end inline asm
	add.f32 	%f2131, %f2130, %f2002;
	mov.b32 	{%rs4037, %rs4041}, %r1746;
	mov.b32 	{%rs4038, %rs4042}, %r1750;
	// begin inline asm
	{mul.f16 %rs4036,%rs4037,%rs4038;
}
	// end inline asm
	// begin inline asm
	{  cvt.f32.f16 %f2003, %rs4036;}

	// end inline asm
	add.f32 	%f2132, %f2131, %f2003;
	// begin inline asm
	{mul.f16 %rs4040,%rs4041,%rs4042;
}
	// end inline asm
	// begin inline asm
	{  cvt.f32.f16 %f2004, %rs4040;}

	// end inline asm
	add.f32 	%f2133, %f2132, %f2004;
	mov.b32 	{%rs4045, %rs4049}, %r1747;
	mov.b32 	{%rs4046, %rs4050}, %r1751;
	// begin inline asm
	{mul.f16 %rs4044,%rs4045,%rs4046;
}
	// end inline asm
	// begin inline asm
	{  cvt.f32.f16 %f2005, %rs4044;}

	// end inline asm
	add.f32 	%f2134, %f2133, %f2005;
	// begin inline asm
	{mul.f16 %rs4048,%rs4049,%rs4050;
}
	// end inline asm
	// begin inline asm
	{  cvt.f32.f16 %f2006, %rs4048;}

	// end inline asm
	add.f32 	%f2135, %f2134, %f2006;
	ld.shared.v4.u32 	{%r1752, %r1753, %r1754, %r1755}, [_ZZ20single_decode_kernelP6__halfS0_S0_S0_S0_PfS1_S0_S0_S0_S0_S0_E7q_shmem+224];
	ld.shared.v4.u32 	{%r1756, %r1757, %r1758, %r1759}, [%r97+16608];
	mov.b32 	{%rs4053, %rs4057}, %r1752;
	mov.b32 	{%rs4054, %rs4058}, %r1756;
	// begin inline asm
	{mul.f16 %rs4052,%rs4053,%rs4054;
}
	// end inline asm
	// begin inline asm
	{  cvt.f32.f16 %f2007, %rs4052;}

	// end inline asm
	add.f32 	%f2136, %f2135, %f2007;
	// begin inline asm
	{mul.f16 %rs4056,%rs4057,%rs4058;
}
	// end inline asm
	// begin inline asm
	{  cvt.f32.f16 %f2008, %rs4056;}

	// end inline asm
	add.f32 	%f2137, %f2136, %f2008;
	mov.b32 	{%rs4061, %rs4065}, %r1753;
	mov.b32 	{%rs4062, %rs4066}, %r1757;
	// begin inline asm
	{mul.f16 %rs4060,%rs4061,%rs4062;
}
	// end inline asm
	// begin inline asm
	{  cvt.f32.f16 %f2009, %rs4060;}

	// end inline asm
	add.f32 	%f2138, %f2137, %f2009;
	// begin inline asm
	{mul.f16 %rs4064,%rs4065,%rs4066;
}
	// end inline asm
	// begin inline asm
	{  cvt.f32.f16 %f2010, %rs4064;}

	// end inline asm
	add.f32 	%f2139, %f2138, %f2010;
	mov.b32 	{%rs4069, %rs4073}, %r1754;
	mov.b32 	{%rs4070, %rs4074}, %r1758;
	// begin inline asm
	{mul.f16 %rs4068,%rs4069,%rs4070;
}
	// end inline asm
	// begin inline asm
	{  cvt.f32.f16 %f2011, %rs4068;}

	// end inline asm
	add.f32 	%f2140, %f2139, %f2011;
	// begin inline asm
	{mul.f16 %rs4072,%rs4073,%rs4074;
}
	// end inline asm
	// begin inline asm
	{  cvt.f32.f16 %f2012, %rs4072;}

	// end inline asm
	add.f32 	%f2141, %f2140, %f2012;
	mov.b32 	{%rs4077, %rs4081}, %r1755;
	mov.b32 	{%rs4078, %rs4082}, %r1759;
	// begin inline asm
	{mul.f16 %rs4076,%rs4077,%rs4078;
}
	// end inline asm
	// begin inline asm
	{  cvt.f32.f16 %f2013, %rs4076;}

	// end inline asm
	add.f32 	%f2142, %f2141, %f2013;
	// begin inline asm
	{mul.f16 %rs4080,%rs4081,%rs4082;
}
	// end inline asm
	// begin inline asm
	{  cvt.f32.f16 %f2014, %rs4080;}

	// end inline asm
	add.f32 	%f2143, %f2142, %f2014;
	ld.shared.v4.u32 	{%r1760, %r1761, %r1762, %r1763}, [_ZZ20single_decode_kernelP6__halfS0_S0_S0_S0_PfS1_S0_S0_S0_S0_S0_E7q_shmem+240];
	ld.shared.v4.u32 	{%r1764, %r1765, %r1766, %r1767}, [%r97+16624];
	mov.b32 	{%rs4085, %rs4089}, %r1760;
	mov.b32 	{%rs4086, %rs4090}, %r1764;
	// begin inline asm
	{mul.f16 %rs4084,%rs4085,%rs4086;
}
	// end inline asm
	// begin inline asm
	{  cvt.f32.f16 %f2015, %rs4084;}

	// end inline asm
	add.f32 	%f2144, %f2143, %f2015;
	// begin inline asm
	{mul.f16 %rs4088,%rs4089,%rs4090;
}
	// end inline asm
	// begin inline asm
	{  cvt.f32.f16 %f2016, %rs4088;}

	// end inline asm
	add.f32 	%f2145, %f2144, %f2016;
	mov.b32 	{%rs4093, %rs4097}, %r1761;
	mov.b32 	{%rs4094, %rs4098}, %r1765;
	// begin inline asm
	{mul.f16 %rs4092,%rs4093,%rs4094;
}
	// end inline asm
	// begin inline asm
	{  cvt.f32.f16 %f2017, %rs4092;}

	// end inline asm
	add.f32 	%f2146, %f2145, %f2017;
	// begin inline asm
	{mul.f16 %rs4096,%rs4097,%rs4098;
}
	// end inline asm
	// begin inline asm
	{  cvt.f32.f16 %f2018, %rs4096;}

	// end inline asm
	add.f32 	%f2147, %f2146, %f2018;
	mov.b32 	{%rs4101, %rs4105}, %r1762;
	mov.b32 	{%rs4102, %rs4106}, %r1766;
	// begin inline asm
	{mul.f16 %rs4100,%rs4101,%rs4102;
}
	// end inline asm
	// begin inline asm
	{  cvt.f32.f16 %f2019, %rs4100;}

	// end inline asm
	add.f32 	%f2148, %f2147, %f2019;
	// begin inline asm
	{mul.f16 %rs4104,%rs4105,%rs4106;
}
	// end inline asm
	// begin inline asm
	{  cvt.f32.f16 %f2020, %rs4104;}

	// end inline asm
	add.f32 	%f2149, %f2148, %f2020;
	mov.b32 	{%rs4109, %rs4113}, %r1763;
	mov.b32 	{%rs4110, %rs4114}, %r1767;
	// begin inline asm
	{mul.f16 %rs4108,%rs4109,%rs4110;
}
	// end inline asm
	// begin inline asm
	{  cvt.f32.f16 %f2021, %rs4108;}

	// end inline asm
	add.f32 	%f2150, %f2149, %f2021;
	// begin inline asm
	{mul.f16 %rs4112,%rs4113,%rs4114;
}
	// end inline asm
	// begin inline asm
	{  cvt.f32.f16 %f2022, %rs4112;}

	// end inline asm
	add.f32 	%f2023, %f2150, %f2022;
	// begin inline asm
	{  cvt.rn.f16.f32 %rs4116, %f2023;}

	// end inline asm
	st.shared.u16 	[%r136+34688], %rs4116;
$L__BB0_227:
	barrier.sync 	0;
	setp.gt.u32 	%p173, %r1, 3;
	@%p173 bra 	$L__BB0_234;
	setp.ne.s32 	%p174, %r7, 0;
	add.s32 	%r1866, %r51, %r6;
	mad.lo.s32 	%r159, %r1, -524032, %r29;
	shl.b32 	%r1867, %r1866, 2;
	mov.u32 	%r1868, _ZZ20single_decode_kernelP6__halfS0_S0_S0_S0_PfS1_S0_S0_S0_S0_S0_E11input_shmem;
	add.s32 	%r1869, %r1868, %r1867;
	ld.shared.u32 	%r1769, [%r1869];
	shr.u32 	%r1870, %r159, 1;
	add.s32 	%r1871, %r1870, %r6;
	mul.wide.u32 	%rd340, %r1871, 4;
	add.s64 	%rd341, %rd1, %rd340;
	ld.global.u32 	%r1770, [%rd341];
	// begin inline asm
	{add.f16x2 %r1768,%r1769,%r1770;
}
	// end inline asm
	add.s32 	%r1872, %r159, 4096;
	shr.u32 	%r1873, %r1872, 1;
	add.s32 	%r1874, %r1873, %r6;
	mul.wide.u32 	%rd342, %r1874, 4;
	add.s64 	%rd343, %rd1, %rd342;
	ld.global.u32 	%r1773, [%rd343];
	// begin inline asm
	{add.f16x2 %r1771,%r1768,%r1773;
}
	// end inline asm
	add.s32 	%r1875, %r159, 8192;
	shr.u32 	%r1876, %r1875, 1;
	add.s32 	%r1877, %r1876, %r6;
	mul.wide.u32 	%rd344, %r1877, 4;
	add.s64 	%rd345, %rd1, %rd344;
	ld.global.u32 	%r1776, [%rd345];
	// begin inline asm
	{add.f16x2 %r1774,%r1771,%r1776;
}
	// end inline asm
	add.s32 	%r1878, %r159, 12288;
	shr.u32 	%r1879, %r1878, 1;
	add.s32 	%r1880, %r1879, %r6;
	mul.wide.u32 	%rd346, %r1880, 4;
	add.s64 	%rd347, %rd1, %rd346;
	ld.global.u32 	%r1779, [%rd347];
	// begin inline asm
	{add.f16x2 %r1777,%r1774,%r1779;
}
	// end inline asm
	add.s32 	%r1881, %r159, 16384;
	shr.u32 	%r1882, %r1881, 1;
	add.s32 	%r1883, %r1882, %r6;
	mul.wide.u32 	%rd348, %r1883, 4;
	add.s64 	%rd349, %rd1, %rd348;
	ld.global.u32 	%r1782, [%rd349];
	// begin inline asm
	{add.f16x2 %r1780,%r1777,%r1782;
}
	// end inline asm
	add.s32 	%r1884, %r159, 20480;
	shr.u32 	%r1885, %r1884, 1;
	add.s32 	%r1886, %r1885, %r6;
	mul.wide.u32 	%rd350, %r1886, 4;
	add.s64 	%rd351, %rd1, %rd350;
	ld.global.u32 	%r1785, [%rd351];
	// begin inline asm
	{add.f16x2 %r1783,%r1780,%r1785;
}
	// end inline asm
	add.s32 	%r1887, %r159, 24576;
	shr.u32 	%r1888, %r1887, 1;
	add.s32 	%r1889, %r1888, %r6;
	mul.wide.u32 	%rd352, %r1889, 4;
	add.s64 	%rd353, %rd1, %rd352;
	ld.global.u32 	%r1788, [%rd353];
	// begin inline asm
	{add.f16x2 %r1786,%r1783,%r1788;
}
	// end inline asm
	add.s32 	%r1890, %r159, 28672;
	shr.u32 	%r1891, %r1890, 1;
	add.s32 	%r1892, %r1891, %r6;
	mul.wide.u32 	%rd354, %r1892, 4;
	add.s64 	%rd355, %rd1, %rd354;
	ld.global.u32 	%r1791, [%rd355];
	// begin inline asm
	{add.f16x2 %r1789,%r1786,%r1791;
}
	// end inline asm
	add.s32 	%r1893, %r159, 32768;
	shr.u32 	%r1894, %r1893, 1;
	add.s32 	%r1895, %r1894, %r6;
	mul.wide.u32 	%rd356, %r1895, 4;
	add.s64 	%rd357, %rd1, %rd356;
	ld.global.u32 	%r1794, [%rd357];
	// begin inline asm
	{add.f16x2 %r1792,%r1789,%r1794;
}
	// end inline asm
	add.s32 	%r1896, %r159, 36864;
	shr.u32 	%r1897, %r1896, 1;
	add.s32 	%r1898, %r1897, %r6;
	mul.wide.u32 	%rd358, %r1898, 4;
	add.s64 	%rd359, %rd1, %rd358;
	ld.global.u32 	%r1797, [%rd359];
	// begin inline asm
	{add.f16x2 %r1795,%r1792,%r1797;
}
	// end inline asm
	add.s32 	%r1899, %r159, 40960;
	shr.u32 	%r1900, %r1899, 1;
	add.s32 	%r1901, %r1900, %r6;
	mul.wide.u32 	%rd360, %r1901, 4;
	add.s64 	%rd361, %rd1, %rd360;
	ld.global.u32 	%r1800, [%rd361];
	// begin inline asm
	{add.f16x2 %r1798,%r1795,%r1800;
}
	// end inline asm
	add.s32 	%r1902, %r159, 45056;
	shr.u32 	%r1903, %r1902, 1;
	add.s32 	%r1904, %r1903, %r6;
	mul.wide.u32 	%rd362, %r1904, 4;
	add.s64 	%rd363, %rd1, %rd362;
	ld.global.u32 	%r1803, [%rd363];
	// begin inline asm
	{add.f16x2 %r1801,%r1798,%r1803;
}
	// end inline asm
	add.s32 	%r1905, %r159, 49152;
	shr.u32 	%r1906, %r1905, 1;
	add.s32 	%r1907, %r1906, %r6;
	mul.wide.u32 	%rd364, %r1907, 4;
	add.s64 	%rd365, %rd1, %rd364;
	ld.global.u32 	%r1806, [%rd365];
	// begin inline asm
	{add.f16x2 %r1804,%r1801,%r1806;
}
	// end inline asm
	add.s32 	%r1908, %r159, 53248;
	shr.u32 	%r1909, %r1908, 1;
	add.s32 	%r1910, %r1909, %r6;
	mul.wide.u32 	%rd366, %r1910, 4;
	add.s64 	%rd367, %rd1, %rd366;
	ld.global.u32 	%r1809, [%rd367];
	// begin inline asm
	{add.f16x2 %r1807,%r1804,%r1809;
}
	// end inline asm
	add.s32 	%r1911, %r159, 57344;
	shr.u32 	%r1912, %r1911, 1;
	add.s32 	%r1913, %r1912, %r6;
	mul.wide.u32 	%rd368, %r1913, 4;
	add.s64 	%rd369, %rd1, %rd368;
	ld.global.u32 	%r1812, [%rd369];
	// begin inline asm
	{add.f16x2 %r1810,%r1807,%r1812;
}
	// end inline asm
	add.s32 	%r1914, %r159, 61440;
	shr.u32 	%r1915, %r1914, 1;
	add.s32 	%r1916, %r1915, %r6;
	mul.wide.u32 	%rd370, %r1916, 4;
	add.s64 	%rd371, %rd1, %rd370;
	ld.global.u32 	%r1815, [%rd371];
	// begin inline asm
	{add.f16x2 %r1813,%r1810,%r1815;
}
	// end inline asm
	add.s32 	%r1917, %r159, 65536;
	shr.u32 	%r1918, %r1917, 1;
	add.s32 	%r1919, %r1918, %r6;
	mul.wide.u32 	%rd372, %r1919, 4;
	add.s64 	%rd373, %rd1, %rd372;
	ld.global.u32 	%r1818, [%rd373];
	// begin inline asm
	{add.f16x2 %r1816,%r1813,%r1818;
}
	// end inline asm
	add.s32 	%r1920, %r159, 69632;
	shr.u32 	%r1921, %r1920, 1;
	add.s32 	%r1922, %r1921, %r6;
	mul.wide.u32 	%rd374, %r1922, 4;
	add.s64 	%rd375, %rd1, %rd374;
	ld.global.u32 	%r1821, [%rd375];
	// begin inline asm
	{add.f16x2 %r1819,%r1816,%r1821;
}
	// end inline asm
	add.s32 	%r1923, %r159, 73728;
	shr.u32 	%r1924, %r1923, 1;
	add.s32 	%r1925, %r1924, %r6;
	mul.wide.u32 	%rd376, %r1925, 4;
	add.s64 	%rd377, %rd1, %rd376;
	ld.global.u32 	%r1824, [%rd377];
	// begin inline asm
	{add.f16x2 %r1822,%r1819,%r1824;
}
	// end inline asm
	add.s32 	%r1926, %r159, 77824;
	shr.u32 	%r1927, %r1926, 1;
	add.s32 	%r1928, %r1927, %r6;
	mul.wide.u32 	%rd378, %r1928, 4;
	add.s64 	%rd379, %rd1, %rd378;
	ld.global.u32 	%r1827, [%rd379];
	// begin inline asm
	{add.f16x2 %r1825,%r1822,%r1827;
}
	// end inline asm
	add.s32 	%r1929, %r159, 81920;
	shr.u32 	%r1930, %r1929, 1;
	add.s32 	%r1931, %r1930, %r6;
	mul.wide.u32 	%rd380, %r1931, 4;
	add.s64 	%rd381, %rd1, %rd380;
	ld.global.u32 	%r1830, [%rd381];
	// begin inline asm
	{add.f16x2 %r1828,%r1825,%r1830;
}
	// end inline asm
	add.s32 	%r1932, %r159, 86016;
	shr.u32 	%r1933, %r1932, 1;
	add.s32 	%r1934, %r1933, %r6;
	mul.wide.u32 	%rd382, %r1934, 4;
	add.s64 	%rd383, %rd1, %rd382;
	ld.global.u32 	%r1833, [%rd383];
	// begin inline asm
	{add.f16x2 %r1831,%r1828,%r1833;
}
	// end inline asm
	add.s32 	%r1935, %r159, 90112;
	shr.u32 	%r1936, %r1935, 1;
	add.s32 	%r1937, %r1936, %r6;
	mul.wide.u32 	%rd384, %r1937, 4;
	add.s64 	%rd385, %rd1, %rd384;
	ld.global.u32 	%r1836, [%rd385];
	// begin inline asm
	{add.f16x2 %r1834,%r1831,%r1836;
}
	// end inline asm
	add.s32 	%r1938, %r159, 94208;
	shr.u32 	%r1939, %r1938, 1;
	add.s32 	%r1940, %r1939, %r6;
	mul.wide.u32 	%rd386, %r1940, 4;
	add.s64 	%rd387, %rd1, %rd386;
	ld.global.u32 	%r1839, [%rd387];
	// begin inline asm
	{add.f16x2 %r1837,%r1834,%r1839;
}
	// end inline asm
	add.s32 	%r1941, %r159, 98304;
	shr.u32 	%r1942, %r1941, 1;
	add.s32 	%r1943, %r1942, %r6;
	mul.wide.u32 	%rd388, %r1943, 4;
	add.s64 	%rd389, %rd1, %rd388;
	ld.global.u32 	%r1842, [%rd389];
	// begin inline asm
	{add.f16x2 %r1840,%r1837,%r1842;
}
	// end inline asm
	add.s32 	%r1944, %r159, 102400;
	shr.u32 	%r1945, %r1944, 1;
	add.s32 	%r1946, %r1945, %r6;
	mul.wide.u32 	%rd390, %r1946, 4;
	add.s64 	%rd391, %rd1, %rd390;
	ld.global.u32 	%r1845, [%rd391];
	// begin inline asm
	{add.f16x2 %r1843,%r1840,%r1845;
}
	// end inline asm
	add.s32 	%r1947, %r159, 106496;
	shr.u32 	%r1948, %r1947, 1;
	add.s32 	%r1949, %r1948, %r6;
	mul.wide.u32 	%rd392, %r1949, 4;
	add.s64 	%rd393, %rd1, %rd392;
	ld.global.u32 	%r1848, [%rd393];
	// begin inline asm
	{add.f16x2 %r1846,%r1843,%r1848;
}
	// end inline asm
	add.s32 	%r1950, %r159, 110592;
	shr.u32 	%r1951, %r1950, 1;
	add.s32 	%r1952, %r1951, %r6;
	mul.wide.u32 	%rd394, %r1952, 4;
	add.s64 	%rd395, %rd1, %rd394;
	ld.global.u32 	%r1851, [%rd395];
	// begin inline asm
	{add.f16x2 %r1849,%r1846,%r1851;
}
	// end inline asm
	add.s32 	%r1953, %r159, 114688;
	shr.u32 	%r1954, %r1953, 1;
	add.s32 	%r1955, %r1954, %r6;
	mul.wide.u32 	%rd396, %r1955, 4;
	add.s64 	%rd397, %rd1, %rd396;
	ld.global.u32 	%r1854, [%rd397];
	// begin inline asm
	{add.f16x2 %r1852,%r1849,%r1854;
}
	// end inline asm
	add.s32 	%r1956, %r159, 118784;
	shr.u32 	%r1957, %r1956, 1;
	add.s32 	%r1958, %r1957, %r6;
	mul.wide.u32 	%rd398, %r1958, 4;
	add.s64 	%rd399, %rd1, %rd398;
	ld.global.u32 	%r1857, [%rd399];
	// begin inline asm
	{add.f16x2 %r1855,%r1852,%r1857;
}
	// end inline asm
	add.s32 	%r1959, %r159, 122880;
	shr.u32 	%r1960, %r1959, 1;
	add.s32 	%r1961, %r1960, %r6;
	mul.wide.u32 	%rd400, %r1961, 4;
	add.s64 	%rd401, %rd1, %rd400;
	ld.global.u32 	%r1860, [%rd401];
	// begin inline asm
	{add.f16x2 %r1858,%r1855,%r1860;
}
	// end inline asm
	add.s32 	%r1962, %r159, 126976;
	shr.u32 	%r1963, %r1962, 1;
	add.s32 	%r1964, %r1963, %r6;
	mul.wide.u32 	%rd402, %r1964, 4;
	add.s64 	%rd403, %rd1, %rd402;
	ld.global.u32 	%r1863, [%rd403];
	// begin inline asm
	{add.f16x2 %r1861,%r1858,%r1863;
}
	// end inline asm
	shl.b32 	%r1965, %r9, 1;
	add.s32 	%r160, %r1868, %r1965;
	mad.lo.s32 	%r1966, %r6, -12, %r160;
	st.shared.u32 	[%r1966], %r1861;
	// begin inline asm
	{.reg .f16 low,high;
 mov.b32 {low,high}, %r1861;
 mov.b16 %rs4117, low;}
	// end inline asm
	// begin inline asm
	{  cvt.f32.f16 %f2151, %rs4117;}

	// end inline asm
	// begin inline asm
	{.reg .f16 low,high;
 mov.b32 {low,high}, %r1861;
 mov.b16 %rs4119, high;}
	// end inline asm
	// begin inline asm
	{  cvt.f32.f16 %f2152, %rs4119;}

	// end inline asm
	mul.f32 	%f2153, %f2152, %f2152;
	fma.rn.f32 	%f2154, %f2151, %f2151, %f2153;
	mov.b32 	%r1967, %f2154;
	shfl.sync.down.b32	%r1968|%p175, %r1967, 16, 31, -1;
	mov.b32 	%f2155, %r1968;
	add.f32 	%f2156, %f2154, %f2155;
	mov.b32 	%r1969, %f2156;
	shfl.sync.down.b32	%r1970|%p176, %r1969, 8, 31, -1;
	mov.b32 	%f2157, %r1970;
	add.f32 	%f2158, %f2156, %f2157;
	mov.b32 	%r1971, %f2158;
	shfl.sync.down.b32	%r1972|%p177, %r1971, 4, 31, -1;
	mov.b32 	%f2159, %r1972;
	add.f32 	%f2160, %f2158, %f2159;
	mov.b32 	%r1973, %f2160;
	shfl.sync.down.b32	%r1974|%p178, %r1973, 2, 31, -1;
	mov.b32 	%f2161, %r1974;
	add.f32 	%f2162, %f2160, %f2161;
	mov.b32 	%r1975, %f2162;
	shfl.sync.down.b32	%r1976|%p179, %r1975, 1, 31, -1;
	mov.b32 	%f2163, %r1976;
	add.f32 	%f69, %f2162, %f2163;
	@%p174 bra 	$L__BB0_230;
	st.shared.f32 	[%r14], %f69;
$L__BB0_230:
	setp.gt.u32 	%p180, %r6, 31;
	barrier.sync 	0;
	@%p180 bra 	$L__BB0_232;
	ld.param.u64 	%rd407, [_Z20single_decode_kernelP6__halfS0_S0_S0_S0_PfS1_S0_S0_S0_S0_S0__param_0];
	add.s32 	%r1977, %r159, %r9;
	cvta.to.global.u64 	%rd404, %rd407;
	mul.wide.u32 	%rd405, %r1977, 2;
	add.s64 	%rd406, %rd404, %rd405;
	ld.shared.v4.u32 	{%r1978, %r1979, %r1980, %r1981}, [%r160];
	st.global.v4.u32 	[%rd406], {%r1978, %r1979, %r1980, %r1981};
	bra.uni 	$L__BB0_234;
$L__BB0_232:
	setp.ne.s32 	%p181, %r6, 32;
	@%p181 bra 	$L__BB0_234;
	ld.shared.v4.f32 	{%f2164, %f2165, %f2166, %f2167}, [_ZZ20single_decode_kernelP6__halfS0_S0_S0_S0_PfS1_S0_S0_S0_S0_S0_E18block_reduce_float];
	add.f32 	%f2168, %f2164, 0f00000000;
	add.f32 	%f2169, %f2168, %f2165;
	add.f32 	%f2170, %f2169, %f2166;
	add.f32 	%f2171, %f2170, %f2167;
	st.global.f32 	[%rd3+262144], %f2171;
$L__BB0_234:
	ret;

}


// ===== COMPILED SASS (sm_100) =====

	.target	sm_100

	.elftype	@"ET_EXEC"


//--------------------- .note.nv.tkinfo           --------------------------
	.section	.note.nv.tkinfo,"",@"SHT_NOTE"
	.sectionflags	@"SHF_NOTE_NV_TKINFO"
	.tkinfo
        /*0018*/ 	.word	0x00000002
        /*0030*/ 	.string	""
        /*0030*/ 	.string	"ptxas"
        /*0030*/ 	.string	"Cuda compilation tools, release 13.0, V13.0.88"
        /*0030*/ 	.string	"Build cuda_13.0.r13.0/compiler.36424714_0"
        /*0030*/ 	.string	"-arch sm_100 -m 64 "



//--------------------- .note.nv.cuinfo           --------------------------
	.section	.note.nv.cuinfo,"",@"SHT_NOTE"
	.sectionflags	@"SHF_NOTE_NV_CUINFO"
        /*0018*/ 	.short	0x0002
        /*001a*/ 	.short	0x0064
        /*001c*/ 	.short	0x0082
	.zero		2


//--------------------- .nv.info                  --------------------------
	.section	.nv.info,"",@"SHT_CUDA_INFO"
	.align	4


	//----- nvinfo : EIATTR_REGCOUNT
	.align		4
        /*0000*/ 	.byte	0x04, 0x2f
        /*0002*/ 	.short	(.L_1 - .L_0)
	.align		4
.L_0:
        /*0004*/ 	.word	index@(_Z20single_decode_kernelP6__halfS0_S0_S0_S0_PfS1_S0_S0_S0_S0_S0_)
        /*0008*/ 	.word	0x00000040


	//----- nvinfo : EIATTR_FRAME_SIZE
	.align		4
.L_1:
        /*000c*/ 	.byte	0x04, 0x11
        /*000e*/ 	.short	(.L_3 - .L_2)
	.align		4
.L_2:
        /*0010*/ 	.word	index@($__internal_3_$__cuda_sm3x_div_rn_noftz_f32_slowpath)
        /*0014*/ 	.word	0x00000000


	//----- nvinfo : EIATTR_FRAME_SIZE
	.align		4
.L_3:
        /*0018*/ 	.byte	0x04, 0x11
        /*001a*/ 	.short	(.L_5 - .L_4)
	.align		4
.L_4:
        /*001c*/ 	.word	index@($__internal_2_$__cuda_sm20_sqrt_rn_f32_slowpath)
        /*0020*/ 	.word	0x00000000


	//----- nvinfo : EIATTR_FRAME_SIZE
	.align		4
.L_5:
        /*0024*/ 	.byte	0x04, 0x11
        /*0026*/ 	.short	(.L_7 - .L_6)
	.align		4
.L_6:
        /*0028*/ 	.word	index@($__internal_1_$__cuda_sm20_rcp_rn_f32_slowpath)
        /*002c*/ 	.word	0x00000000


	//----- nvinfo : EIATTR_FRAME_SIZE
	.align		4
.L_7:
        /*0030*/ 	.byte	0x04, 0x11
        /*0032*/ 	.short	(.L_9 - .L_8)
	.align		4
.L_8:
        /*0034*/ 	.word	index@($__internal_0_$__cuda_sm20_div_rn_f64_full)
        /*0038*/ 	.word	0x00000000


	//----- nvinfo : EIATTR_FRAME_SIZE
	.align		4
.L_9:
        /*003c*/ 	.byte	0x04, 0x11
        /*003e*/ 	.short	(.L_11 - .L_10)
	.align		4
.L_10:
        /*0040*/ 	.word	index@(_Z20single_decode_kernelP6__halfS0_S0_S0_S0_PfS1_S0_S0_S0_S0_S0_)
        /*0044*/ 	.word	0x00000000


	//----- nvinfo : EIATTR_MIN_STACK_SIZE
	.align		4
.L_11:
        /*0048*/ 	.byte	0x04, 0x12
        /*004a*/ 	.short	(.L_13 - .L_12)
	.align		4
.L_12:
        /*004c*/ 	.word	index@(_Z20single_decode_kernelP6__halfS0_S0_S0_S0_PfS1_S0_S0_S0_S0_S0_)
        /*0050*/ 	.word	0x00000000
.L_13:


//--------------------- .nv.compat                --------------------------
	.section	.nv.compat,"",@"SHT_CUDA_COMPAT_INFO"
	.align	4
        /*0000*/ 	.byte	0x02, 0x09, 0x00, 0x00, 0x02, 0x02, 0x01, 0x00, 0x02, 0x05, 0x05, 0x00, 0x03, 0x07, 0x01, 0x01
        /*0010*/ 	.byte	0x02, 0x03, 0x00, 0x00, 0x02, 0x06, 0x01, 0x00, 0x04, 0x0b, 0x08, 0x00, 0x01, 0x00, 0x00, 0x00
        /*0020*/ 	.byte	0x00, 0x00, 0x00, 0x00


//--------------------- .nv.info._Z20single_decode_kernelP6__halfS0_S0_S0_S0_PfS1_S0_S0_S0_S0_S0_ --------------------------
	.section	.nv.info._Z20single_decode_kernelP6__halfS0_S0_S0_S0_PfS1_S0_S0_S0_S0_S0_,"",@"SHT_CUDA_INFO"
	.sectionflags	@""
	.align	4


	//----- nvinfo : EIATTR_CUDA_API_VERSION
	.align		4
        /*0000*/ 	.byte	0x04, 0x37
        /*0002*/ 	.short	(.L_15 - .L_14)
.L_14:
        /*0004*/ 	.word	0x00000082


	//----- nvinfo : EIATTR_KPARAM_INFO
	.align		4
.L_15:
        /*0008*/ 	.byte	0x04, 0x17
        /*000a*/ 	.short	(.L_17 - .L_16)
.L_16:
        /*000c*/ 	.word	0x00000000
        /*0010*/ 	.short	0x000b
        /*0012*/ 	.short	0x0058
        /*0014*/ 	.byte	0x00, 0xf5, 0x21, 0x00


	//----- nvinfo : EIATTR_KPARAM_INFO
	.align		4
.L_17:
        /*0018*/ 	.byte	0x04, 0x17
        /*001a*/ 	.short	(.L_19 - .L_18)
.L_18:
        /*001c*/ 	.word	0x00000000
        /*0020*/ 	.short	0x000a
        /*0022*/ 	.short	0x0050
        /*0024*/ 	.byte	0x00, 0xf5, 0x21, 0x00


	//----- nvinfo : EIATTR_KPARAM_INFO
	.align		4
.L_19:
        /*0028*/ 	.byte	0x04, 0x17
        /*002a*/ 	.short	(.L_21 - .L_20)
.L_20:
        /*002c*/ 	.word	0x00000000
        /*0030*/ 	.short	0x0009
        /*0032*/ 	.short	0x0048
        /*0034*/ 	.byte	0x00, 0xf5, 0x21, 0x00


	//----- nvinfo : EIATTR_KPARAM_INFO
	.align		4
.L_21:
        /*0038*/ 	.byte	0x04, 0x17
        /*003a*/ 	.short	(.L_23 - .L_22)
.L_22:
        /*003c*/ 	.word	0x00000000
        /*0040*/ 	.short	0x0008
        /*0042*/ 	.short	0x0040
        /*0044*/ 	.byte	0x00, 0xf5, 0x21, 0x00


	//----- nvinfo : EIATTR_KPARAM_INFO
	.align		4
.L_23:
        /*0048*/ 	.byte	0x04, 0x17
        /*004a*/ 	.short	(.L_25 - .L_24)
.L_24:
        /*004c*/ 	.word	0x00000000
        /*0050*/ 	.short	0x0007
        /*0052*/ 	.short	0x0038
        /*0054*/ 	.byte	0x00, 0xf5, 0x21, 0x00


	//----- nvinfo : EIATTR_KPARAM_INFO
	.align		4
.L_25:
        /*0058*/ 	.byte	0x04, 0x17
        /*005a*/ 	.short	(.L_27 - .L_26)
.L_26:
        /*005c*/ 	.word	0x00000000
        /*0060*/ 	.short	0x0006
        /*0062*/ 	.short	0x0030
        /*0064*/ 	.byte	0x00, 0xf5, 0x21, 0x00


	//----- nvinfo : EIATTR_KPARAM_INFO
	.align		4
.L_27:
        /*0068*/ 	.byte	0x04, 0x17
        /*006a*/ 	.short	(.L_29 - .L_28)
.L_28:
        /*006c*/ 	.word	0x00000000
        /*0070*/ 	.short	0x0005
        /*0072*/ 	.short	0x0028
        /*0074*/ 	.byte	0x00, 0xf5, 0x21, 0x00


	//----- nvinfo : EIATTR_KPARAM_INFO
	.align		4
.L_29:
        /*0078*/ 	.byte	0x04, 0x17
        /*007a*/ 	.short	(.L_31 - .L_30)
.L_30:
        /*007c*/ 	.word	0x00000000
        /*0080*/ 	.short	0x0004
        /*0082*/ 	.short	0x0020
        /*0084*/ 	.byte	0x00, 0xf5, 0x21, 0x00


	//----- nvinfo : EIATTR_KPARAM_INFO
	.align		4
.L_31:
        /*0088*/ 	.byte	0x04, 0x17
        /*008a*/ 	.short	(.L_33 - .L_32)
.L_32:
        /*008c*/ 	.word	0x00000000
        /*0090*/ 	.short	0x0003
        /*0092*/ 	.short	0x0018
        /*0094*/ 	.byte	0x00, 0xf5, 0x21, 0x00


	//----- nvinfo : EIATTR_KPARAM_INFO
	.align		4
.L_33:
        /*0098*/ 	.byte	0x04, 0x17
        /*009a*/ 	.short	(.L_35 - .L_34)
.L_34:
        /*009c*/ 	.word	0x00000000
        /*00a0*/ 	.short	0x0002
        /*00a2*/ 	.short	0x0010
        /*00a4*/ 	.byte	0x00, 0xf5, 0x21, 0x00


	//----- nvinfo : EIATTR_KPARAM_INFO
	.align		4
.L_35:
        /*00a8*/ 	.byte	0x04, 0x17
        /*00aa*/ 	.short	(.L_37 - .L_36)
.L_36:
        /*00ac*/ 	.word	0x00000000
        /*00b0*/ 	.short	0x0001
        /*00b2*/ 	.short	0x0008
        /*00b4*/ 	.byte	0x00, 0xf5, 0x21, 0x00


	//----- nvinfo : EIATTR_KPARAM_INFO
	.align		4
.L_37:
        /*00b8*/ 	.byte	0x04, 0x17
        /*00ba*/ 	.short	(.L_39 - .L_38)
.L_38:
        /*00bc*/ 	.word	0x00000000
        /*00c0*/ 	.short	0x0000
        /*00c2*/ 	.short	0x0000
        /*00c4*/ 	.byte	0x00, 0xf5, 0x21, 0x00


	//----- nvinfo : EIATTR_SPARSE_MMA_MASK
	.align		4
.L_39:
        /*00c8*/ 	.byte	0x03, 0x50
        /*00ca*/ 	.short	0x0000


	//----- nvinfo : EIATTR_MAXREG_COUNT
	.align		4
        /*00cc*/ 	.byte	0x03, 0x1b
        /*00ce*/ 	.short	0x00ff


	//----- nvinfo : EIATTR_NUM_BARRIERS
	.align		4
        /*00d0*/ 	.byte	0x02, 0x4c
        /*00d2*/ 	.byte	0x01
	.zero		1


	//----- nvinfo : EIATTR_MERCURY_ISA_VERSION
	.align		4
        /*00d4*/ 	.byte	0x03, 0x5f
        /*00d6*/ 	.short	0x0101


	//----- nvinfo : EIATTR_INT_WARP_WIDE_INSTR_OFFSETS
	.align		4
        /*00d8*/ 	.byte	0x04, 0x31
        /*00da*/ 	.short	(.L_41 - .L_40)


	//   ....[0]....
.L_40:
        /*00dc*/ 	.word	0x00000600


	//   ....[1]....
        /*00e0*/ 	.word	0x00000770


	//   ....[2]....
        /*00e4*/ 	.word	0x000050d0


	//   ....[3]....
        /*00e8*/ 	.word	0x00005240


	//   ....[4]....
        /*00ec*/ 	.word	0x000055b0


	//   ....[5]....
        /*00f0*/ 	.word	0x00005720


	//   ....[6]....
        /*00f4*/ 	.word	0x00009cc0


	//   ....[7]....
        /*00f8*/ 	.word	0x00009e30


	//   ....[8]....
        /*00fc*/ 	.word	0x0000c600


	//   ....[9]....
        /*0100*/ 	.word	0x0000c770


	//   ....[10]....
        /*0104*/ 	.word	0x0000ca40


	//   ....[11]....
        /*0108*/ 	.word	0x0000cbb0


	//   ....[12]....
        /*010c*/ 	.word	0x0000fcf0


	//   ....[13]....
        /*0110*/ 	.word	0x0000fe60


	//   ....[14]....
        /*0114*/ 	.word	0x000100e0


	//   ....[15]....
        /*0118*/ 	.word	0x00010250


	//----- nvinfo : EIATTR_COOP_GROUP_MASK_REGIDS
	.align		4
.L_41:
        /*011c*/ 	.byte	0x04, 0x29
        /*011e*/ 	.short	(.L_43 - .L_42)


	//   ....[0]....
.L_42:
        /*0120*/ 	.word	0xffffffff


	//   ....[1]....
        /*0124*/ 	.word	0xffffffff


	//   ....[2]....
        /*0128*/ 	.word	0xffffffff


	//   ....[3]....
        /*012c*/ 	.word	0xffffffff


	//   ....[4]....
        /*0130*/ 	.word	0xffffffff


	//   ....[5]....
        /*0134*/ 	.word	0xffffffff


	//   ....[6]....
        /*0138*/ 	.word	0xffffffff


	//   ....[7]....
        /*013c*/ 	.word	0xffffffff


	//   ....[8]....
        /*0140*/ 	.word	0xffffffff


	//   ....[9]....
        /*0144*/ 	.word	0xffffffff


	//   ....[10]....
        /*0148*/ 	.word	0xffffffff


	//   ....[11]....
        /*014c*/ 	.word	0xffffffff


	//   ....[12]....
        /*0150*/ 	.word	0xffffffff


	//   ....[13]....
        /*0154*/ 	.word	0xffffffff


	//   ....[14]....
        /*0158*/ 	.word	0xffffffff


	//   ....[15]....
        /*015c*/ 	.word	0xffffffff


	//   ....[16]....
        /*0160*/ 	.word	0xffffffff


	//   ....[17]....
        /*0164*/ 	.word	0xffffffff


	//   ....[18]....
        /*0168*/ 	.word	0xffffffff


	//   ....[19]....
        /*016c*/ 	.word	0xffffffff


	//   ....[20]....
        /*0170*/ 	.word	0xffffffff


	//   ....[21]....
        /*0174*/ 	.word	0xffffffff


	//   ....[22]....
        /*0178*/ 	.word	0xffffffff


	//   ....[23]....
        /*017c*/ 	.word	0xffffffff


	//   ....[24]....
        /*0180*/ 	.word	0xffffffff


	//   ....[25]....
        /*0184*/ 	.word	0xffffffff


	//   ....[26]....
        /*0188*/ 	.word	0xffffffff


	//   ....[27]....
        /*018c*/ 	.word	0xffffffff


	//   ....[28]....
        /*0190*/ 	.word	0xffffffff


	//   ....[29]....
        /*0194*/ 	.word	0xffffffff


	//   ....[30]....
        /*0198*/ 	.word	0xffffffff


	//   ....[31]....
        /*019c*/ 	.word	0xffffffff


	//   ....[32]....
        /*01a0*/ 	.word	0xffffffff


	//   ....[33]....
        /*01a4*/ 	.word	0xffffffff


	//   ....[34]....
        /*01a8*/ 	.word	0xffffffff


	//   ....[35]....
        /*01ac*/ 	.word	0xffffffff


	//   ....[36]....
        /*01b0*/ 	.word	0xffffffff


	//   ....[37]....
        /*01b4*/ 	.word	0xffffffff


	//   ....[38]....
        /*01b8*/ 	.word	0xffffffff


	//   ....[39]....
        /*01bc*/ 	.word	0xffffffff


	//   ....[40]....
        /*01c0*/ 	.word	0xffffffff


	//   ....[41]....
        /*01c4*/ 	.word	0xffffffff


	//   ....[42]....
        /*01c8*/ 	.word	0xffffffff


	//   ....[43]....
        /*01cc*/ 	.word	0xffffffff


	//   ....[44]....
        /*01d0*/ 	.word	0xffffffff


	//   ....[45]....
        /*01d4*/ 	.word	0xffffffff


	//   ....[46]....
        /*01d8*/ 	.word	0xffffffff


	//   ....[47]....
        /*01dc*/ 	.word	0xffffffff


	//   ....[48]....
        /*01e0*/ 	.word	0xffffffff


	//   ....[49]....
        /*01e4*/ 	.word	0xffffffff


	//   ....[50]....
        /*01e8*/ 	.word	0xffffffff


	//   ....[51]....
        /*01ec*/ 	.word	0xffffffff


	//   ....[52]....
        /*01f0*/ 	.word	0xffffffff


	//   ....[53]....
        /*01f4*/ 	.word	0xffffffff


	//   ....[54]....
        /*01f8*/ 	.word	0xffffffff


	//   ....[55]....
        /*01fc*/ 	.word	0xffffffff


	//   ....[56]....
        /*0200*/ 	.word	0xffffffff


	//   ....[57]....
        /*0204*/ 	.word	0xffffffff


	//   ....[58]....
        /*0208*/ 	.word	0xffffffff


	//   ....[59]....
        /*020c*/ 	.word	0xffffffff


	//   ....[60]....
        /*0210*/ 	.word	0xffffffff


	//   ....[61]....
        /*0214*/ 	.word	0xffffffff


	//   ....[62]....
        /*0218*/ 	.word	0xffffffff


	//   ....[63]....
        /*021c*/ 	.word	0x0500000e


	//   ....[64]....
        /*0220*/ 	.word	0x0500000e


	//   ....[65]....
        /*0224*/ 	.word	0x0500000e


	//   ....[66]....
        /*0228*/ 	.word	0x0500000e


	//   ....[67]....
        /*022c*/ 	.word	0x0500000e


	//   ....[68]....
        /*0230*/ 	.word	0x0500000e


	//   ....[69]....
        /*0234*/ 	.word	0x0500000e


	//   ....[70]....
        /*0238*/ 	.word	0x0500000e


	//   ....[71]....
        /*023c*/ 	.word	0x0500000e


	//   ....[72]....
        /*0240*/ 	.word	0x0500000e


	//   ....[73]....
        /*0244*/ 	.word	0x0500000e


	//   ....[74]....
        /*0248*/ 	.word	0x0500000e


	//   ....[75]....
        /*024c*/ 	.word	0x0500000e


	//   ....[76]....
        /*0250*/ 	.word	0x0500000e


	//   ....[77]....
        /*0254*/ 	.word	0x0500000e


	//   ....[78]....
        /*0258*/ 	.word	0x0500000e


	//   ....[79]....
        /*025c*/ 	.word	0x0500000e


	//   ....[80]....
        /*0260*/ 	.word	0x0500000e


	//   ....[81]....
        /*0264*/ 	.word	0x0500000e


	//   ....[82]....
        /*0268*/ 	.word	0x0500000e


	//   ....[83]....
        /*026c*/ 	.word	0x0500000e


	//   ....[84]....
        /*0270*/ 	.word	0x0500000e


	//   ....[85]....
        /*0274*/ 	.word	0x0500000e


	//   ....[86]....
        /*0278*/ 	.word	0x0500000e


	//   ....[87]....
        /*027c*/ 	.word	0x0500000e


	//   ....[88]....
        /*0280*/ 	.word	0x0500000e


	//   ....[89]....
        /*0284*/ 	.word	0x0500000e


	//   ....[90]....
        /*0288*/ 	.word	0x0500000e


	//   ....[91]....
        /*028c*/ 	.word	0x0500000e


	//   ....[92]....
        /*0290*/ 	.word	0x0500000e


	//   ....[93]....
        /*0294*/ 	.word	0x0500000e


	//   ....[94]....
        /*0298*/ 	.word	0x0500000e


	//   ....[95]....
        /*029c*/ 	.word	0x0500000e


	//   ....[96]....
        /*02a0*/ 	.word	0x0500000e


	//   ....[97]....
        /*02a4*/ 	.word	0x0500000e


	//   ....[98]....
        /*02a8*/ 	.word	0x0500000e


	//   ....[99]....
        /*02ac*/ 	.word	0x0500000e


	//   ....[100]....
        /*02b0*/ 	.word	0x0500000e


	//   ....[101]....
        /*02b4*/ 	.word	0x0500000e


	//   ....[102]....
        /*02b8*/ 	.word	0x0500000e


	//   ....[103]....
        /*02bc*/ 	.word	0x0500000e


	//   ....[104]....
        /*02c0*/ 	.word	0x0500000e


	//   ....[105]....
        /*02c4*/ 	.word	0x0500000e


	//   ....[106]....
        /*02c8*/ 	.word	0x0500000e


	//   ....[107]....
        /*02cc*/ 	.word	0x0500000e


	//   ....[108]....
        /*02d0*/ 	.word	0x0500000e


	//   ....[109]....
        /*02d4*/ 	.word	0x0500000e


	//   ....[110]....
        /*02d8*/ 	.word	0x0500000e


	//   ....[111]....
        /*02dc*/ 	.word	0x0500000e


	//   ....[112]....
        /*02e0*/ 	.word	0x0500000e


	//   ....[113]....
        /*02e4*/ 	.word	0x0500000e


	//   ....[114]....
        /*02e8*/ 	.word	0x0500000e


	//   ....[115]....
        /*02ec*/ 	.word	0x0500000e


	//----- nvinfo : EIATTR_COOP_GROUP_INSTR_OFFSETS
	.align		4
.L_43:
        /*02f0*/ 	.byte	0x04, 0x28
        /*02f2*/ 	.short	(.L_45 - .L_44)


	//   ....[0]....
.L_44:
        /*02f4*/ 	.word	0x000001a0


	//   ....[1]....
        /*02f8*/ 	.word	0x00000290


	//   ....[2]....
        /*02fc*/ 	.word	0x000003f0


	//   ....[3]....
        /*0300*/ 	.word	0x00000440


	//   ....[4]....
        /*0304*/ 	.word	0x00000460


	//   ....[5]....
        /*0308*/ 	.word	0x00000480


	//   ....[6]....
        /*030c*/ 	.word	0x000004b0


	//   ....[7]....
        /*0310*/ 	.word	0x000004e0


	//   ....[8]....
        /*0314*/ 	.word	0x00000500


	//   ....[9]....
        /*0318*/ 	.word	0x00000560


	//   ....[10]....
        /*031c*/ 	.word	0x00000820


	//   ....[11]....
        /*0320*/ 	.word	0x000008f0


	//   ....[12]....
        /*0324*/ 	.word	0x00000910


	//   ....[13]....
        /*0328*/ 	.word	0x00000970


	//   ....[14]....
        /*032c*/ 	.word	0x00000c80


	//   ....[15]....
        /*0330*/ 	.word	0x00000f90


	//   ....[16]....
        /*0334*/ 	.word	0x000021e0


	//   ....[17]....
        /*0338*/ 	.word	0x00002ff0


	//   ....[18]....
        /*033c*/ 	.word	0x00004210


	//   ....[19]....
        /*0340*/ 	.word	0x00004df0


	//   ....[20]....
        /*0344*/ 	.word	0x00005040


	//   ....[21]....
        /*0348*/ 	.word	0x000052f0


	//   ....[22]....
        /*034c*/ 	.word	0x00005520


	//   ....[23]....
        /*0350*/ 	.word	0x000057d0


	//   ....[24]....
        /*0354*/ 	.word	0x00005ad0


	//   ....[25]....
        /*0358*/ 	.word	0x00007e20


	//   ....[26]....
        /*035c*/ 	.word	0x00009a70


	//   ....[27]....
        /*0360*/ 	.word	0x00009ad0


	//   ....[28]....
        /*0364*/ 	.word	0x00009b10


	//   ....[29]....
        /*0368*/ 	.word	0x00009b30


	//   ....[30]....
        /*036c*/ 	.word	0x00009b50


	//   ....[31]....
        /*0370*/ 	.word	0x00009b80


	//   ....[32]....
        /*0374*/ 	.word	0x00009bc0


	//   ....[33]....
        /*0378*/ 	.word	0x00009be0


	//   ....[34]....
        /*037c*/ 	.word	0x00009c10


	//   ....[35]....
        /*0380*/ 	.word	0x00009ee0


	//   ....[36]....
        /*0384*/ 	.word	0x00009f80


	//   ....[37]....
        /*0388*/ 	.word	0x00009fa0


	//   ....[38]....
        /*038c*/ 	.word	0x0000a030


	//   ....[39]....
        /*0390*/ 	.word	0x0000a270


	//   ....[40]....
        /*0394*/ 	.word	0x0000a4c0


	//   ....[41]....
        /*0398*/ 	.word	0x0000b770


	//   ....[42]....
        /*039c*/ 	.word	0x0000c370


	//   ....[43]....
        /*03a0*/ 	.word	0x0000c560


	//   ....[44]....
        /*03a4*/ 	.word	0x0000c820


	//   ....[45]....
        /*03a8*/ 	.word	0x0000c9a0


	//   ....[46]....
        /*03ac*/ 	.word	0x0000cc60


	//   ....[47]....
        /*03b0*/ 	.word	0x0000cea0


	//   ....[48]....
        /*03b4*/ 	.word	0x0000e850


	//   ....[49]....
        /*03b8*/ 	.word	0x0000fb00


	//   ....[50]....
        /*03bc*/ 	.word	0x0000fc60


	//   ....[51]....
        /*03c0*/ 	.word	0x0000ff10


	//   ....[52]....
        /*03c4*/ 	.word	0x00010050


	//   ....[53]....
        /*03c8*/ 	.word	0x00010300


	//   ....[54]....
        /*03cc*/ 	.word	0x000105d0


	//   ....[55]....
        /*03d0*/ 	.word	0x00012480


	//   ....[56]....
        /*03d4*/ 	.word	0x00013b30


	//   ....[57]....
        /*03d8*/ 	.word	0x00014630


	//   ....[58]....
        /*03dc*/ 	.word	0x00014650


	//   ....[59]....
        /*03e0*/ 	.word	0x00014670


	//   ....[60]....
        /*03e4*/ 	.word	0x00014690


	//   ....[61]....
        /*03e8*/ 	.word	0x000146c0


	//   ....[62]....
        /*03ec*/ 	.word	0x00014720


	//   ....[63]....
        /*03f0*/ 	.word	0x00014890


	//   ....[64]....
        /*03f4*/ 	.word	0x00014940


	//   ....[65]....
        /*03f8*/ 	.word	0x000149e0


	//   ....[66]....
        /*03fc*/ 	.word	0x00014a80


	//   ....[67]....
        /*0400*/ 	.word	0x00014b30


	//   ....[68]....
        /*0404*/ 	.word	0x00014be0


	//   ....[69]....
        /*0408*/ 	.word	0x00014c90


	//   ....[70]....
        /*040c*/ 	.word	0x00014d40


	//   ....[71]....
        /*0410*/ 	.word	0x00014df0


	//   ....[72]....
        /*0414*/ 	.word	0x00014ea0


	//   ....[73]....
        /*0418*/ 	.word	0x00014f50


	//   ....[74]....
        /*041c*/ 	.word	0x00015000


	//   ....[75]....
        /*0420*/ 	.word	0x000150b0


	//   ....[76]....
        /*0424*/ 	.word	0x00015160


	//   ....[77]....
        /*0428*/ 	.word	0x00015210


	//   ....[78]....
        /*042c*/ 	.word	0x000152c0


	//   ....[79]....
        /*0430*/ 	.word	0x00015360


	//   ....[80]....
        /*0434*/ 	.word	0x00015410


	//   ....[81]....
        /*0438*/ 	.word	0x000154c0


	//   ....[82]....
        /*043c*/ 	.word	0x00015550


	//   ....[83]....
        /*0440*/ 	.word	0x000155c0


	//   ....[84]....
        /*0444*/ 	.word	0x00015640


	//   ....[85]....
        /*0448*/ 	.word	0x000156c0


	//   ....[86]....
        /*044c*/ 	.word	0x00015730


	//   ....[87]....
        /*0450*/ 	.word	0x000157c0


	//   ....[88]....
        /*0454*/ 	.word	0x00015870


	//   ....[89]....
        /*0458*/ 	.word	0x00015920


	//   ....[90]....
        /*045c*/ 	.word	0x000159c0


	//   ....[91]....
        /*0460*/ 	.word	0x00015a60


	//   ....[92]....
        /*0464*/ 	.word	0x00015b10


	//   ....[93]....
        /*0468*/ 	.word	0x00015bc0


	//   ....[94]....
        /*046c*/ 	.word	0x00015c70


	//   ....[95]....
        /*0470*/ 	.word	0x00015d20


	//   ....[96]....
        /*0474*/ 	.word	0x00015dd0


	//   ....[97]....
        /*0478*/ 	.word	0x00015e80


	//   ....[98]....
        /*047c*/ 	.word	0x00015f30


	//   ....[99]....
        /*0480*/ 	.word	0x00015fe0


	//   ....[100]....
        /*0484*/ 	.word	0x00016090


	//   ....[101]....
        /*0488*/ 	.word	0x00016140


	//   ....[102]....
        /*048c*/ 	.word	0x000161f0


	//   ....[103]....
        /*0490*/ 	.word	0x000162a0


	//   ....[104]....
        /*0494*/ 	.word	0x00016350


	//   ....[105]....
        /*0498*/ 	.word	0x00016400


	//   ....[106]....
        /*049c*/ 	.word	0x000164b0


	//   ....[107]....
        /*04a0*/ 	.word	0x00016560


	//   ....[108]....
        /*04a4*/ 	.word	0x00016610


	//   ....[109]....
        /*04a8*/ 	.word	0x000166d0


	//   ....[110]....
        /*04ac*/ 	.word	0x00017250


	//   ....[111]....
        /*04b0*/ 	.word	0x00017320


	//   ....[112]....
        /*04b4*/ 	.word	0x00017390


	//   ....[113]....
        /*04b8*/ 	.word	0x00017400


	//   ....[114]....
        /*04bc*/ 	.word	0x00017490


	//   ....[115]....
        /*04c0*/ 	.word	0x00017510


	//----- nvinfo : EIATTR_VRC_CTA_INIT_COUNT
	.align		4
.L_45:
        /*04c4*/ 	.byte	0x02, 0x4a
	.zero		1
	.zero		1


	//----- nvinfo : EIATTR_EXIT_INSTR_OFFSETS
	.align		4
        /*04c8*/ 	.byte	0x04, 0x1c
        /*04ca*/ 	.short	(.L_47 - .L_46)


	//   ....[0]....
.L_46:
        /*04cc*/ 	.word	0x00013b50


	//   ....[1]....
        /*04d0*/ 	.word	0x00014790


	//   ....[2]....
        /*04d4*/ 	.word	0x000147b0


	//   ....[3]....
        /*04d8*/ 	.word	0x00014820


	//   ....[4]....
        /*04dc*/ 	.word	0x00016710


	//----- nvinfo : EIATTR_CRS_STACK_SIZE
	.align		4
.L_47:
        /*04e0*/ 	.byte	0x04, 0x1e
        /*04e2*/ 	.short	(.L_49 - .L_48)
.L_48:
        /*04e4*/ 	.word	0x00000000


	//----- nvinfo : EIATTR_CBANK_PARAM_SIZE
	.align		4
.L_49:
        /*04e8*/ 	.byte	0x03, 0x19
        /*04ea*/ 	.short	0x0060


	//----- nvinfo : EIATTR_PARAM_CBANK
	.align		4
        /*04ec*/ 	.byte	0x04, 0x0a
        /*04ee*/ 	.short	(.L_51 - .L_50)
	.align		4
.L_50:
        /*04f0*/ 	.word	index@(.nv.constant0._Z20single_decode_kernelP6__halfS0_S0_S0_S0_PfS1_S0_S0_S0_S0_S0_)
        /*04f4*/ 	.short	0x0380
        /*04f6*/ 	.short	0x0060


	//----- nvinfo : EIATTR_SW_WAR
	.align		4
.L_51:
        /*04f8*/ 	.byte	0x04, 0x36
        /*04fa*/ 	.short	(.L_53 - .L_52)
.L_52:
        /*04fc*/ 	.word	0x00000008
.L_53:


//--------------------- .nv.callgraph             --------------------------
	.section	.nv.callgraph,"",@"SHT_CUDA_CALLGRAPH"
	.align	4
	.sectionentsize	8
	.align		4
        /*0000*/ 	.word	0x00000000
	.align		4
        /*0004*/ 	.word	0xffffffff
	.align		4
        /*0008*/ 	.word	0x00000000
	.align		4
        /*000c*/ 	.word	0xfffffffe
	.align		4
        /*0010*/ 	.word	0x00000000
	.align		4
        /*0014*/ 	.word	0xfffffffd
	.align		4
        /*0018*/ 	.word	0x00000000
	.align		4
        /*001c*/ 	.word	0xfffffffc


//--------------------- .text._Z20single_decode_kernelP6__halfS0_S0_S0_S0_PfS1_S0_S0_S0_S0_S0_ --------------------------
	.section	.text._Z20single_decode_kernelP6__halfS0_S0_S0_S0_PfS1_S0_S0_S0_S0_S0_,"ax",@progbits
	.align	128
        .global         _Z20single_decode_kernelP6__halfS0_S0_S0_S0_PfS1_S0_S0_S0_S0_S0_
        .type           _Z20single_decode_kernelP6__halfS0_S0_S0_S0_PfS1_S0_S0_S0_S0_S0_,@function
        .size           _Z20single_decode_kernelP6__halfS0_S0_S0_S0_PfS1_S0_S0_S0_S0_S0_,(.L_x_364 - _Z20single_decode_kernelP6__halfS0_S0_S0_S0_PfS1_S0_S0_S0_S0_S0_)
        .other          _Z20single_decode_kernelP6__halfS0_S0_S0_S0_PfS1_S0_S0_S0_S0_S0_,@"STO_CUDA_ENTRY STV_DEFAULT"
_Z20single_decode_kernelP6__halfS0_S0_S0_S0_PfS1_S0_S0_S0_S0_S0_:
.text._Z20single_decode_kernelP6__halfS0_S0_S0_S0_PfS1_S0_S0_S0_S0_S0_:
[----:B------:R-:W-:Y:S01]  /*0000*/  LDC R1, c[0x0][0x37c] ;  /* 0x0000df00ff017b82 */ /* 0x000fe20000000800 */
[----:B------:R-:W1:Y:S01]  /*0010*/  S2R R12, SR_TID.Y ;  /* 0x00000000000c7919 */ /* 0x000e620000002200 */
[----:B------:R-:W2:Y:S01]  /*0020*/  LDCU UR4, c[0x0][0x360] ;  /* 0x00006c00ff0477ac */ /* 0x000ea20008000800 */
[----:B------:R-:W1:Y:S01]  /*0030*/  S2R R13, SR_TID.Z ;  /* 0x00000000000d7919 */ /* 0x000e620000002300 */
[----:B------:R-:W1:Y:S01]  /*0040*/  LDCU UR5, c[0x0][0x364] ;  /* 0x00006c80ff0577ac */ /* 0x000e620008000800 */
[----:B------:R-:W2:Y:S01]  /*0050*/  S2R R33, SR_TID.X ;  /* 0x0000000000217919 */ /* 0x000ea20000002100 */
[----:B------:R-:W3:Y:S01]  /*0060*/  LDCU.64 UR8, c[0x0][0x358] ;  /* 0x00006b00ff0877ac */ /* 0x000ee20008000a00 */
[----:B------:R-:W4:Y:S01]  /*0070*/  S2R R0, SR_CTAID.Y ;  /* 0x0000000000007919 */ /* 0x000f220000002600 */
[----:B-1----:R-:W-:-:S04]  /*0080*/  IMAD R32, R13, UR5, R12 ;  /* 0x000000050d207c24 */ /* 0x002fc8000f8e020c */
[----:B--2---:R-:W-:-:S05]  /*0090*/  IMAD R32, R32, UR4, R33 ;  /* 0x0000000420207c24 */ /* 0x004fca000f8e0221 */
[C---:B------:R-:W-:Y:S02]  /*00a0*/  ISETP.GT.U32.AND P0, PT, R32.reuse, 0x7f, PT ;  /* 0x0000007f2000780c */ /* 0x040fe40003f04070 */
[----:B------:R-:W-:-:S11]  /*00b0*/  SHF.L.U32 R31, R32, 0x3, RZ ;  /* 0x00000003201f7819 */ /* 0x000fd600000006ff */
[----:B------:R-:W1:Y:S01]  /*00c0*/  @!P0 LDC.64 R4, c[0x0][0x388] ;  /* 0x0000e200ff048b82 */ /* 0x000e620000000a00 */
[----:B----4-:R-:W-:-:S05]  /*00d0*/  @!P0 LEA R3, R0, R31, 0xa ;  /* 0x0000001f00038211 */ /* 0x010fca00078e50ff */
[----:B-1----:R-:W-:-:S05]  /*00e0*/  @!P0 IMAD.WIDE.U32 R4, R3, 0x2, R4 ;  /* 0x0000000203048825 */ /* 0x002fca00078e0004 */
[----:B---3--:R-:W2:Y:S01]  /*00f0*/  @!P0 LDG.E.128 R8, desc[UR8][R4.64] ;  /* 0x0000000804088981 */ /* 0x008ea2000c1e1d00 */
[----:B------:R-:W1:Y:S01]  /*0100*/  S2UR UR5, SR_CgaCtaId ;  /* 0x00000000000579c3 */ /* 0x000e620000008800 */
[----:B------:R-:W-:Y:S01]  /*0110*/  UMOV UR4, 0x400 ;  /* 0x0000040000047882 */ /* 0x000fe20000000000 */
[C---:B------:R-:W-:Y:S01]  /*0120*/  ISETP.GT.U32.AND P3, PT, R32.reuse, 0x1ff, PT ;  /* 0x000001ff2000780c */ /* 0x040fe20003f64070 */
[----:B------:R-:W3:Y:S01]  /*0130*/  S2R R3, SR_CTAID.X ;  /* 0x0000000000037919 */ /* 0x000ee20000002500 */
[----:B------:R-:W-:Y:S01]  /*0140*/  BSSY.RECONVERGENT B0, `(.L_x_0) ;  /* 0x0000014000007945 */ /* 0x000fe20003800200 */
[----:B------:R-:W-:Y:S01]  /*0150*/  HFMA2 R7, -RZ, RZ, 0, 0 ;  /* 0x00000000ff077431 */ /* 0x000fe200000001ff */
[----:B------:R-:W-:Y:S01]  /*0160*/  SHF.L.U32 R2, R32, 0x1, RZ ;  /* 0x0000000120027819 */ /* 0x000fe200000006ff */
[----:B-1----:R-:W-:-:S06]  /*0170*/  ULEA UR7, UR5, UR4, 0x18 ;  /* 0x0000000405077291 */ /* 0x002fcc000f8ec0ff */
[----:B------:R-:W-:-:S05]  /*0180*/  LEA R6, R32, UR7, 0x4 ;  /* 0x0000000720067c11 */ /* 0x000fca000f8e20ff */
[----:B--2---:R1:W-:Y:S01]  /*0190*/  @!P0 STS.128 [R6], R8 ;  /* 0x0000000806008388 */ /* 0x0043e20000000c00 */
[----:B------:R-:W-:Y:S06]  /*01a0*/  BAR.SYNC.DEFER_BLOCKING 0x0 ;  /* 0x0000000000007b1d */ /* 0x000fec0000010000 */
[----:B---3--:R-:W-:Y:S05]  /*01b0*/  @P3 BRA `(.L_x_1) ;  /* 0x0000000000303947 */ /* 0x008fea0003800000 */
[----:B------:R-:W-:Y:S02]  /*01c0*/  MOV R7, RZ ;  /* 0x000000ff00077202 */ /* 0x000fe40000000f00 */
[----:B------:R-:W-:-:S07]  /*01d0*/  MOV R4, R2 ;  /* 0x0000000200047202 */ /* 0x000fce0000000f00 */
.L_x_2:
[C---:B------:R-:W-:Y:S02]  /*01e0*/  LEA R5, R4.reuse, UR7, 0x1 ;  /* 0x0000000704057c11 */ /* 0x040fe4000f8e08ff */
[C---:B------:R-:W-:Y:S02]  /*01f0*/  ISETP.GE.U32.AND P0, PT, R4.reuse, 0x300, PT ;  /* 0x000003000400780c */ /* 0x040fe40003f06070 */
[----:B------:R-:W-:Y:S02]  /*0200*/  IADD3 R4, PT, PT, R4, 0x100, RZ ;  /* 0x0000010004047810 */ /* 0x000fe40007ffe0ff */
[----:B------:R-:W1:Y:S02]  /*0210*/  LDS R5, [R5] ;  /* 0x0000000005057984 */ /* 0x000e640000000800 */
[----:B-1----:R-:W-:-:S05]  /*0220*/  HMUL2 R6, R5, R5 ;  /* 0x0000000505067232 */ /* 0x002fca0000000000 */
[--C-:B------:R-:W-:Y:S02]  /*0230*/  HADD2.F32 R8, -RZ, R6.reuse.H0_H0 ;  /* 0x20000006ff087230 */ /* 0x100fe40000004100 */
[----:B------:R-:W-:-:S03]  /*0240*/  HADD2.F32 R6, -RZ, R6.H1_H1 ;  /* 0x30000006ff067230 */ /* 0x000fc60000004100 */
[----:B------:R-:W-:-:S04]  /*0250*/  FADD R7, R8, R7 ;  /* 0x0000000708077221 */ /* 0x000fc80000000000 */
[----:B------:R-:W-:Y:S01]  /*0260*/  FADD R7, R7, R6 ;  /* 0x0000000607077221 */ /* 0x000fe20000000000 */
[----:B------:R-:W-:Y:S06]  /*0270*/  @!P0 BRA `(.L_x_2) ;  /* 0xfffffffc00d88947 */ /* 0x000fec000383ffff */
.L_x_1:
[----:B------:R-:W-:Y:S05]  /*0280*/  BSYNC.RECONVERGENT B0 ;  /* 0x0000000000007941 */ /* 0x000fea0003800200 */
.L_x_0:
[----:B------:R-:W2:Y:S01]  /*0290*/  SHFL.DOWN PT, R4, R7, 0x10, 0x1f ;  /* 0x0a001f0007047f89 */ /* 0x000ea200000e0000 */
[C---:B------:R-:W-:Y:S01]  /*02a0*/  LOP3.LUT R30, R32.reuse, 0x1f, RZ, 0xc0, !PT ;  /* 0x0000001f201e7812 */ /* 0x040fe200078ec0ff */
[----:B------:R-:W-:Y:S01]  /*02b0*/  UIADD3 UR4, UPT, UPT, UR4, 0xc00, URZ ;  /* 0x00000c0004047890 */ /* 0x000fe2000fffe0ff */
[----:B------:R-:W-:Y:S01]  /*02c0*/  ISETP.GT.U32.AND P1, PT, R32, 0x3, PT ;  /* 0x000000032000780c */ /* 0x000fe20003f24070 */
[----:B------:R-:W3:Y:S01]  /*02d0*/  LDC.64 R48, c[0x0][0x390] ;  /* 0x0000e400ff307b82 */ /* 0x000ee20000000a00 */
[----:B------:R-:W-:Y:S01]  /*02e0*/  ISETP.NE.AND P0, PT, R30, RZ, PT ;  /* 0x000000ff1e00720c */ /* 0x000fe20003f05270 */
[----:B------:R-:W-:Y:S01]  /*02f0*/  ULEA UR4, UR5, UR4, 0x18 ;  /* 0x0000000405047291 */ /* 0x000fe2000f8ec0ff */
[----:B------:R-:W-:Y:S02]  /*0300*/  SHF.R.U32.HI R25, RZ, 0x5, R32 ;  /* 0x00000005ff197819 */ /* 0x000fe40000011620 */
[----:B------:R-:W-:-:S05]  /*0310*/  CS2R.32 R45, SR_CgaSize ;  /* 0x00000000002d7805 */ /* 0x000fca0000008a00 */
[----:B------:R-:W-:-:S05]  /*0320*/  IMAD R45, R45, -0xa0, RZ ;  /* 0xffffff602d2d7824 */ /* 0x000fca00078e02ff */
[----:B------:R-:W-:-:S14]  /*0330*/  R2UR UR10, R45 ;  /* 0x000000002d0a72ca */ /* 0x000fdc00000e0000 */
[----:B------:R-:W4:Y:S01]  /*0340*/  LDCU UR10, c[0x0][UR10+0x258] ;  /* 0x00004b000a0a77ac */ /* 0x000f220008000800 */
[----:B------:R-:W-:Y:S02]  /*0350*/  LEA R43, R3, R0, 0x2 ;  /* 0x00000000032b7211 */ /* 0x000fe400078e10ff */
[----:B------:R-:W-:Y:S02]  /*0360*/  LEA R29, R25, UR4, 0x2 ;  /* 0x00000004191d7c11 */ /* 0x000fe4000f8e10ff */
[----:B------:R-:W-:-:S05]  /*0370*/  CS2R.32 R45, SR_CgaSize ;  /* 0x00000000002d7805 */ /* 0x000fca0000008a00 */
[----:B------:R-:W-:-:S05]  /*0380*/  IMAD R45, R45, -0xa0, RZ ;  /* 0xffffff602d2d7824 */ /* 0x000fca00078e02ff */
[----:B------:R-:W-:-:S14]  /*0390*/  R2UR UR11, R45 ;  /* 0x000000002d0b72ca */ /* 0x000fdc00000e0000 */
[----:B------:R-:W5:Y:S01]  /*03a0*/  LDCU UR11, c[0x0][UR11+0x254] ;  /* 0x00004a800b0b77ac */ /* 0x000f620008000800 */
[----:B--2---:R-:W-:Y:S01]  /*03b0*/  FADD R4, R4, R7 ;  /* 0x0000000704047221 */ /* 0x004fe20000000000 */
[----:B----4-:R-:W-:Y:S02]  /*03c0*/  UISETP.NE.U32.AND UP0, UPT, UR10, URZ, UPT ;  /* 0x000000ff0a00728c */ /* 0x010fe4000bf05070 */
[----:B------:R-:W-:Y:S01]  /*03d0*/  MOV R44, UR10 ;  /* 0x0000000a002c7c02 */ /* 0x000fe20008000f00 */
[----:B---3--:R-:W-:Y:S01]  /*03e0*/  IMAD.WIDE.U32 R42, R43, 0x4, R48 ;  /* 0x000000042b2a7825 */ /* 0x008fe200078e0030 */
[----:B------:R-:W2:Y:S01]  /*03f0*/  SHFL.DOWN PT, R5, R4, 0x8, 0x1f ;  /* 0x09001f0004057f89 */ /* 0x000ea200000e0000 */
[----:B-----5:R-:W-:Y:S02]  /*0400*/  UISETP.NE.AND.EX UP0, UPT, UR11, URZ, UPT, UP0 ;  /* 0x000000ff0b00728c */ /* 0x020fe4000bf05300 */
[----:B------:R-:W-:Y:S01]  /*0410*/  MOV R45, UR11 ;  /* 0x0000000b002d7c02 */ /* 0x000fe20008000f00 */
[----:B--2---:R-:W-:Y:S01]  /*0420*/  FADD R5, R4, R5 ;  /* 0x0000000504057221 */ /* 0x004fe20000000000 */
[----:B------:R-:W-:-:S04]  /*0430*/  LEA R4, R32, UR4, 0x2 ;  /* 0x0000000420047c11 */ /* 0x000fc8000f8e10ff */
[----:B-1----:R-:W1:Y:S02]  /*0440*/  SHFL.DOWN PT, R6, R5, 0x4, 0x1f ;  /* 0x08801f0005067f89 */ /* 0x002e6400000e0000 */
[----:B-1----:R-:W-:-:S05]  /*0450*/  FADD R6, R5, R6 ;  /* 0x0000000605067221 */ /* 0x002fca0000000000 */
[----:B------:R-:W1:Y:S02]  /*0460*/  SHFL.DOWN PT, R9, R6, 0x2, 0x1f ;  /* 0x08401f0006097f89 */ /* 0x000e6400000e0000 */
[----:B-1----:R-:W-:-:S05]  /*0470*/  FADD R9, R6, R9 ;  /* 0x0000000906097221 */ /* 0x002fca0000000000 */
[----:B------:R-:W1:Y:S02]  /*0480*/  SHFL.DOWN PT, R8, R9, 0x1, 0x1f ;  /* 0x08201f0009087f89 */ /* 0x000e6400000e0000 */
[----:B-1----:R-:W-:-:S05]  /*0490*/  FADD R8, R9, R8 ;  /* 0x0000000809087221 */ /* 0x002fca0000000000 */
[----:B------:R-:W-:Y:S01]  /*04a0*/  @!P0 STS [R29], R8 ;  /* 0x000000081d008388 */ /* 0x000fe20000000800 */
[----:B------:R-:W-:Y:S06]  /*04b0*/  BAR.SYNC.DEFER_BLOCKING 0x0 ;  /* 0x0000000000007b1d */ /* 0x000fec0000010000 */
[----:B------:R-:W1:Y:S01]  /*04c0*/  @!P1 LDS R8, [R4] ;  /* 0x0000000004089984 */ /* 0x000e620000000800 */
[----:B------:R-:W-:-:S03]  /*04d0*/  ISETP.NE.AND P1, PT, R32, RZ, PT ;  /* 0x000000ff2000720c */ /* 0x000fc60003f25270 */
[----:B-1----:R-:W1:Y:S02]  /*04e0*/  SHFL.DOWN PT, R5, R8, 0x2, 0x1f ;  /* 0x08401f0008057f89 */ /* 0x002e6400000e0000 */
[----:B-1----:R-:W-:-:S05]  /*04f0*/  FADD R5, R5, R8 ;  /* 0x0000000805057221 */ /* 0x002fca0000000000 */
[----:B------:R-:W1:Y:S02]  /*0500*/  SHFL.DOWN PT, R40, R5, 0x1, 0x1f ;  /* 0x08201f0005287f89 */ /* 0x000e6400000e0000 */
[----:B-1----:R-:W-:-:S05]  /*0510*/  FADD R40, R5, R40 ;  /* 0x0000002805287221 */ /* 0x002fca0000000000 */
[----:B------:R1:W-:Y:S01]  /*0520*/  @!P1 STG.E desc[UR8][R42.64], R40 ;  /* 0x000000282a009986 */ /* 0x0003e2000c101908 */
[----:B------:R-:W-:Y:S05]  /*0530*/  BRA.U UP0, `(.L_x_3) ;  /* 0x0000000100047547 */ /* 0x000fea000b800000 */
[----:B------:R-:W-:Y:S05]  /*0540*/  BPT.TRAP 0x1 ;  /* 0x000000040000795c */ /* 0x000fea0000300000 */
.L_x_3:
[----:B------:R-:W-:Y:S01]  /*0550*/  IADD3 R33, PT, PT, R33, R12, RZ ;  /* 0x0000000c21217210 */ /* 0x000fe20007ffe0ff */
[----:B------:R-:W-:Y:S03]  /*0560*/  BAR.SYNC.DEFER_BLOCKING 0x0 ;  /* 0x0000000000007b1d */ /* 0x000fe60000010000 */
[----:B------:R-:W-:-:S03]  /*0570*/  LOP3.LUT P1, R33, R33, RZ, R13, 0xfa, !PT ;  /* 0x000000ff21217212 */ /* 0x000fc6000782fa0d */
[----:B------:R-:W-:Y:S10]  /*0580*/  BSSY B0, `(.L_x_4) ;  /* 0x0000027000007945 */ /* 0x000ff40003800000 */
[----:B------:R-:W-:Y:S05]  /*0590*/  @P1 BRA `(.L_x_5) ;  /* 0x0000000000941947 */ /* 0x000fea0003800000 */
[----:B------:R-:W2:Y:S01]  /*05a0*/  S2R R5, SR_CTAID.Z ;  /* 0x0000000000057919 */ /* 0x000ea20000002700 */
[----:B------:R-:W3:Y:S01]  /*05b0*/  LDCU UR4, c[0x0][0x370] ;  /* 0x00006e00ff0477ac */ /* 0x000ee20008000800 */
[----:B------:R-:W-:Y:S01]  /*05c0*/  IADD3 R4, PT, PT, R3, R0, RZ ;  /* 0x0000000003047210 */ /* 0x000fe20007ffe0ff */
[----:B------:R-:W4:Y:S01]  /*05d0*/  S2R R7, SR_LANEID ;  /* 0x0000000000077919 */ /* 0x000f220000000000 */
[----:B------:R-:W5:Y:S01]  /*05e0*/  LDCU UR5, c[0x0][0x374] ;  /* 0x00006e80ff0577ac */ /* 0x000f620008000800 */
[----:B------:R-:W1:Y:S01]  /*05f0*/  LDCU UR6, c[0x0][0x378] ;  /* 0x00006f00ff0677ac */ /* 0x000e620008000800 */
[----:B------:R-:W-:Y:S02]  /*0600*/  VOTEU.ANY UR12, UPT, PT ;  /* 0x00000000000c7886 */ /* 0x000fe400038e0100 */
[----:B------:R-:W4:Y:S01]  /*0610*/  FLO.U32 R6, UR12 ;  /* 0x0000000c00067d00 */ /* 0x000f2200080e0000 */
[----:B---3--:R-:W-:-:S04]  /*0620*/  UIADD3 UR4, UPT, UPT, URZ, -UR4, URZ ;  /* 0x80000004ff047290 */ /* 0x008fc8000fffe0ff */
[----:B-----5:R-:W-:-:S04]  /*0630*/  UIMAD UR4, UR4, UR5, URZ ;  /* 0x00000005040472a4 */ /* 0x020fc8000f8e02ff */
[----:B-1----:R-:W-:Y:S01]  /*0640*/  UIMAD UR4, UR6, UR4, -0x7fffffff ;  /* 0x80000001060474a4 */ /* 0x002fe2000f8e0204 */
[----:B--2---:R-:W-:-:S04]  /*0650*/  IADD3 R5, PT, PT, -R5, RZ, RZ ;  /* 0x000000ff05057210 */ /* 0x004fc80007ffe1ff */
[----:B------:R-:W-:Y:S02]  /*0660*/  ISETP.NE.AND P2, PT, R4, R5, PT ;  /* 0x000000050400720c */ /* 0x000fe40003f45270 */
[----:B------:R-:W1:Y:S01]  /*0670*/  POPC R4, UR12 ;  /* 0x0000000c00047d09 */ /* 0x000e620008000000 */
[----:B----4-:R-:W-:-:S10]  /*0680*/  ISETP.EQ.U32.AND P1, PT, R6, R7, PT ;  /* 0x000000070600720c */ /* 0x010fd40003f22070 */
[----:B------:R-:W-:Y:S01]  /*0690*/  VOTEU.ANY UP0, P2 ;  /* 0x0000000000ff7886 */ /* 0x000fe20001000100 */
[----:B------:R-:W-:-:S06]  /*06a0*/  USEL UR4, UR4, 0x1, !UP0 ;  /* 0x0000000104047887 */ /* 0x000fcc000c000000 */
[----:B-1----:R-:W-:Y:S01]  /*06b0*/  IMAD R5, R4, UR4, RZ ;  /* 0x0000000404057c24 */ /* 0x002fe2000f8e02ff */
[----:B------:R-:W-:Y:S01]  /*06c0*/  @!PT LDS RZ, [RZ] ;  /* 0x00000000fffff984 */ /* 0x000fe20000000800 */
[----:B------:R-:W-:Y:S01]  /*06d0*/  @!PT LDS RZ, [RZ] ;  /* 0x00000000fffff984 */ /* 0x000fe20000000800 */
[----:B------:R-:W-:Y:S01]  /*06e0*/  @!PT LDS RZ, [RZ] ;  /* 0x00000000fffff984 */ /* 0x000fe20000000800 */
[----:B------:R-:W-:Y:S01]  /*06f0*/  @!PT LDS RZ, [RZ] ;  /* 0x00000000fffff984 */ /* 0x000fe20000000800 */
[----:B------:R-:W-:Y:S06]  /*0700*/  @P1 MEMBAR.ALL.GPU ;  /* 0x0000000000001992 */ /* 0x000fec000000a000 */
[----:B------:R-:W-:-:S00]  /*0710*/  @P1 ERRBAR ;  /* 0x00000000000019ab */ /* 0x000fc00000000000 */
[----:B------:R-:W-:Y:S06]  /*0720*/  @P1 CGAERRBAR ;  /* 0x00000000000015ab */ /* 0x000fec0000000000 */
[----:B------:R-:W2:Y:S01]  /*0730*/  @P1 ATOM.E.ADD.STRONG.GPU PT, R5, desc[UR8][R44.64+0x4], R5 ;  /* 0x800004052c05198a */ /* 0x000ea200081ef108 */
[----:B------:R-:W1:Y:S02]  /*0740*/  S2R R7, SR_LTMASK ;  /* 0x0000000000077919 */ /* 0x000e640000003900 */
[----:B-1----:R-:W-:-:S06]  /*0750*/  LOP3.LUT R7, R7, UR12, RZ, 0xc0, !PT ;  /* 0x0000000c07077c12 */ /* 0x002fcc000f8ec0ff */
[----:B------:R-:W1:Y:S01]  /*0760*/  POPC R7, R7 ;  /* 0x0000000700077309 */ /* 0x000e620000000000 */
[----:B--2---:R-:W1:Y:S02]  /*0770*/  SHFL.IDX PT, R4, R5, R6, 0x1f ;  /* 0x00001f0605047589 */ /* 0x004e6400000e0000 */
[----:B-1----:R-:W-:-:S07]  /*0780*/  IMAD R4, R7, UR4, R4 ;  /* 0x0000000407047c24 */ /* 0x002fce000f8e0204 */
.L_x_6:
[----:B------:R-:W2:Y:S04]  /*0790*/  LD.E.STRONG.GPU R5, desc[UR8][R44.64+0x4] ;  /* 0x000004082c057980 */ /* 0x000ea8000c10f900 */
[----:B--2---:R-:W-:Y:S01]  /*07a0*/  CCTL.IVALL ;  /* 0x00000000ff00798f */ /* 0x004fe20002000000 */
[----:B------:R-:W-:Y:S05]  /*07b0*/  YIELD ;  /* 0x0000000000007946 */ /* 0x000fea0003800000 */
[----:B------:R-:W-:-:S04]  /*07c0*/  LOP3.LUT R5, R5, R4, RZ, 0x3c, !PT ;  /* 0x0000000405057212 */ /* 0x000fc800078e3cff */
[----:B------:R-:W-:-:S13]  /*07d0*/  ISETP.GT.AND P1, PT, R5, -0x1, PT ;  /* 0xffffffff0500780c */ /* 0x000fda0003f24270 */
[----:B------:R-:W-:Y:S05]  /*07e0*/  @P1 BRA `(.L_x_6) ;  /* 0xfffffffc00e81947 */ /* 0x000fea000383ffff */
.L_x_5:
[----:B------:R-:W-:Y:S05]  /*07f0*/  BSYNC B0 ;  /* 0x0000000000007941 */ /* 0x000fea0003800000 */
.L_x_4:
[----:B------:R-:W-:-:S03]  /*0800*/  UMOV UR4, 0xffffffff ;  /* 0xffffffff00047882 */ /* 0x000fc60000000000 */
[----:B------:R-:W-:Y:S05]  /*0810*/  BRA.DIV UR4, `(.L_x_7) ;  /* 0x0000014204047947 */ /* 0x000fea000b800000 */
[----:B------:R-:W-:Y:S06]  /*0820*/  BAR.SYNC.DEFER_BLOCKING 0x0 ;  /* 0x0000000000007b1d */ /* 0x000fec0000010000 */
.L_x_213:
[----:B------:R-:W-:Y:S01]  /*0830*/  ISETP.GT.U32.AND P1, PT, R32, 0x1f, PT ;  /* 0x0000001f2000780c */ /* 0x000fe20003f24070 */
[----:B------:R-:W-:Y:S01]  /*0840*/  BSSY B0, `(.L_x_8) ;  /* 0x0000010000007945 */ /* 0x000fe20003800000 */
[----:B------:R-:W-:-:S05]  /*0850*/  LEA R5, R3, R30, 0x2 ;  /* 0x0000001e03057211 */ /* 0x000fca00078e10ff */
[----:B------:R-:W-:-:S06]  /*0860*/  IMAD.WIDE.U32 R48, R5, 0x4, R48 ;  /* 0x0000000405307825 */ /* 0x000fcc00078e0030 */
[----:B------:R-:W-:Y:S05]  /*0870*/  @P1 BRA `(.L_x_9) ;  /* 0x0000000000301947 */ /* 0x000fea0003800000 */
[----:B------:R-:W-:Y:S01]  /*0880*/  ISETP.GT.U32.AND P1, PT, R30, 0x3, PT ;  /* 0x000000031e00780c */ /* 0x000fe20003f24070 */
[----:B------:R-:W-:-:S12]  /*0890*/  BSSY.RECONVERGENT B1, `(.L_x_10) ;  /* 0x0000003000017945 */ /* 0x000fd80003800200 */
[----:B------:R-:W-:Y:S05]  /*08a0*/  @P1 BRA `(.L_x_11) ;  /* 0x0000000000041947 */ /* 0x000fea0003800000 */
[----:B-1----:R2:W5:Y:S02]  /*08b0*/  LDG.E R40, desc[UR8][R48.64] ;  /* 0x0000000830287981 */ /* 0x002564000c1e1900 */
.L_x_11:
[----:B------:R-:W-:Y:S05]  /*08c0*/  BSYNC.RECONVERGENT B1 ;  /* 0x0000000000017941 */ /* 0x000fea0003800200 */
.L_x_10:
[----:B------:R-:W-:-:S03]  /*08d0*/  UMOV UR4, 0xffffffff ;  /* 0xffffffff00047882 */ /* 0x000fc60000000000 */
[----:B------:R-:W-:Y:S05]  /*08e0*/  BRA.DIV UR4, `(.L_x_12) ;  /* 0x0000013e04fc7947 */ /* 0x000fea000b800000 */
[----:B-----5:R-:W3:Y:S02]  /*08f0*/  SHFL.DOWN PT, R5, R40, 0x2, 0x1f ;  /* 0x08401f0028057f89 */ /* 0x020ee400000e0000 */
[----:B---3--:R-:W-:-:S05]  /*0900*/  FADD R5, R5, R40 ;  /* 0x0000002805057221 */ /* 0x008fca0000000000 */
[----:B------:R3:W4:Y:S02]  /*0910*/  SHFL.DOWN PT, R4, R5, 0x1, 0x1f ;  /* 0x08201f0005047f89 */ /* 0x00072400000e0000 */
.L_x_217:
[----:B-1--4-:R-:W-:-:S05]  /*0920*/  FADD R40, R5, R4 ;  /* 0x0000000405287221 */ /* 0x012fca0000000000 */
[----:B------:R4:W-:Y:S02]  /*0930*/  @!P0 STS [UR7+0xc00], R40 ;  /* 0x000c0028ff008988 */ /* 0x0009e40008000807 */
.L_x_9:
[----:B------:R-:W-:Y:S05]  /*0940*/  BSYNC B0 ;  /* 0x0000000000007941 */ /* 0x000fea0003800000 */
.L_x_8:
[----:B------:R-:W-:-:S03]  /*0950*/  UMOV UR4, 0xffffffff ;  /* 0xffffffff00047882 */ /* 0x000fc60000000000 */
[----:B------:R-:W-:Y:S05]  /*0960*/  BRA.DIV UR4, `(.L_x_13) ;  /* 0x00000142042c7947 */ /* 0x000fea000b800000 */
[----:B------:R-:W-:Y:S06]  /*0970*/  BAR.SYNC.DEFER_BLOCKING 0x0 ;  /* 0x0000000000007b1d */ /* 0x000fec0000010000 */
.L_x_220:
[----:B------:R-:W5:Y:S02]  /*0980*/  LDS R4, [UR7+0xc00] ;  /* 0x000c0007ff047984 */ /* 0x000f640008000800 */
[----:B-----5:R-:W-:-:S04]  /*0990*/  FMUL R4, R4, 0.000244140625 ;  /* 0x3980000004047820 */ /* 0x020fc80000400000 */
[----:B---3--:R3:W1:Y:S01]  /*09a0*/  MUFU.RSQ R5, R4 ;  /* 0x0000000400057308 */ /* 0x0086620000001400 */
[----:B------:R-:W-:-:S04]  /*09b0*/  IADD3 R6, PT, PT, R4, -0xd000000, RZ ;  /* 0xf300000004067810 */ /* 0x000fc80007ffe0ff */
[----:B------:R-:W-:-:S13]  /*09c0*/  ISETP.GT.U32.AND P0, PT, R6, 0x727fffff, PT ;  /* 0x727fffff0600780c */ /* 0x000fda0003f04070 */
[----:B-1-3--:R-:W-:Y:S05]  /*09d0*/  @!P0 BRA `(.L_x_14) ;  /* 0x0000000000108947 */ /* 0x00afea0003800000 */
[----:B------:R-:W-:-:S07]  /*09e0*/  MOV R8, 0xa00 ;  /* 0x00000a0000087802 */ /* 0x000fce0000000f00 */
[----:B--2-4-:R-:W-:Y:S05]  /*09f0*/  CALL.REL.NOINC `($__internal_2_$__cuda_sm20_sqrt_rn_f32_slowpath) ;  /* 0x00000174002c7944 */ /* 0x014fea0003c00000 */
[----:B------:R-:W-:Y:S01]  /*0a00*/  MOV R5, R6 ;  /* 0x0000000600057202 */ /* 0x000fe20000000f00 */
[----:B------:R-:W-:Y:S06]  /*0a10*/  BRA `(.L_x_15) ;  /* 0x0000000000107947 */ /* 0x000fec0003800000 */
.L_x_14:
[----:B------:R-:W-:Y:S01]  /*0a20*/  FMUL.FTZ R7, R4, R5 ;  /* 0x0000000504077220 */ /* 0x000fe20000410000 */
[----:B------:R-:W-:-:S03]  /*0a30*/  FMUL.FTZ R5, R5, 0.5 ;  /* 0x3f00000005057820 */ /* 0x000fc60000410000 */
[----:B------:R-:W-:-:S04]  /*0a40*/  FFMA R4, -R7, R7, R4 ;  /* 0x0000000707047223 */ /* 0x000fc80000000104 */
[----:B------:R-:W-:-:S07]  /*0a50*/  FFMA R5, R4, R5, R7 ;  /* 0x0000000504057223 */ /* 0x000fce0000000007 */
.L_x_15:
[----:B------:R-:W-:Y:S01]  /*0a60*/  IADD3 R4, PT, PT, R5, 0x1800000, RZ ;  /* 0x0180000005047810 */ /* 0x000fe20007ffe0ff */
[----:B------:R-:W-:Y:S03]  /*0a70*/  BSSY.RECONVERGENT B0, `(.L_x_16) ;  /* 0x000000c000007945 */ /* 0x000fe60003800200 */
[----:B------:R-:W-:-:S04]  /*0a80*/  LOP3.LUT R4, R4, 0x7f800000, RZ, 0xc0, !PT ;  /* 0x7f80000004047812 */ /* 0x000fc800078ec0ff */
[----:B------:R-:W-:-:S13]  /*0a90*/  ISETP.GT.U32.AND P0, PT, R4, 0x1ffffff, PT ;  /* 0x01ffffff0400780c */ /* 0x000fda0003f04070 */
[----:B------:R-:W-:Y:S05]  /*0aa0*/  @P0 BRA `(.L_x_17) ;  /* 0x0000000000100947 */ /* 0x000fea0003800000 */
[----:B------:R-:W-:-:S07]  /*0ab0*/  MOV R10, 0xad0 ;  /* 0x00000ad0000a7802 */ /* 0x000fce0000000f00 */
[----:B--2-4-:R-:W-:Y:S05]  /*0ac0*/  CALL.REL.NOINC `($__internal_1_$__cuda_sm20_rcp_rn_f32_slowpath) ;  /* 0x0000017000247944 */ /* 0x014fea0003c00000 */
[----:B------:R-:W-:Y:S01]  /*0ad0*/  MOV R4, R6 ;  /* 0x0000000600047202 */ /* 0x000fe20000000f00 */
[----:B------:R-:W-:Y:S06]  /*0ae0*/  BRA `(.L_x_18) ;  /* 0x0000000000107947 */ /* 0x000fec0003800000 */
.L_x_17:
[----:B------:R-:W1:Y:S02]  /*0af0*/  MUFU.RCP R4, R5 ;  /* 0x0000000500047308 */ /* 0x000e640000001000 */
[----:B-1----:R-:W-:-:S04]  /*0b00*/  FFMA R6, R4, R5, -1 ;  /* 0xbf80000004067423 */ /* 0x002fc80000000005 */
[----:B------:R-:W-:-:S04]  /*0b10*/  FADD.FTZ R7, -R6, -RZ ;  /* 0x800000ff06077221 */ /* 0x000fc80000010100 */
[----:B------:R-:W-:-:S07]  /*0b20*/  FFMA R4, R4, R7, R4 ;  /* 0x0000000704047223 */ /* 0x000fce0000000004 */
.L_x_18:
[----:B------:R-:W-:Y:S05]  /*0b30*/  BSYNC.RECONVERGENT B0 ;  /* 0x0000000000007941 */ /* 0x000fea0003800200 */
.L_x_16:
[----:B------:R-:W-:Y:S04]  /*0b40*/  BSSY.RECONVERGENT B0, `(.L_x_19) ;  /* 0x0000011000007945 */ /* 0x000fe80003800200 */
[----:B------:R-:W-:Y:S05]  /*0b50*/  @P3 BRA `(.L_x_20) ;  /* 0x00000000003c3947 */ /* 0x000fea0003800000 */
[----:B------:R-:W-:Y:S01]  /*0b60*/  FADD R4, R4, 9.9999997473787516356e-06 ;  /* 0x3727c5ac04047421 */ /* 0x000fe20000000000 */
[----:B------:R-:W-:-:S04]  /*0b70*/  MOV R7, R2 ;  /* 0x0000000200077202 */ /* 0x000fc80000000f00 */
[----:B------:R-:W-:-:S07]  /*0b80*/  F2FP.F16.F32.PACK_AB R8, RZ, R4 ;  /* 0x00000004ff08723e */ /* 0x000fce00000000ff */
.L_x_21:
[----:B-1----:R-:W1:Y:S01]  /*0b90*/  LDC.64 R4, c[0x0][0x398] ;  /* 0x0000e600ff047b82 */ /* 0x002e620000000a00 */
[----:B------:R-:W-:-:S05]  /*0ba0*/  LEA R9, R0, R7, 0xa ;  /* 0x0000000700097211 */ /* 0x000fca00078e50ff */
[----:B-1----:R-:W-:-:S06]  /*0bb0*/  IMAD.WIDE.U32 R4, R9, 0x2, R4 ;  /* 0x0000000209047825 */ /* 0x002fcc00078e0004 */
[----:B------:R-:W3:Y:S01]  /*0bc0*/  LDG.E R4, desc[UR8][R4.64] ;  /* 0x0000000804047981 */ /* 0x000ee2000c1e1900 */
[C---:B------:R-:W-:Y:S02]  /*0bd0*/  LEA R6, R7.reuse, UR7, 0x1 ;  /* 0x0000000707067c11 */ /* 0x040fe4000f8e08ff */
[C---:B------:R-:W-:Y:S02]  /*0be0*/  ISETP.GE.U32.AND P0, PT, R7.reuse, 0x300, PT ;  /* 0x000003000700780c */ /* 0x040fe40003f06070 */
[----:B------:R-:W-:Y:S01]  /*0bf0*/  IADD3 R7, PT, PT, R7, 0x100, RZ ;  /* 0x0000010007077810 */ /* 0x000fe20007ffe0ff */
[----:B------:R-:W1:Y:S02]  /*0c00*/  LDS R9, [R6] ;  /* 0x0000000006097984 */ /* 0x000e640000000800 */
[----:B-1----:R-:W-:-:S04]  /*0c10*/  HMUL2 R9, R9, R8.H0_H0 ;  /* 0x2000000809097232 */ /* 0x002fc80000000000 */
[----:B---3--:R-:W-:-:S05]  /*0c20*/  HFMA2 R9, R9, R4, -RZ ;  /* 0x0000000409097231 */ /* 0x008fca00001000ff */
[----:B------:R1:W-:Y:S01]  /*0c30*/  STS [R6], R9 ;  /* 0x0000000906007388 */ /* 0x0003e20000000800 */
[----:B------:R-:W-:Y:S05]  /*0c40*/  @!P0 BRA `(.L_x_21) ;  /* 0xfffffffc00d08947 */ /* 0x000fea000383ffff */
.L_x_20:
[----:B------:R-:W-:Y:S05]  /*0c50*/  BSYNC.RECONVERGENT B0 ;  /* 0x0000000000007941 */ /* 0x000fea0003800200 */
.L_x_19:
[----:B------:R-:W-:-:S03]  /*0c60*/  UMOV UR4, 0xffffffff ;  /* 0xffffffff00047882 */ /* 0x000fc60000000000 */
[----:B------:R-:W-:Y:S05]  /*0c70*/  BRA.DIV UR4, `(.L_x_22) ;  /* 0x0000013e04947947 */ /* 0x000fea000b800000 */
[----:B------:R-:W-:Y:S06]  /*0c80*/  BAR.SYNC.DEFER_BLOCKING 0x0 ;  /* 0x0000000000007b1d */ /* 0x000fec0000010000 */
.L_x_223:
[----:B------:R-:W-:Y:S01]  /*0c90*/  ISETP.GT.U32.AND P0, PT, R32, 0x3ff, PT ;  /* 0x000003ff2000780c */ /* 0x000fe20003f04070 */
[----:B------:R-:W-:Y:S01]  /*0ca0*/  BSSY.RECONVERGENT B0, `(.L_x_23) ;  /* 0x000001c000007945 */ /* 0x000fe20003800200 */
[----:B------:R-:W-:Y:S02]  /*0cb0*/  SHF.L.U32 R28, R0, 0xa, RZ ;  /* 0x0000000a001c7819 */ /* 0x000fe400000006ff */
[----:B------:R-:W-:Y:S02]  /*0cc0*/  LOP3.LUT R37, R31, 0x38, RZ, 0xc0, !PT ;  /* 0x000000381f257812 */ /* 0x000fe400078ec0ff */
[----:B------:R-:W-:-:S07]  /*0cd0*/  SHF.R.U32.HI R38, RZ, 0x3, R32 ;  /* 0x00000003ff267819 */ /* 0x000fce0000011620 */
[----:B------:R-:W-:Y:S05]  /*0ce0*/  @P0 BRA `(.L_x_24) ;  /* 0x00000000005c0947 */ /* 0x000fea0003800000 */
[----:B------:R-:W3:Y:S01]  /*0cf0*/  S2R R10, SR_CgaCtaId ;  /* 0x00000000000a7919 */ /* 0x000ee20000008800 */
[----:B------:R-:W2:Y:S01]  /*0d00*/  LDC.64 R4, c[0x0][0x3b8] ;  /* 0x0000ee00ff047b82 */ /* 0x000ea20000000a00 */
[----:B------:R-:W-:Y:S01]  /*0d10*/  MOV R7, 0x400 ;  /* 0x0000040000077802 */ /* 0x000fe20000000f00 */
[----:B------:R-:W5:Y:S01]  /*0d20*/  S2R R8, SR_SWINHI ;  /* 0x0000000000087919 */ /* 0x000f620000002f00 */
[----:B-1----:R-:W-:Y:S02]  /*0d30*/  LEA R6, R3, R28, 0x13 ;  /* 0x0000001c03067211 */ /* 0x002fe400078e98ff */
[----:B------:R-:W-:Y:S02]  /*0d40*/  IADD3 R7, PT, PT, R7, 0xc10, RZ ;  /* 0x00000c1007077810 */ /* 0x000fe40007ffe0ff */
[----:B------:R-:W-:Y:S02]  /*0d50*/  IADD3 R12, PT, PT, R37, R6, RZ ;  /* 0x00000006250c7210 */ /* 0x000fe40007ffe0ff */
[----:B------:R-:W-:-:S02]  /*0d60*/  MOV R13, R38 ;  /* 0x00000026000d7202 */ /* 0x000fc40000000f00 */
[----:B---3--:R-:W-:-:S04]  /*0d70*/  LEA R7, R10, R7, 0x18 ;  /* 0x000000070a077211 */ /* 0x008fc800078ec0ff */
[----:B------:R-:W-:Y:S02]  /*0d80*/  MOV R6, R7 ;  /* 0x0000000700067202 */ /* 0x000fe40000000f00 */
[----:B-----5:R-:W-:-:S07]  /*0d90*/  MOV R7, R8 ;  /* 0x0000000800077202 */ /* 0x020fce0000000f00 */
.L_x_25:
[C---:B---3--:R-:W-:Y:S02]  /*0da0*/  LEA R9, R13.reuse, R37, 0x6 ;  /* 0x000000250d097211 */ /* 0x048fe400078e30ff */
[C---:B------:R-:W-:Y:S02]  /*0db0*/  LEA R11, R13.reuse, R12, 0xc ;  /* 0x0000000c0d0b7211 */ /* 0x040fe400078e60ff */
[----:B------:R-:W-:Y:S01]  /*0dc0*/  ISETP.GE.U32.AND P0, PT, R13, 0x70, PT ;  /* 0x000000700d00780c */ /* 0x000fe20003f06070 */
[----:B------:R-:W-:Y:S01]  /*0dd0*/  IMAD.WIDE.U32 R8, R9, 0x2, R6 ;  /* 0x0000000209087825 */ /* 0x000fe200078e0006 */
[----:B------:R-:W-:-:S03]  /*0de0*/  IADD3 R13, PT, PT, R13, 0x10, RZ ;  /* 0x000000100d0d7810 */ /* 0x000fc60007ffe0ff */
[----:B--2---:R-:W-:Y:S01]  /*0df0*/  IMAD.WIDE.U32 R10, R11, 0x2, R4 ;  /* 0x000000020b0a7825 */ /* 0x004fe200078e0004 */
[----:B------:R-:W-:-:S05]  /*0e00*/  MOV R9, R8 ;  /* 0x0000000800097202 */ /* 0x000fca0000000f00 */
[----:B------:R-:W-:Y:S01]  /*0e10*/  @!PT LDS RZ, [RZ] ;  /* 0x00000000fffff984 */ /* 0x000fe20000000800 */
[----:B------:R-:W-:Y:S01]  /*0e20*/  @!PT LDS RZ, [RZ] ;  /* 0x00000000fffff984 */ /* 0x000fe20000000800 */
[----:B------:R-:W-:Y:S01]  /*0e30*/  @!PT LDS RZ, [RZ] ;  /* 0x00000000fffff984 */ /* 0x000fe20000000800 */
[----:B------:R3:W-:Y:S02]  /*0e40*/  LDGSTS.E.BYPASS.128 [R9], desc[UR8][R10.64] ;  /* 0x000000000a097fae */ /* 0x0007e4000b981808 */
[----:B------:R-:W-:Y:S05]  /*0e50*/  @!P0 BRA `(.L_x_25) ;  /* 0xfffffffc00d08947 */ /* 0x000fea000383ffff */
.L_x_24:
[----:B------:R-:W-:Y:S05]  /*0e60*/  BSYNC.RECONVERGENT B0 ;  /* 0x0000000000007941 */ /* 0x000fea0003800200 */
.L_x_23:
[----:B------:R-:W0:Y:S01]  /*0e70*/  LDGDEPBAR ;  /* 0x00000000000079af */ /* 0x000e220000000000 */
[----:B------:R-:W-:Y:S01]  /*0e80*/  VIMNMX.U32 R5, PT, PT, R38, 0x70, !PT ;  /* 0x0000007026057848 */ /* 0x000fe20007fe0000 */
[----:B------:R-:W-:Y:S01]  /*0e90*/  HFMA2 R41, -RZ, RZ, 0, 0 ;  /* 0x00000000ff297431 */ /* 0x000fe200000001ff */
[----:B------:R-:W-:Y:S01]  /*0ea0*/  LEA R20, R3, R28, 0x13 ;  /* 0x0000001c03147211 */ /* 0x000fe200078e98ff */
[----:B------:R-:W-:Y:S01]  /*0eb0*/  BSSY B0, `(.L_x_26) ;  /* 0x000012f000007945 */ /* 0x000fe20003800000 */
[----:B------:R-:W-:Y:S02]  /*0ec0*/  IADD3 R36, PT, PT, R5, 0xf, -R38 ;  /* 0x0000000f05247810 */ /* 0x000fe40007ffe826 */
[----:B------:R-:W-:Y:S02]  /*0ed0*/  MOV R21, RZ ;  /* 0x000000ff00157202 */ /* 0x000fe40000000f00 */
[----:B------:R-:W-:Y:S02]  /*0ee0*/  LEA.HI R35, R36, 0x1, RZ, 0x1c ;  /* 0x0000000124237811 */ /* 0x000fe400078fe0ff */
[----:B------:R-:W-:-:S02]  /*0ef0*/  IADD3 R26, PT, PT, R38, 0x10, RZ ;  /* 0x00000010261a7810 */ /* 0x000fc40007ffe0ff */
[C---:B------:R-:W-:Y:S02]  /*0f00*/  IADD3 R24, PT, PT, R38.reuse, 0x20, RZ ;  /* 0x0000002026187810 */ /* 0x040fe40007ffe0ff */
[----:B------:R-:W-:Y:S02]  /*0f10*/  IADD3 R34, PT, PT, R38, 0x30, RZ ;  /* 0x0000003026227810 */ /* 0x000fe40007ffe0ff */
[----:B------:R-:W-:Y:S02]  /*0f20*/  IADD3 R20, PT, PT, R37, R20, RZ ;  /* 0x0000001425147210 */ /* 0x000fe40007ffe0ff */
[----:B------:R-:W-:-:S07]  /*0f30*/  LOP3.LUT R35, R35, 0x3, RZ, 0xc0, !PT ;  /* 0x0000000323237812 */ /* 0x000fce00078ec0ff */
.L_x_35:
[----:B------:R-:W-:Y:S01]  /*0f40*/  UMOV UR4, 0xffffffff ;  /* 0xffffffff00047882 */ /* 0x000fe20000000000 */
[----:B------:R-:W-:-:S04]  /*0f50*/  DEPBAR.LE SB0, 0x0 ;  /* 0x000080000000791a */ /* 0x000fc80000000000 */
[----:B------:R-:W-:Y:S02]  /*0f60*/  ISETP.GT.U32.AND P0, PT, R32, 0x3ff, PT ;  /* 0x000003ff2000780c */ /* 0x000fe40003f04070 */
[----:B------:R-:W-:Y:S01]  /*0f70*/  MOV R4, R21 ;  /* 0x0000001500047202 */ /* 0x000fe20000000f00 */
[----:B-1----:R-:W-:Y:S10]  /*0f80*/  BRA.DIV UR4, `(.L_x_27) ;  /* 0x0000013a04fc7947 */ /* 0x002ff4000b800000 */
[----:B------:R-:W-:Y:S06]  /*0f90*/  BAR.SYNC.DEFER_BLOCKING 0x0 ;  /* 0x0000000000007b1d */ /* 0x000fec0000010000 */
.L_x_226:
[C---:B------:R-:W-:Y:S01]  /*0fa0*/  IADD3 R7, PT, PT, R21.reuse, 0x1, RZ ;  /* 0x0000000115077810 */ /* 0x040fe20007ffe0ff */
[----:B------:R-:W-:Y:S01]  /*0fb0*/  BSSY.RECONVERGENT B1, `(.L_x_28) ;  /* 0x0000060000017945 */ /* 0x000fe20003800200 */
[----:B------:R-:W-:Y:S02]  /*0fc0*/  SHF.L.U32 R5, R21, 0xd, RZ ;  /* 0x0000000d15057819 */ /* 0x000fe400000006ff */
[----:B------:R-:W-:Y:S02]  /*0fd0*/  ISETP.NE.AND P1, PT, R7, 0xf, PT ;  /* 0x0000000f0700780c */ /* 0x000fe40003f25270 */
[----:B------:R-:W-:Y:S02]  /*0fe0*/  LOP3.LUT R5, R5, 0x2000, RZ, 0xc0, !PT ;  /* 0x0000200005057812 */ /* 0x000fe400078ec0ff */
[----:B------:R-:W-:Y:S01]  /*0ff0*/  MOV R21, R7 ;  /* 0x0000000700157202 */ /* 0x000fe20000000f00 */
[----:B------:R-:W-:Y:S08]  /*1000*/  @P0 BRA `(.L_x_29) ;  /* 0x0000000400680947 */ /* 0x000ff00003800000 */
[----:B------:R-:W-:Y:S01]  /*1010*/  ISETP.NE.AND P2, PT, R35, RZ, PT ;  /* 0x000000ff2300720c */ /* 0x000fe20003f45270 */
[----:B------:R-:W-:Y:S01]  /*1020*/  BSSY.RECONVERGENT B2, `(.L_x_30) ;  /* 0x0000030000027945 */ /* 0x000fe20003800200 */
[----:B-1----:R-:W-:Y:S02]  /*1030*/  LOP3.LUT R6, R5, 0x2000, RZ, 0x3c, !PT ;  /* 0x0000200005067812 */ /* 0x002fe400078e3cff */
[----:B------:R-:W-:Y:S02]  /*1040*/  LEA R17, R7, R20, 0x6 ;  /* 0x0000001407117211 */ /* 0x000fe400078e30ff */
[----:B------:R-:W-:Y:S02]  /*1050*/  MOV R16, R38 ;  /* 0x0000002600107202 */ /* 0x000fe40000000f00 */
[----:B------:R-:W-:-:S05]  /*1060*/  IADD3 R19, PT, PT, R37, R6, RZ ;  /* 0x0000000625137210 */ /* 0x000fca0007ffe0ff */
[----:B------:R-:W-:Y:S05]  /*1070*/  @!P2 BRA `(.L_x_31) ;  /* 0x0000000000a8a947 */ /* 0x000fea0003800000 */
[----:B---3--:R-:W1:Y:S01]  /*1080*/  S2R R9, SR_CgaCtaId ;  /* 0x0000000000097919 */ /* 0x008e620000008800 */
[----:B------:R-:W3:Y:S01]  /*1090*/  LDC.64 R6, c[0x0][0x3b8] ;  /* 0x0000ee00ff067b82 */ /* 0x000ee20000000a00 */
[----:B------:R-:W-:Y:S01]  /*10a0*/  MOV R8, 0x400 ;  /* 0x0000040000087802 */ /* 0x000fe20000000f00 */
[----:B------:R-:W5:Y:S01]  /*10b0*/  S2R R11, SR_SWINHI ;  /* 0x00000000000b7919 */ /* 0x000f620000002f00 */
[----:B------:R-:W-:Y:S02]  /*10c0*/  LEA R23, R38, R19, 0x6 ;  /* 0x0000001326177211 */ /* 0x000fe400078e30ff */
[----:B------:R-:W-:Y:S02]  /*10d0*/  IADD3 R8, PT, PT, R8, 0xc10, RZ ;  /* 0x00000c1008087810 */ /* 0x000fe40007ffe0ff */
[----:B------:R-:W-:Y:S02]  /*10e0*/  LEA R27, R38, R17, 0xc ;  /* 0x00000011261b7211 */ /* 0x000fe400078e60ff */
[----:B------:R-:W-:-:S02]  /*10f0*/  ISETP.NE.AND P2, PT, R35, 0x1, PT ;  /* 0x000000012300780c */ /* 0x000fc40003f45270 */
[----:B------:R-:W-:Y:S01]  /*1100*/  MOV R16, R26 ;  /* 0x0000001a00107202 */ /* 0x000fe20000000f00 */
[----:B---3--:R-:W-:Y:S01]  /*1110*/  IMAD.WIDE.U32 R12, R27, 0x2, R6 ;  /* 0x000000021b0c7825 */ /* 0x008fe200078e0006 */
[----:B-1----:R-:W-:-:S04]  /*1120*/  LEA R8, R9, R8, 0x18 ;  /* 0x0000000809087211 */ /* 0x002fc800078ec0ff */
[----:B------:R-:W-:Y:S02]  /*1130*/  MOV R8, R8 ;  /* 0x0000000800087202 */ /* 0x000fe40000000f00 */
[----:B-----5:R-:W-:-:S03]  /*1140*/  MOV R9, R11 ;  /* 0x0000000b00097202 */ /* 0x020fc60000000f00 */
[----:B------:R-:W-:-:S05]  /*1150*/  IMAD.WIDE.U32 R10, R23, 0x2, R8 ;  /* 0x00000002170a7825 */ /* 0x000fca00078e0008 */
[----:B------:R-:W-:-:S05]  /*1160*/  MOV R15, R10 ;  /* 0x0000000a000f7202 */ /* 0x000fca0000000f00 */
[----:B------:R-:W-:Y:S01]  /*1170*/  @!PT LDS RZ, [RZ] ;  /* 0x00000000fffff984 */ /* 0x000fe20000000800 */
[----:B------:R-:W-:Y:S01]  /*1180*/  @!PT LDS RZ, [RZ] ;  /* 0x00000000fffff984 */ /* 0x000fe20000000800 */
[----:B------:R-:W-:Y:S01]  /*1190*/  @!PT LDS RZ, [RZ] ;  /* 0x00000000fffff984 */ /* 0x000fe20000000800 */
[----:B------:R1:W-:Y:S01]  /*11a0*/  LDGSTS.E.BYPASS.128 [R15], desc[UR8][R12.64] ;  /* 0x000000000c0f7fae */ /* 0x0003e2000b981808 */
[----:B------:R-:W-:Y:S05]  /*11b0*/  @!P2 BRA `(.L_x_31) ;  /* 0x000000000058a947 */ /* 0x000fea0003800000 */
[----:B------:R-:W-:Y:S02]  /*11c0*/  IADD3 R10, P2, PT, R10, 0x800, RZ ;  /* 0x000008000a0a7810 */ /* 0x000fe40007f5e0ff */
[----:B-1----:R-:W-:Y:S02]  /*11d0*/  IADD3 R13, PT, PT, R27, 0x10000, RZ ;  /* 0x000100001b0d7810 */ /* 0x002fe40007ffe0ff */
[----:B------:R-:W-:Y:S02]  /*11e0*/  IADD3.X R11, PT, PT, RZ, R11, RZ, P2, !PT ;  /* 0x0000000bff0b7210 */ /* 0x000fe400017fe4ff */
[----:B------:R-:W-:Y:S01]  /*11f0*/  ISETP.NE.AND P2, PT, R35, 0x2, PT ;  /* 0x000000022300780c */ /* 0x000fe20003f45270 */
[----:B------:R-:W-:Y:S01]  /*1200*/  IMAD.WIDE.U32 R12, R13, 0x2, R6 ;  /* 0x000000020d0c7825 */ /* 0x000fe200078e0006 */
[----:B------:R-:W-:Y:S02]  /*1210*/  MOV R11, R10 ;  /* 0x0000000a000b7202 */ /* 0x000fe40000000f00 */
[----:B------:R-:W-:-:S03]  /*1220*/  MOV R16, R24 ;  /* 0x0000001800107202 */ /* 0x000fc60000000f00 */
[----:B------:R-:W-:Y:S01]  /*1230*/  @!PT LDS RZ, [RZ] ;  /* 0x00000000fffff984 */ /* 0x000fe20000000800 */
[----:B------:R-:W-:Y:S01]  /*1240*/  @!PT LDS RZ, [RZ] ;  /* 0x00000000fffff984 */ /* 0x000fe20000000800 */
[----:B------:R-:W-:Y:S01]  /*1250*/  @!PT LDS RZ, [RZ] ;  /* 0x00000000fffff984 */ /* 0x000fe20000000800 */
[----:B------:R1:W-:Y:S06]  /*1260*/  LDGSTS.E.BYPASS.128 [R11], desc[UR8][R12.64] ;  /* 0x000000000c0b7fae */ /* 0x0003ec000b981808 */
[----:B------:R-:W-:Y:S05]  /*1270*/  @!P2 BRA `(.L_x_31) ;  /* 0x000000000028a947 */ /* 0x000fea0003800000 */
[----:B-1----:R-:W-:Y:S02]  /*1280*/  IADD3 R11, PT, PT, R23, 0x800, RZ ;  /* 0x00000800170b7810 */ /* 0x002fe40007ffe0ff */
[----:B------:R-:W-:Y:S02]  /*1290*/  IADD3 R13, PT, PT, R27, 0x20000, RZ ;  /* 0x000200001b0d7810 */ /* 0x000fe40007ffe0ff */
[----:B------:R-:W-:Y:S01]  /*12a0*/  MOV R16, R34 ;  /* 0x0000002200107202 */ /* 0x000fe20000000f00 */
[----:B------:R-:W-:-:S04]  /*12b0*/  IMAD.WIDE.U32 R8, R11, 0x2, R8 ;  /* 0x000000020b087825 */ /* 0x000fc800078e0008 */
[----:B------:R-:W-:Y:S01]  /*12c0*/  IMAD.WIDE.U32 R6, R13, 0x2, R6 ;  /* 0x000000020d067825 */ /* 0x000fe200078e0006 */
[----:B------:R-:W-:-:S05]  /*12d0*/  MOV R9, R8 ;  /* 0x0000000800097202 */ /* 0x000fca0000000f00 */
[----:B------:R-:W-:Y:S01]  /*12e0*/  @!PT LDS RZ, [RZ] ;  /* 0x00000000fffff984 */ /* 0x000fe20000000800 */
[----:B------:R-:W-:Y:S01]  /*12f0*/  @!PT LDS RZ, [RZ] ;  /* 0x00000000fffff984 */ /* 0x000fe20000000800 */
[----:B------:R-:W-:Y:S01]  /*1300*/  @!PT LDS RZ, [RZ] ;  /* 0x00000000fffff984 */ /* 0x000fe20000000800 */
[----:B------:R1:W-:Y:S02]  /*1310*/  LDGSTS.E.BYPASS.128 [R9], desc[UR8][R6.64] ;  /* 0x0000000006097fae */ /* 0x0003e4000b981808 */
.L_x_31:
[----:B------:R-:W-:Y:S05]  /*1320*/  BSYNC.RECONVERGENT B2 ;  /* 0x0000000000027941 */ /* 0x000fea0003800200 */
.L_x_30:
[----:B------:R-:W-:-:S13]  /*1330*/  ISETP.GE.U32.AND P2, PT, R36, 0x30, PT ;  /* 0x000000302400780c */ /* 0x000fda0003f46070 */
[----:B------:R-:W-:Y:S05]  /*1340*/  @!P2 BRA `(.L_x_29) ;  /* 0x000000000098a947 */ /* 0x000fea0003800000 */
[----:B-1----:R-:W1:Y:S01]  /*1350*/  S2R R7, SR_CgaCtaId ;  /* 0x0000000000077919 */ /* 0x002e620000008800 */
[----:B------:R-:W-:Y:S01]  /*1360*/  MOV R6, 0x400 ;  /* 0x0000040000067802 */ /* 0x000fe20000000f00 */
[----:B---3--:R-:W3:Y:S03]  /*1370*/  S2R R9, SR_SWINHI ;  /* 0x0000000000097919 */ /* 0x008ee60000002f00 */
[----:B------:R-:W-:-:S04]  /*1380*/  IADD3 R6, PT, PT, R6, 0xc10, RZ ;  /* 0x00000c1006067810 */ /* 0x000fc80007ffe0ff */
[----:B-1----:R-:W-:-:S04]  /*1390*/  LEA R6, R7, R6, 0x18 ;  /* 0x0000000607067211 */ /* 0x002fc800078ec0ff */
[----:B------:R-:W-:Y:S02]  /*13a0*/  MOV R6, R6 ;  /* 0x0000000600067202 */ /* 0x000fe40000000f00 */
[----:B---3--:R-:W-:-:S07]  /*13b0*/  MOV R7, R9 ;  /* 0x0000000900077202 */ /* 0x008fce0000000f00 */
.L_x_32:
[----:B-1----:R-:W1:Y:S01]  /*13c0*/  LDC.64 R8, c[0x0][0x3b8] ;  /* 0x0000ee00ff087b82 */ /* 0x002e620000000a00 */
[C---:B------:R-:W-:Y:S02]  /*13d0*/  LEA R15, R16.reuse, R19, 0x6 ;  /* 0x00000013100f7211 */ /* 0x040fe400078e30ff */
[----:B------:R-:W-:Y:S02]  /*13e0*/  ISETP.GE.U32.AND P2, PT, R16, 0x40, PT ;  /* 0x000000401000780c */ /* 0x000fe40003f46070 */
[C---:B------:R-:W-:Y:S01]  /*13f0*/  IADD3 R13, PT, PT, R15.reuse, 0x400, RZ ;  /* 0x000004000f0d7810 */ /* 0x040fe20007ffe0ff */
[C-C-:B------:R-:W-:Y:S01]  /*1400*/  IMAD.WIDE.U32 R10, R15.reuse, 0x2, R6.reuse ;  /* 0x000000020f0a7825 */ /* 0x140fe200078e0006 */
[C---:B------:R-:W-:Y:S02]  /*1410*/  IADD3 R23, PT, PT, R15.reuse, 0x800, RZ ;  /* 0x000008000f177810 */ /* 0x040fe40007ffe0ff */
[----:B------:R-:W-:Y:S01]  /*1420*/  IADD3 R27, PT, PT, R15, 0xc00, RZ ;  /* 0x00000c000f1b7810 */ /* 0x000fe20007ffe0ff */
[----:B------:R-:W-:Y:S01]  /*1430*/  IMAD.WIDE.U32 R12, R13, 0x2, R6 ;  /* 0x000000020d0c7825 */ /* 0x000fe200078e0006 */
[----:B------:R-:W-:-:S03]  /*1440*/  MOV R47, R10 ;  /* 0x0000000a002f7202 */ /* 0x000fc60000000f00 */
[--C-:B------:R-:W-:Y:S01]  /*1450*/  IMAD.WIDE.U32 R14, R23, 0x2, R6.reuse ;  /* 0x00000002170e7825 */ /* 0x100fe200078e0006 */
[----:B------:R-:W-:Y:S02]  /*1460*/  LEA R23, R16, R17, 0xc ;  /* 0x0000001110177211 */ /* 0x000fe400078e60ff */
[----:B------:R-:W-:Y:S01]  /*1470*/  MOV R51, R12 ;  /* 0x0000000c00337202 */ /* 0x000fe20000000f00 */
[----:B------:R-:W-:Y:S01]  /*1480*/  IMAD.WIDE.U32 R10, R27, 0x2, R6 ;  /* 0x000000021b0a7825 */ /* 0x000fe200078e0006 */
[C---:B------:R-:W-:Y:S02]  /*1490*/  IADD3 R13, PT, PT, R23.reuse, 0x10000, RZ ;  /* 0x00010000170d7810 */ /* 0x040fe40007ffe0ff */
[C---:B------:R-:W-:Y:S02]  /*14a0*/  IADD3 R27, PT, PT, R23.reuse, 0x20000, RZ ;  /* 0x00020000171b7810 */ /* 0x040fe40007ffe0ff */
[----:B------:R-:W-:Y:S01]  /*14b0*/  IADD3 R39, PT, PT, R23, 0x30000, RZ ;  /* 0x0003000017277810 */ /* 0x000fe20007ffe0ff */
[----:B-1----:R-:W-:Y:S01]  /*14c0*/  IMAD.WIDE.U32 R12, R13, 0x2, R8 ;  /* 0x000000020d0c7825 */ /* 0x002fe200078e0008 */
[----:B------:R-:W-:-:S02]  /*14d0*/  MOV R53, R14 ;  /* 0x0000000e00357202 */ /* 0x000fc40000000f00 */
[----:B------:R-:W-:Y:S01]  /*14e0*/  MOV R55, R10 ;  /* 0x0000000a00377202 */ /* 0x000fe20000000f00 */
[----:B------:R-:W-:Y:S01]  /*14f0*/  IMAD.WIDE.U32 R14, R23, 0x2, R8 ;  /* 0x00000002170e7825 */ /* 0x000fe200078e0008 */
[----:B------:R-:W-:-:S03]  /*1500*/  IADD3 R16, PT, PT, R16, 0x40, RZ ;  /* 0x0000004010107810 */ /* 0x000fc60007ffe0ff */
[--C-:B------:R-:W-:Y:S01]  /*1510*/  IMAD.WIDE.U32 R10, R27, 0x2, R8.reuse ;  /* 0x000000021b0a7825 */ /* 0x100fe200078e0008 */
[----:B------:R-:W-:Y:S01]  /*1520*/  @!PT LDS RZ, [RZ] ;  /* 0x00000000fffff984 */ /* 0x000fe20000000800 */
[----:B------:R-:W-:Y:S01]  /*1530*/  @!PT LDS RZ, [RZ] ;  /* 0x00000000fffff984 */ /* 0x000fe20000000800 */
[----:B------:R-:W-:Y:S01]  /*1540*/  @!PT LDS RZ, [RZ] ;  /* 0x00000000fffff984 */ /* 0x000fe20000000800 */
[----:B------:R1:W-:Y:S03]  /*1550*/  LDGSTS.E.BYPASS.128 [R47], desc[UR8][R14.64] ;  /* 0x000000000e2f7fae */ /* 0x0003e6000b981808 */
[----:B------:R-:W-:Y:S01]  /*1560*/  IMAD.WIDE.U32 R8, R39, 0x2, R8 ;  /* 0x0000000227087825 */ /* 0x000fe200078e0008 */
[----:B------:R1:W-:Y:S04]  /*1570*/  LDGSTS.E.BYPASS.128 [R51], desc[UR8][R12.64] ;  /* 0x000000000c337fae */ /* 0x0003e8000b981808 */
[----:B------:R1:W-:Y:S04]  /*1580*/  LDGSTS.E.BYPASS.128 [R53], desc[UR8][R10.64] ;  /* 0x000000000a357fae */ /* 0x0003e8000b981808 */
[----:B------:R1:W-:Y:S01]  /*1590*/  LDGSTS.E.BYPASS.128 [R55], desc[UR8][R8.64] ;  /* 0x0000000008377fae */ /* 0x0003e2000b981808 */
[----:B------:R-:W-:Y:S05]  /*15a0*/  @!P2 BRA `(.L_x_32) ;  /* 0xfffffffc0084a947 */ /* 0x000fea000383ffff */
.L_x_29:
[----:B------:R-:W-:Y:S05]  /*15b0*/  BSYNC.RECONVERGENT B1 ;  /* 0x0000000000017941 */ /* 0x000fea0003800200 */
.L_x_28:
[----:B------:R-:W-:Y:S01]  /*15c0*/  ISETP.GT.U32.AND P2, PT, R32, 0x7f, PT ;  /* 0x0000007f2000780c */ /* 0x000fe20003f44070 */
[----:B------:R-:W0:Y:S01]  /*15d0*/  LDGDEPBAR ;  /* 0x00000000000079af */ /* 0x000e220000000000 */
[----:B------:R-:W-:Y:S11]  /*15e0*/  BSSY.RECONVERGENT B1, `(.L_x_33) ;  /* 0x00000ba000017945 */ /* 0x000ff60003800200 */
[----:B------:R-:W-:Y:S05]  /*15f0*/  @P2 BRA `(.L_x_34) ;  /* 0x0000000800e02947 */ /* 0x000fea0003800000 */
[----:B------:R-:W5:Y:S01]  /*1600*/  S2UR UR5, SR_CgaCtaId ;  /* 0x00000000000579c3 */ /* 0x000f620000008800 */
[----:B------:R-:W-:Y:S01]  /*1610*/  UMOV UR4, 0x400 ;  /* 0x0000040000047882 */ /* 0x000fe20000000000 */
[----:B------:R-:W-:Y:S01]  /*1620*/  LEA R22, R32, R5, 0x6 ;  /* 0x0000000520167211 */ /* 0x000fe200078e30ff */
[----:B------:R-:W-:Y:S02]  /*1630*/  UIADD3 UR6, UPT, UPT, UR4, 0xc10, URZ ;  /* 0x00000c1004067890 */ /* 0x000fe4000fffe0ff */
[----:B-----5:R-:W-:Y:S02]  /*1640*/  ULEA UR4, UR5, UR4, 0x18 ;  /* 0x0000000405047291 */ /* 0x020fe4000f8ec0ff */
[----:B------:R-:W-:-:S04]  /*1650*/  ULEA UR6, UR5, UR6, 0x18 ;  /* 0x0000000605067291 */ /* 0x000fc8000f8ec0ff */
[----:B------:R-:W-:Y:S02]  /*1660*/  LEA R23, R4, UR4, 0x7 ;  /* 0x0000000404177c11 */ /* 0x000fe4000f8e38ff */
[----:B------:R-:W-:-:S03]  /*1670*/  LEA R22, R22, UR6, 0x1 ;  /* 0x0000000616167c11 */ /* 0x000fc6000f8e08ff */
[----:B-1----:R-:W-:Y:S04]  /*1680*/  LDS.128 R12, [R23] ;  /* 0x00000000170c7984 */ /* 0x002fe80000000c00 */
[----:B------:R-:W1:Y:S04]  /*1690*/  LDS.128 R16, [R22] ;  /* 0x0000000016107984 */ /* 0x000e680000000c00 */
[----:B------:R-:W-:Y:S04]  /*16a0*/  LDS.128 R4, [R23+0x10] ;  /* 0x0000100017047984 */ /* 0x000fe80000000c00 */
[----:B---3--:R-:W3:Y:S01]  /*16b0*/  LDS.128 R8, [R22+0x10] ;  /* 0x0000100016087984 */ /* 0x008ee20000000c00 */
[----:B-1----:R-:W-:-:S02]  /*16c0*/  HMUL2 R12, R12, R16 ;  /* 0x000000100c0c7232 */ /* 0x002fc40000000000 */
[----:B------:R-:W-:Y:S02]  /*16d0*/  HFMA2 R17, R13, R17, -RZ ;  /* 0x000000110d117231 */ /* 0x000fe400001000ff */
[----:B------:R-:W-:Y:S02]  /*16e0*/  HMUL2 R39, R14, R18 ;  /* 0x000000120e277232 */ /* 0x000fe40000000000 */
[--C-:B------:R-:W-:Y:S02]  /*16f0*/  HADD2.F32 R16, -RZ, R12.reuse.H0_H0 ;  /* 0x2000000cff107230 */ /* 0x100fe40000004100 */
[----:B------:R-:W-:Y:S02]  /*1700*/  HADD2.F32 R13, -RZ, R12.H1_H1 ;  /* 0x3000000cff0d7230 */ /* 0x000fe40000004100 */
[----:B---3--:R-:W-:Y:S02]  /*1710*/  HMUL2 R8, R4, R8 ;  /* 0x0000000804087232 */ /* 0x008fe40000000000 */
[----:B------:R-:W-:-:S02]  /*1720*/  HADD2.F32 R46, -RZ, R39.H0_H0 ;  /* 0x20000027ff2e7230 */ /* 0x000fc40000004100 */
[----:B------:R-:W-:Y:S01]  /*1730*/  FADD R16, R41, R16 ;  /* 0x0000001029107221 */ /* 0x000fe20000000000 */
[--C-:B------:R-:W-:Y:S02]  /*1740*/  HADD2.F32 R12, -RZ, R17.reuse.H0_H0 ;  /* 0x20000011ff0c7230 */ /* 0x100fe40000004100 */
[----:B------:R-:W-:Y:S02]  /*1750*/  HFMA2 R41, R15, R19, -RZ ;  /* 0x000000130f297231 */ /* 0x000fe400001000ff */
[----:B------:R-:W-:Y:S02]  /*1760*/  HADD2.F32 R17, -RZ, R17.H1_H1 ;  /* 0x30000011ff117230 */ /* 0x000fe40000004100 */
[----:B------:R-:W-:Y:S01]  /*1770*/  FADD R13, R16, R13 ;  /* 0x0000000d100d7221 */ /* 0x000fe20000000000 */
[----:B------:R-:W-:Y:S02]  /*1780*/  HADD2.F32 R50, -RZ, R39.H1_H1 ;  /* 0x30000027ff327230 */ /* 0x000fe40000004100 */
[----:B------:R-:W-:-:S02]  /*1790*/  HFMA2 R9, R5, R9, -RZ ;  /* 0x0000000905097231 */ /* 0x000fc400001000ff */
[--C-:B------:R-:W-:Y:S02]  /*17a0*/  HADD2.F32 R39, -RZ, R8.reuse.H0_H0 ;  /* 0x20000008ff277230 */ /* 0x100fe40000004100 */
[----:B------:R-:W-:Y:S01]  /*17b0*/  FADD R12, R13, R12 ;  /* 0x0000000c0d0c7221 */ /* 0x000fe20000000000 */
[----:B------:R-:W-:-:S03]  /*17c0*/  HADD2.F32 R5, -RZ, R8.H1_H1 ;  /* 0x30000008ff057230 */ /* 0x000fc60000004100 */
[----:B------:R-:W-:Y:S01]  /*17d0*/  FADD R27, R12, R17 ;  /* 0x000000110c1b7221 */ /* 0x000fe20000000000 */
[--C-:B------:R-:W-:Y:S01]  /*17e0*/  HADD2.F32 R4, -RZ, R41.reuse.H1_H1 ;  /* 0x30000029ff047230 */ /* 0x100fe20000004100 */
[----:B------:R-:W-:Y:S02]  /*17f0*/  LDS.128 R12, [R23+0x20] ;  /* 0x00002000170c7984 */ /* 0x000fe40000000c00 */
[----:B------:R-:W-:Y:S01]  /*1800*/  FADD R27, R27, R46 ;  /* 0x0000002e1b1b7221 */ /* 0x000fe20000000000 */
[----:B------:R-:W-:Y:S01]  /*1810*/  HADD2.F32 R46, -RZ, R41.H0_H0 ;  /* 0x20000029ff2e7230 */ /* 0x000fe20000004100 */
[----:B------:R-:W1:Y:S01]  /*1820*/  LDS.128 R16, [R22+0x20] ;  /* 0x0000200016107984 */ /* 0x000e620000000c00 */
[----:B------:R-:W-:Y:S02]  /*1830*/  HFMA2 R41, R7, R11, -RZ ;  /* 0x0000000b07297231 */ /* 0x000fe400001000ff */
[----:B------:R-:W-:-:S04]  /*1840*/  FADD R27, R27, R50 ;  /* 0x000000321b1b7221 */ /* 0x000fc80000000000 */
[----:B------:R-:W-:-:S04]  /*1850*/  FADD R27, R27, R46 ;  /* 0x0000002e1b1b7221 */ /* 0x000fc80000000000 */
[----:B------:R-:W-:Y:S01]  /*1860*/  FADD R4, R27, R4 ;  /* 0x000000041b047221 */ /* 0x000fe20000000000 */
[--C-:B------:R-:W-:Y:S02]  /*1870*/  HADD2.F32 R27, -RZ, R9.reuse.H0_H0 ;  /* 0x20000009ff1b7230 */ /* 0x100fe40000004100 */
[----:B------:R-:W-:Y:S02]  /*1880*/  HADD2.F32 R9, -RZ, R9.H1_H1 ;  /* 0x30000009ff097230 */ /* 0x000fe40000004100 */
[----:B------:R-:W-:Y:S01]  /*1890*/  FADD R4, R4, R39 ;  /* 0x0000002704047221 */ /* 0x000fe20000000000 */
[----:B------:R-:W-:-:S03]  /*18a0*/  HMUL2 R39, R6, R10 ;  /* 0x0000000a06277232 */ /* 0x000fc60000000000 */
[----:B------:R-:W-:Y:S02]  /*18b0*/  FADD R4, R4, R5 ;  /* 0x0000000504047221 */ /* 0x000fe40000000000 */
[--C-:B------:R-:W-:Y:S02]  /*18c0*/  HADD2.F32 R46, -RZ, R39.reuse.H0_H0 ;  /* 0x20000027ff2e7230 */ /* 0x100fe40000004100 */
[----:B------:R-:W-:Y:S01]  /*18d0*/  FADD R4, R4, R27 ;  /* 0x0000001b04047221 */ /* 0x000fe20000000000 */
[----:B------:R-:W-:-:S03]  /*18e0*/  HADD2.F32 R50, -RZ, R39.H1_H1 ;  /* 0x30000027ff327230 */ /* 0x000fc60000004100 */
[----:B------:R-:W-:Y:S02]  /*18f0*/  FADD R27, R4, R9 ;  /* 0x00000009041b7221 */ /* 0x000fe40000000000 */
[----:B------:R-:W-:Y:S02]  /*1900*/  LDS.128 R4, [R23+0x30] ;  /* 0x0000300017047984 */ /* 0x000fe40000000c00 */
[----:B------:R-:W-:Y:S01]  /*1910*/  FADD R27, R27, R46 ;  /* 0x0000002e1b1b7221 */ /* 0x000fe20000000000 */
[----:B------:R-:W-:Y:S01]  /*1920*/  HADD2.F32 R46, -RZ, R41.H0_H0 ;  /* 0x20000029ff2e7230 */ /* 0x000fe20000004100 */
[----:B------:R-:W3:Y:S02]  /*1930*/  LDS.128 R8, [R22+0x30] ;  /* 0x0000300016087984 */ /* 0x000ee40000000c00 */
[----:B------:R-:W-:-:S04]  /*1940*/  FADD R27, R27, R50 ;  /* 0x000000321b1b7221 */ /* 0x000fc80000000000 */
[----:B------:R-:W-:Y:S01]  /*1950*/  FADD R27, R27, R46 ;  /* 0x0000002e1b1b7221 */ /* 0x000fe20000000000 */
[----:B-1----:R-:W-:Y:S02]  /*1960*/  HMUL2 R16, R12, R16 ;  /* 0x000000100c107232 */ /* 0x002fe40000000000 */
[----:B------:R-:W-:Y:S02]  /*1970*/  HADD2.F32 R12, -RZ, R41.H1_H1 ;  /* 0x30000029ff0c7230 */ /* 0x000fe40000004100 */
[----:B------:R-:W-:Y:S02]  /*1980*/  HFMA2 R17, R13, R17, -RZ ;  /* 0x000000110d117231 */ /* 0x000fe400001000ff */
[----:B------:R-:W-:Y:S02]  /*1990*/  HFMA2 R41, R15, R19, -RZ ;  /* 0x000000130f297231 */ /* 0x000fe400001000ff */
[--C-:B------:R-:W-:Y:S02]  /*19a0*/  HADD2.F32 R39, -RZ, R16.reuse.H0_H0 ;  /* 0x20000010ff277230 */ /* 0x100fe40000004100 */
[----:B------:R-:W-:Y:S01]  /*19b0*/  FADD R12, R27, R12 ;  /* 0x0000000c1b0c7221 */ /* 0x000fe20000000000 */
[----:B------:R-:W-:-:S03]  /*19c0*/  HADD2.F32 R13, -RZ, R16.H1_H1 ;  /* 0x30000010ff0d7230 */ /* 0x000fc60000004100 */
[----:B------:R-:W-:Y:S01]  /*19d0*/  FADD R12, R12, R39 ;  /* 0x000000270c0c7221 */ /* 0x000fe20000000000 */
[----:B------:R-:W-:Y:S02]  /*19e0*/  HMUL2 R39, R14, R18 ;  /* 0x000000120e277232 */ /* 0x000fe40000000000 */
[--C-:B------:R-:W-:Y:S02]  /*19f0*/  HADD2.F32 R27, -RZ, R17.reuse.H0_H0 ;  /* 0x20000011ff1b7230 */ /* 0x100fe40000004100 */
[----:B------:R-:W-:Y:S01]  /*1a00*/  FADD R12, R12, R13 ;  /* 0x0000000d0c0c7221 */ /* 0x000fe20000000000 */
[----:B------:R-:W-:Y:S02]  /*1a10*/  HADD2.F32 R17, -RZ, R17.H1_H1 ;  /* 0x30000011ff117230 */ /* 0x000fe40000004100 */
[--C-:B------:R-:W-:Y:S02]  /*1a20*/  HADD2.F32 R46, -RZ, R39.reuse.H0_H0 ;  /* 0x20000027ff2e7230 */ /* 0x100fe40000004100 */
[----:B------:R-:W-:Y:S01]  /*1a30*/  FADD R12, R12, R27 ;  /* 0x0000001b0c0c7221 */ /* 0x000fe20000000000 */
[----:B------:R-:W-:-:S03]  /*1a40*/  HADD2.F32 R50, -RZ, R39.H1_H1 ;  /* 0x30000027ff327230 */ /* 0x000fc60000004100 */
[----:B------:R-:W-:Y:S02]  /*1a50*/  FADD R27, R12, R17 ;  /* 0x000000110c1b7221 */ /* 0x000fe40000000000 */
[----:B------:R-:W-:Y:S02]  /*1a60*/  LDS.128 R12, [R23+0x40] ;  /* 0x00004000170c7984 */ /* 0x000fe40000000c00 */
[----:B------:R-:W-:Y:S01]  /*1a70*/  FADD R27, R27, R46 ;  /* 0x0000002e1b1b7221 */ /* 0x000fe20000000000 */
[--C-:B------:R-:W-:Y:S01]  /*1a80*/  HADD2.F32 R46, -RZ, R41.reuse.H0_H0 ;  /* 0x20000029ff2e7230 */ /* 0x100fe20000004100 */
[----:B------:R-:W1:Y:S02]  /*1a90*/  LDS.128 R16, [R22+0x40] ;  /* 0x0000400016107984 */ /* 0x000e640000000c00 */
[----:B------:R-:W-:Y:S01]  /*1aa0*/  FADD R27, R27, R50 ;  /* 0x000000321b1b7221 */ /* 0x000fe20000000000 */
[----:B---3--:R-:W-:Y:S02]  /*1ab0*/  HMUL2 R8, R4, R8 ;  /* 0x0000000804087232 */ /* 0x008fe40000000000 */
[----:B------:R-:W-:-:S02]  /*1ac0*/  HADD2.F32 R4, -RZ, R41.H1_H1 ;  /* 0x30000029ff047230 */ /* 0x000fc40000004100 */
[----:B------:R-:W-:Y:S01]  /*1ad0*/  FADD R27, R27, R46 ;  /* 0x0000002e1b1b7221 */ /* 0x000fe20000000000 */
[----:B------:R-:W-:Y:S02]  /*1ae0*/  HFMA2 R9, R5, R9, -RZ ;  /* 0x0000000905097231 */ /* 0x000fe400001000ff */
[--C-:B------:R-:W-:Y:S02]  /*1af0*/  HADD2.F32 R39, -RZ, R8.reuse.H0_H0 ;  /* 0x20000008ff277230 */ /* 0x100fe40000004100 */
[----:B------:R-:W-:Y:S01]  /*1b00*/  FADD R4, R27, R4 ;  /* 0x000000041b047221 */ /* 0x000fe20000000000 */
[----:B------:R-:W-:Y:S02]  /*1b10*/  HADD2.F32 R5, -RZ, R8.H1_H1 ;  /* 0x30000008ff057230 */ /* 0x000fe40000004100 */
[----:B------:R-:W-:Y:S02]  /*1b20*/  HFMA2 R41, R7, R11, -RZ ;  /* 0x0000000b07297231 */ /* 0x000fe400001000ff */
[----:B------:R-:W-:Y:S01]  /*1b30*/  FADD R4, R4, R39 ;  /* 0x0000002704047221 */ /* 0x000fe20000000000 */
[----:B------:R-:W-:-:S02]  /*1b40*/  HMUL2 R39, R6, R10 ;  /* 0x0000000a06277232 */ /* 0x000fc40000000000 */
        /* <DEDUP_REMOVED lines=51> */
[----:B------:R3:W-:Y:S02]  /*1e80*/  LDS.128 R4, [R23+0x70] ;  /* 0x0000700017047984 */ /* 0x0007e40000000c00 */
[----:B------:R-:W-:Y:S01]  /*1e90*/  FADD R27, R27, R46 ;  /* 0x0000002e1b1b7221 */ /* 0x000fe20000000000 */
[----:B------:R-:W-:Y:S01]  /*1ea0*/  HADD2.F32 R46, -RZ, R41.H0_H0 ;  /* 0x20000029ff2e7230 */ /* 0x000fe20000004100 */
[----:B------:R-:W5:Y:S02]  /*1eb0*/  LDS.128 R8, [R22+0x70] ;  /* 0x0000700016087984 */ /* 0x000f640000000c00 */
[----:B------:R-:W-:-:S04]  /*1ec0*/  FADD R27, R27, R50 ;  /* 0x000000321b1b7221 */ /* 0x000fc80000000000 */
[----:B------:R-:W-:Y:S01]  /*1ed0*/  FADD R27, R27, R46 ;  /* 0x0000002e1b1b7221 */ /* 0x000fe20000000000 */
[----:B-1----:R-:W-:Y:S02]  /*1ee0*/  HMUL2 R16, R12, R16 ;  /* 0x000000100c107232 */ /* 0x002fe40000000000 */
[----:B------:R-:W-:Y:S02]  /*1ef0*/  HADD2.F32 R12, -RZ, R41.H1_H1 ;  /* 0x30000029ff0c7230 */ /* 0x000fe40000004100 */
[----:B------:R-:W-:Y:S02]  /*1f00*/  HFMA2 R17, R13, R17, -RZ ;  /* 0x000000110d117231 */ /* 0x000fe400001000ff */
[----:B------:R-:W-:Y:S02]  /*1f10*/  HMUL2 R14, R14, R18 ;  /* 0x000000120e0e7232 */ /* 0x000fe40000000000 */
[----:B------:R-:W-:Y:S02]  /*1f20*/  HFMA2 R19, R15, R19, -RZ ;  /* 0x000000130f137231 */ /* 0x000fe400001000ff */
[----:B------:R-:W-:-:S02]  /*1f30*/  HADD2.F32 R39, -RZ, R16.H0_H0 ;  /* 0x20000010ff277230 */ /* 0x000fc40000004100 */
[----:B------:R-:W-:Y:S01]  /*1f40*/  FADD R12, R27, R12 ;  /* 0x0000000c1b0c7221 */ /* 0x000fe20000000000 */
[----:B------:R-:W-:Y:S02]  /*1f50*/  HADD2.F32 R13, -RZ, R16.H1_H1 ;  /* 0x30000010ff0d7230 */ /* 0x000fe40000004100 */
[----:B------:R-:W-:Y:S02]  /*1f60*/  HADD2.F32 R15, -RZ, R14.H1_H1 ;  /* 0x3000000eff0f7230 */ /* 0x000fe40000004100 */
[----:B------:R-:W-:Y:S01]  /*1f70*/  FADD R12, R12, R39 ;  /* 0x000000270c0c7221 */ /* 0x000fe20000000000 */
[----:B---3--:R-:W-:-:S03]  /*1f80*/  HADD2.F32 R23, -RZ, R17.H0_H0 ;  /* 0x20000011ff177230 */ /* 0x008fc60000004100 */
[----:B------:R-:W-:Y:S01]  /*1f90*/  FADD R12, R12, R13 ;  /* 0x0000000d0c0c7221 */ /* 0x000fe20000000000 */
[----:B------:R-:W-:Y:S02]  /*1fa0*/  HADD2.F32 R17, -RZ, R17.H1_H1 ;  /* 0x30000011ff117230 */ /* 0x000fe40000004100 */
[----:B------:R-:W-:Y:S02]  /*1fb0*/  HADD2.F32 R13, -RZ, R14.H0_H0 ;  /* 0x2000000eff0d7230 */ /* 0x000fe40000004100 */
[----:B------:R-:W-:-:S04]  /*1fc0*/  FADD R12, R12, R23 ;  /* 0x000000170c0c7221 */ /* 0x000fc80000000000 */
[----:B------:R-:W-:-:S04]  /*1fd0*/  FADD R12, R12, R17 ;  /* 0x000000110c0c7221 */ /* 0x000fc80000000000 */
[----:B------:R-:W-:Y:S01]  /*1fe0*/  FADD R12, R12, R13 ;  /* 0x0000000d0c0c7221 */ /* 0x000fe20000000000 */
[--C-:B------:R-:W-:Y:S02]  /*1ff0*/  HADD2.F32 R13, -RZ, R19.reuse.H0_H0 ;  /* 0x20000013ff0d7230 */ /* 0x100fe40000004100 */
[----:B------:R-:W-:Y:S02]  /*2000*/  HADD2.F32 R19, -RZ, R19.H1_H1 ;  /* 0x30000013ff137230 */ /* 0x000fe40000004100 */
[----:B------:R-:W-:Y:S01]  /*2010*/  FADD R12, R12, R15 ;  /* 0x0000000f0c0c7221 */ /* 0x000fe20000000000 */
[----:B-----5:R-:W-:Y:S02]  /*2020*/  HMUL2 R4, R4, R8 ;  /* 0x0000000804047232 */ /* 0x020fe40000000000 */
[----:B------:R-:W-:Y:S02]  /*2030*/  HFMA2 R9, R5, R9, -RZ ;  /* 0x0000000905097231 */ /* 0x000fe400001000ff */
[----:B------:R-:W-:Y:S01]  /*2040*/  FADD R12, R12, R13 ;  /* 0x0000000d0c0c7221 */ /* 0x000fe20000000000 */
[----:B------:R-:W-:-:S02]  /*2050*/  HMUL2 R6, R6, R10 ;  /* 0x0000000a06067232 */ /* 0x000fc40000000000 */
[----:B------:R-:W-:Y:S02]  /*2060*/  HFMA2 R11, R7, R11, -RZ ;  /* 0x0000000b070b7231 */ /* 0x000fe400001000ff */
[--C-:B------:R-:W-:Y:S02]  /*2070*/  HADD2.F32 R13, -RZ, R4.reuse.H0_H0 ;  /* 0x20000004ff0d7230 */ /* 0x100fe40000004100 */
[----:B------:R-:W-:Y:S01]  /*2080*/  FADD R12, R12, R19 ;  /* 0x000000130c0c7221 */ /* 0x000fe20000000000 */
[----:B------:R-:W-:Y:S02]  /*2090*/  HADD2.F32 R5, -RZ, R4.H1_H1 ;  /* 0x30000004ff057230 */ /* 0x000fe40000004100 */
[----:B------:R-:W-:Y:S02]  /*20a0*/  HADD2.F32 R7, -RZ, R6.H1_H1 ;  /* 0x30000006ff077230 */ /* 0x000fe40000004100 */
[----:B------:R-:W-:Y:S01]  /*20b0*/  FADD R12, R12, R13 ;  /* 0x0000000d0c0c7221 */ /* 0x000fe20000000000 */
[----:B------:R-:W-:-:S02]  /*20c0*/  HADD2.F32 R4, -RZ, R9.H0_H0 ;  /* 0x20000009ff047230 */ /* 0x000fc40000004100 */
[----:B------:R-:W-:Y:S02]  /*20d0*/  HADD2.F32 R9, -RZ, R9.H1_H1 ;  /* 0x30000009ff097230 */ /* 0x000fe40000004100 */
[----:B------:R-:W-:-:S04]  /*20e0*/  FADD R5, R12, R5 ;  /* 0x000000050c057221 */ /* 0x000fc80000000000 */
[----:B------:R-:W-:Y:S01]  /*20f0*/  FADD R4, R5, R4 ;  /* 0x0000000405047221 */ /* 0x000fe20000000000 */
[----:B------:R-:W-:-:S03]  /*2100*/  HADD2.F32 R5, -RZ, R6.H0_H0 ;  /* 0x20000006ff057230 */ /* 0x000fc60000004100 */
[----:B------:R-:W-:-:S04]  /*2110*/  FADD R4, R4, R9 ;  /* 0x0000000904047221 */ /* 0x000fc80000000000 */
[----:B------:R-:W-:Y:S01]  /*2120*/  FADD R4, R4, R5 ;  /* 0x0000000504047221 */ /* 0x000fe20000000000 */
[--C-:B------:R-:W-:Y:S02]  /*2130*/  HADD2.F32 R5, -RZ, R11.reuse.H0_H0 ;  /* 0x2000000bff057230 */ /* 0x100fe40000004100 */
[----:B------:R-:W-:Y:S02]  /*2140*/  HADD2.F32 R11, -RZ, R11.H1_H1 ;  /* 0x3000000bff0b7230 */ /* 0x000fe40000004100 */
[----:B------:R-:W-:-:S04]  /*2150*/  FADD R4, R4, R7 ;  /* 0x0000000704047221 */ /* 0x000fc80000000000 */
[----:B------:R-:W-:-:S04]  /*2160*/  FADD R4, R4, R5 ;  /* 0x0000000504047221 */ /* 0x000fc80000000000 */
[----:B------:R-:W-:-:S07]  /*2170*/  FADD R41, R4, R11 ;  /* 0x0000000b04297221 */ /* 0x000fce0000000000 */
.L_x_34:
[----:B------:R-:W-:Y:S05]  /*2180*/  BSYNC.RECONVERGENT B1 ;  /* 0x0000000000017941 */ /* 0x000fea0003800200 */
.L_x_33:
[----:B------:R-:W-:Y:S05]  /*2190*/  @P1 BRA `(.L_x_35) ;  /* 0xffffffec00681947 */ /* 0x000fea000383ffff */
[----:B------:R-:W-:Y:S05]  /*21a0*/  BSYNC B0 ;  /* 0x0000000000007941 */ /* 0x000fea0003800000 */
.L_x_26:
[----:B------:R-:W-:Y:S01]  /*21b0*/  UMOV UR4, 0xffffffff ;  /* 0xffffffff00047882 */ /* 0x000fe20000000000 */
[----:B------:R-:W-:-:S04]  /*21c0*/  DEPBAR.LE SB0, 0x0 ;  /* 0x000080000000791a */ /* 0x000fc80000000000 */
[----:B------:R-:W-:Y:S05]  /*21d0*/  BRA.DIV UR4, `(.L_x_36) ;  /* 0x0000012a04947947 */ /* 0x000fea000b800000 */
[----:B------:R-:W-:Y:S06]  /*21e0*/  BAR.SYNC.DEFER_BLOCKING 0x0 ;  /* 0x0000000000007b1d */ /* 0x000fec0000010000 */
.L_x_229:
[----:B------:R-:W5:Y:S01]  /*21f0*/  S2R R5, SR_CgaCtaId ;  /* 0x0000000000057919 */ /* 0x000f620000008800 */
[----:B------:R-:W-:Y:S01]  /*2200*/  MOV R20, 0x400 ;  /* 0x0000040000147802 */ /* 0x000fe20000000f00 */
[----:B------:R-:W-:Y:S03]  /*2210*/  BSSY.RECONVERGENT B0, `(.L_x_37) ;  /* 0x00000bb000007945 */ /* 0x000fe60003800200 */
[C---:B------:R-:W-:Y:S02]  /*2220*/  IADD3 R4, PT, PT, R20.reuse, 0x800, RZ ;  /* 0x0000080014047810 */ /* 0x040fe40007ffe0ff */
[----:B------:R-:W-:Y:S02]  /*2230*/  IADD3 R21, PT, PT, R20, 0xc10, RZ ;  /* 0x00000c1014157810 */ /* 0x000fe40007ffe0ff */
[C---:B-----5:R-:W-:Y:S02]  /*2240*/  LEA R27, R5.reuse, R4, 0x18 ;  /* 0x00000004051b7211 */ /* 0x060fe400078ec0ff */
[----:B------:R-:W-:-:S02]  /*2250*/  LEA R21, R5, R21, 0x18 ;  /* 0x0000001505157211 */ /* 0x000fc400078ec0ff */
[C---:B------:R-:W-:Y:S02]  /*2260*/  LEA R27, R32.reuse, R27, 0x1 ;  /* 0x0000001b201b7211 */ /* 0x040fe400078e08ff */
[----:B------:R-:W-:Y:S01]  /*2270*/  LEA R39, R32, R21, 0x7 ;  /* 0x0000001520277211 */ /* 0x000fe200078e38ff */
[----:B------:R-:W-:Y:S06]  /*2280*/  @P2 BRA `(.L_x_38) ;  /* 0x0000000800cc2947 */ /* 0x000fec0003800000 */
[----:B------:R-:W-:Y:S01]  /*2290*/  LEA R20, R5, R20, 0x18 ;  /* 0x0000001405147211 */ /* 0x000fe200078ec0ff */
[----:B-1----:R-:W-:Y:S04]  /*22a0*/  LDS.128 R12, [R39+0x4000] ;  /* 0x00400000270c7984 */ /* 0x002fe80000000c00 */
[----:B------:R-:W1:Y:S04]  /*22b0*/  LDS.128 R16, [R20+0x780] ;  /* 0x0007800014107984 */ /* 0x000e680000000c00 */
[----:B------:R-:W-:Y:S04]  /*22c0*/  LDS.128 R4, [R39+0x4010] ;  /* 0x0040100027047984 */ /* 0x000fe80000000c00 */
[----:B---3--:R-:W3:Y:S01]  /*22d0*/  LDS.128 R8, [R20+0x790] ;  /* 0x0007900014087984 */ /* 0x008ee20000000c00 */
[----:B-1----:R-:W-:-:S02]  /*22e0*/  HMUL2 R12, R16, R12 ;  /* 0x0000000c100c7232 */ /* 0x002fc40000000000 */
[----:B------:R-:W-:Y:S02]  /*22f0*/  HFMA2 R17, R17, R13, -RZ ;  /* 0x0000000d11117231 */ /* 0x000fe400001000ff */
[----:B------:R-:W-:Y:S02]  /*2300*/  HMUL2 R23, R18, R14 ;  /* 0x0000000e12177232 */ /* 0x000fe40000000000 */
[----:B------:R-:W-:Y:S02]  /*2310*/  HFMA2 R46, R19, R15, -RZ ;  /* 0x0000000f132e7231 */ /* 0x000fe400001000ff */
[--C-:B------:R-:W-:Y:S02]  /*2320*/  HADD2.F32 R16, -RZ, R12.reuse.H0_H0 ;  /* 0x2000000cff107230 */ /* 0x100fe40000004100 */
[----:B------:R-:W-:Y:S02]  /*2330*/  HADD2.F32 R13, -RZ, R12.H1_H1 ;  /* 0x3000000cff0d7230 */ /* 0x000fe40000004100 */
[----:B---3--:R-:W-:-:S02]  /*2340*/  HMUL2 R4, R8, R4 ;  /* 0x0000000408047232 */ /* 0x008fc40000000000 */
[----:B------:R-:W-:Y:S02]  /*2350*/  HFMA2 R9, R9, R5, -RZ ;  /* 0x0000000509097231 */ /* 0x000fe400001000ff */
[----:B------:R-:W-:Y:S01]  /*2360*/  FADD R16, R41, R16 ;  /* 0x0000001029107221 */ /* 0x000fe20000000000 */
[--C-:B------:R-:W-:Y:S02]  /*2370*/  HADD2.F32 R12, -RZ, R17.reuse.H0_H0 ;  /* 0x20000011ff0c7230 */ /* 0x100fe40000004100 */
[----:B------:R-:W-:Y:S02]  /*2380*/  HADD2.F32 R17, -RZ, R17.H1_H1 ;  /* 0x30000011ff117230 */ /* 0x000fe40000004100 */
[----:B------:R-:W-:Y:S01]  /*2390*/  FADD R13, R16, R13 ;  /* 0x0000000d100d7221 */ /* 0x000fe20000000000 */
[--C-:B------:R-:W-:Y:S02]  /*23a0*/  HADD2.F32 R41, -RZ, R23.reuse.H0_H0 ;  /* 0x20000017ff297230 */ /* 0x100fe40000004100 */
[----:B------:R-:W-:-:S02]  /*23b0*/  HADD2.F32 R23, -RZ, R23.H1_H1 ;  /* 0x30000017ff177230 */ /* 0x000fc40000004100 */
        /* <DEDUP_REMOVED lines=8> */
[----:B------:R-:W-:Y:S02]  /*2440*/  HADD2.F32 R23, -RZ, R46.H1_H1 ;  /* 0x3000002eff177230 */ /* 0x000fe40000004100 */
[----:B------:R-:W-:-:S02]  /*2450*/  HFMA2 R46, R11, R7, -RZ ;  /* 0x000000070b2e7231 */ /* 0x000fc400001000ff */
[----:B------:R-:W-:Y:S01]  /*2460*/  FADD R22, R22, R41 ;  /* 0x0000002916167221 */ /* 0x000fe20000000000 */
[----:B------:R-:W-:Y:S02]  /*2470*/  HADD2.F32 R41, -RZ, R4.H0_H0 ;  /* 0x20000004ff297230 */ /* 0x000fe40000004100 */
[--C-:B------:R-:W-:Y:S02]  /*2480*/  HADD2.F32 R4, -RZ, R9.reuse.H0_H0 ;  /* 0x20000009ff047230 */ /* 0x100fe40000004100 */
[----:B------:R-:W-:Y:S01]  /*2490*/  FADD R22, R22, R23 ;  /* 0x0000001716167221 */ /* 0x000fe20000000000 */
[----:B------:R-:W-:Y:S02]  /*24a0*/  HMUL2 R23, R10, R6 ;  /* 0x000000060a177232 */ /* 0x000fe40000000000 */
[----:B------:R-:W-:Y:S02]  /*24b0*/  HADD2.F32 R9, -RZ, R9.H1_H1 ;  /* 0x30000009ff097230 */ /* 0x000fe40000004100 */
[----:B------:R-:W-:Y:S01]  /*24c0*/  FADD R22, R22, R41 ;  /* 0x0000002916167221 */ /* 0x000fe20000000000 */
[----:B------:R-:W-:-:S03]  /*24d0*/  HADD2.F32 R41, -RZ, R23.H0_H0 ;  /* 0x20000017ff297230 */ /* 0x000fc60000004100 */
[----:B------:R-:W-:Y:S01]  /*24e0*/  FADD R5, R22, R5 ;  /* 0x0000000516057221 */ /* 0x000fe20000000000 */
[----:B------:R-:W-:-:S03]  /*24f0*/  HADD2.F32 R23, -RZ, R23.H1_H1 ;  /* 0x30000017ff177230 */ /* 0x000fc60000004100 */
[----:B------:R-:W-:-:S04]  /*2500*/  FADD R4, R5, R4 ;  /* 0x0000000405047221 */ /* 0x000fc80000000000 */
[----:B------:R-:W-:Y:S02]  /*2510*/  FADD R22, R4, R9 ;  /* 0x0000000904167221 */ /* 0x000fe40000000000 */
[----:B------:R-:W-:Y:S02]  /*2520*/  LDS.128 R4, [R39+0x4030] ;  /* 0x0040300027047984 */ /* 0x000fe40000000c00 */
[----:B------:R-:W-:Y:S01]  /*2530*/  FADD R22, R22, R41 ;  /* 0x0000002916167221 */ /* 0x000fe20000000000 */
[--C-:B------:R-:W-:Y:S01]  /*2540*/  HADD2.F32 R41, -RZ, R46.reuse.H0_H0 ;  /* 0x2000002eff297230 */ /* 0x100fe20000004100 */
[----:B------:R-:W3:Y:S02]  /*2550*/  LDS.128 R8, [R20+0x7b0] ;  /* 0x0007b00014087984 */ /* 0x000ee40000000c00 */
[----:B------:R-:W-:Y:S01]  /*2560*/  FADD R22, R22, R23 ;  /* 0x0000001716167221 */ /* 0x000fe20000000000 */
[----:B------:R-:W-:-:S03]  /*2570*/  HADD2.F32 R23, -RZ, R46.H1_H1 ;  /* 0x3000002eff177230 */ /* 0x000fc60000004100 */
[----:B------:R-:W-:Y:S01]  /*2580*/  FADD R22, R22, R41 ;  /* 0x0000002916167221 */ /* 0x000fe20000000000 */
[----:B-1----:R-:W-:Y:S02]  /*2590*/  HMUL2 R12, R16, R12 ;  /* 0x0000000c100c7232 */ /* 0x002fe40000000000 */
[----:B------:R-:W-:Y:S02]  /*25a0*/  HFMA2 R17, R17, R13, -RZ ;  /* 0x0000000d11117231 */ /* 0x000fe400001000ff */
[----:B------:R-:W-:Y:S01]  /*25b0*/  FADD R22, R22, R23 ;  /* 0x0000001716167221 */ /* 0x000fe20000000000 */
[----:B------:R-:W-:Y:S02]  /*25c0*/  HMUL2 R23, R18, R14 ;  /* 0x0000000e12177232 */ /* 0x000fe40000000000 */
[----:B------:R-:W-:Y:S02]  /*25d0*/  HFMA2 R46, R19, R15, -RZ ;  /* 0x0000000f132e7231 */ /* 0x000fe400001000ff */
[----:B------:R-:W-:-:S02]  /*25e0*/  HADD2.F32 R41, -RZ, R12.H0_H0 ;  /* 0x2000000cff297230 */ /* 0x000fc40000004100 */
[----:B------:R-:W-:-:S03]  /*25f0*/  HADD2.F32 R13, -RZ, R12.H1_H1 ;  /* 0x3000000cff0d7230 */ /* 0x000fc60000004100 */
[----:B------:R-:W-:Y:S01]  /*2600*/  FADD R22, R22, R41 ;  /* 0x0000002916167221 */ /* 0x000fe20000000000 */
[--C-:B------:R-:W-:Y:S02]  /*2610*/  HADD2.F32 R12, -RZ, R17.reuse.H0_H0 ;  /* 0x20000011ff0c7230 */ /* 0x100fe40000004100 */
[----:B------:R-:W-:Y:S02]  /*2620*/  HADD2.F32 R17, -RZ, R17.H1_H1 ;  /* 0x30000011ff117230 */ /* 0x000fe40000004100 */
[----:B------:R-:W-:Y:S01]  /*2630*/  FADD R13, R22, R13 ;  /* 0x0000000d160d7221 */ /* 0x000fe20000000000 */
[--C-:B------:R-:W-:Y:S02]  /*2640*/  HADD2.F32 R41, -RZ, R23.reuse.H0_H0 ;  /* 0x20000017ff297230 */ /* 0x100fe40000004100 */
[----:B------:R-:W-:Y:S02]  /*2650*/  HADD2.F32 R23, -RZ, R23.H1_H1 ;  /* 0x30000017ff177230 */ /* 0x000fe40000004100 */
[----:B------:R-:W-:-:S04]  /*2660*/  FADD R12, R13, R12 ;  /* 0x0000000c0d0c7221 */ /* 0x000fc80000000000 */
[----:B------:R-:W-:Y:S02]  /*2670*/  FADD R22, R12, R17 ;  /* 0x000000110c167221 */ /* 0x000fe40000000000 */
[----:B------:R-:W-:Y:S02]  /*2680*/  LDS.128 R16, [R39+0x4040] ;  /* 0x0040400027107984 */ /* 0x000fe40000000c00 */
[----:B------:R-:W-:Y:S01]  /*2690*/  FADD R22, R22, R41 ;  /* 0x0000002916167221 */ /* 0x000fe20000000000 */
[--C-:B------:R-:W-:Y:S01]  /*26a0*/  HADD2.F32 R41, -RZ, R46.reuse.H0_H0 ;  /* 0x2000002eff297230 */ /* 0x100fe20000004100 */
[----:B------:R-:W1:Y:S02]  /*26b0*/  LDS.128 R12, [R20+0x7c0] ;  /* 0x0007c000140c7984 */ /* 0x000e640000000c00 */
[----:B------:R-:W-:Y:S01]  /*26c0*/  FADD R22, R22, R23 ;  /* 0x0000001716167221 */ /* 0x000fe20000000000 */
[----:B------:R-:W-:Y:S02]  /*26d0*/  HADD2.F32 R23, -RZ, R46.H1_H1 ;  /* 0x3000002eff177230 */ /* 0x000fe40000004100 */
[----:B---3--:R-:W-:-:S02]  /*26e0*/  HMUL2 R4, R8, R4 ;  /* 0x0000000408047232 */ /* 0x008fc40000000000 */
[----:B------:R-:W-:Y:S02]  /*26f0*/  HFMA2 R9, R9, R5, -RZ ;  /* 0x0000000509097231 */ /* 0x000fe400001000ff */
[----:B------:R-:W-:Y:S01]  /*2700*/  FADD R22, R22, R41 ;  /* 0x0000002916167221 */ /* 0x000fe20000000000 */
[----:B------:R-:W-:Y:S02]  /*2710*/  HFMA2 R46, R11, R7, -RZ ;  /* 0x000000070b2e7231 */ /* 0x000fe400001000ff */
[--C-:B------:R-:W-:Y:S02]  /*2720*/  HADD2.F32 R41, -RZ, R4.reuse.H0_H0 ;  /* 0x20000004ff297230 */ /* 0x100fe40000004100 */
[----:B------:R-:W-:Y:S01]  /*2730*/  FADD R22, R22, R23 ;  /* 0x0000001716167221 */ /* 0x000fe20000000000 */
[----:B------:R-:W-:Y:S02]  /*2740*/  HADD2.F32 R5, -RZ, R4.H1_H1 ;  /* 0x30000004ff057230 */ /* 0x000fe40000004100 */
[----:B------:R-:W-:-:S02]  /*2750*/  HMUL2 R23, R10, R6 ;  /* 0x000000060a177232 */ /* 0x000fc40000000000 */
        /* <DEDUP_REMOVED lines=65> */
[----:B------:R-:W-:Y:S02]  /*2b70*/  HADD2.F32 R13, -RZ, R12.H1_H1 ;  /* 0x3000000cff0d7230 */ /* 0x000fe40000004100 */
[----:B------:R-:W-:Y:S02]  /*2b80*/  HADD2.F32 R15, -RZ, R14.H1_H1 ;  /* 0x3000000eff0f7230 */ /* 0x000fe40000004100 */
[----:B------:R-:W-:Y:S01]  /*2b90*/  FADD R22, R22, R41 ;  /* 0x0000002916167221 */ /* 0x000fe20000000000 */
[--C-:B------:R-:W-:Y:S02]  /*2ba0*/  HADD2.F32 R12, -RZ, R17.reuse.H0_H0 ;  /* 0x20000011ff0c7230 */ /* 0x100fe40000004100 */
        /* <DEDUP_REMOVED lines=8> */
[----:B------:R-:W-:Y:S01]  /*2c30*/  FADD R12, R12, R15 ;  /* 0x0000000f0c0c7221 */ /* 0x000fe20000000000 */
[----:B---3--:R-:W-:Y:S02]  /*2c40*/  HMUL2 R4, R8, R4 ;  /* 0x0000000408047232 */ /* 0x008fe40000000000 */
        /* <DEDUP_REMOVED lines=20> */
[----:B------:R-:W-:-:S05]  /*2d90*/  FADD R4, R4, R11 ;  /* 0x0000000b04047221 */ /* 0x000fca0000000000 */
[----:B------:R-:W-:-:S05]  /*2da0*/  F2FP.F16.F32.PACK_AB R4, RZ, R4 ;  /* 0x00000004ff04723e */ /* 0x000fca00000000ff */
[----:B------:R1:W-:Y:S02]  /*2db0*/  STS.U16 [R27], R4 ;  /* 0x000000041b007388 */ /* 0x0003e40000000400 */
.L_x_38:
[----:B------:R-:W-:Y:S05]  /*2dc0*/  BSYNC.RECONVERGENT B0 ;  /* 0x0000000000007941 */ /* 0x000fea0003800200 */
.L_x_37:
[----:B-1-3--:R-:W-:Y:S01]  /*2dd0*/  SHF.L.U32 R11, R3, 0x7, RZ ;  /* 0x00000007030b7819 */ /* 0x00afe200000006ff */
[----:B------:R-:W-:Y:S03]  /*2de0*/  BSSY.RECONVERGENT B0, `(.L_x_39) ;  /* 0x0000016000007945 */ /* 0x000fe60003800200 */
[----:B------:R-:W-:Y:S01]  /*2df0*/  IADD3 R41, PT, PT, R11, 0x1000, RZ ;  /* 0x000010000b297810 */ /* 0x000fe20007ffe0ff */
[----:B------:R-:W-:Y:S06]  /*2e00*/  @P0 BRA `(.L_x_40) ;  /* 0x00000000004c0947 */ /* 0x000fec0003800000 */
[----:B------:R-:W1:Y:S01]  /*2e10*/  S2R R8, SR_SWINHI ;  /* 0x0000000000087919 */ /* 0x000e620000002f00 */
[----:B------:R-:W3:Y:S01]  /*2e20*/  LDC.64 R4, c[0x0][0x3b8] ;  /* 0x0000ee00ff047b82 */ /* 0x000ee20000000a00 */
[----:B------:R-:W-:Y:S02]  /*2e30*/  IADD3 R10, PT, PT, R28, R37, RZ ;  /* 0x000000251c0a7210 */ /* 0x000fe40007ffe0ff */
[----:B------:R-:W-:Y:S02]  /*2e40*/  MOV R12, R38 ;  /* 0x00000026000c7202 */ /* 0x000fe40000000f00 */
[----:B------:R-:W-:Y:S02]  /*2e50*/  MOV R6, R21 ;  /* 0x0000001500067202 */ /* 0x000fe40000000f00 */
[----:B-1----:R-:W-:-:S07]  /*2e60*/  MOV R7, R8 ;  /* 0x0000000800077202 */ /* 0x002fce0000000f00 */
.L_x_41:
[C---:B-1----:R-:W-:Y:S02]  /*2e70*/  LEA R9, R12.reuse, R37, 0x6 ;  /* 0x000000250c097211 */ /* 0x042fe400078e30ff */
[----:B------:R-:W-:Y:S02]  /*2e80*/  IADD3 R13, PT, PT, R41, R12, RZ ;  /* 0x0000000c290d7210 */ /* 0x000fe40007ffe0ff */
[C---:B------:R-:W-:Y:S01]  /*2e90*/  ISETP.GE.U32.AND P1, PT, R12.reuse, 0x70, PT ;  /* 0x000000700c00780c */ /* 0x040fe20003f26070 */
[----:B------:R-:W-:Y:S01]  /*2ea0*/  IMAD.WIDE.U32 R8, R9, 0x2, R6 ;  /* 0x0000000209087825 */ /* 0x000fe200078e0006 */
[----:B------:R-:W-:Y:S02]  /*2eb0*/  LEA R13, R13, R10, 0xc ;  /* 0x0000000a0d0d7211 */ /* 0x000fe400078e60ff */
[----:B------:R-:W-:Y:S02]  /*2ec0*/  IADD3 R12, PT, PT, R12, 0x10, RZ ;  /* 0x000000100c0c7810 */ /* 0x000fe40007ffe0ff */
[----:B------:R-:W-:Y:S01]  /*2ed0*/  MOV R15, R8 ;  /* 0x00000008000f7202 */ /* 0x000fe20000000f00 */
[----:B---3--:R-:W-:-:S05]  /*2ee0*/  IMAD.WIDE.U32 R8, R13, 0x2, R4 ;  /* 0x000000020d087825 */ /* 0x008fca00078e0004 */
[----:B------:R-:W-:Y:S01]  /*2ef0*/  @!PT LDS RZ, [RZ] ;  /* 0x00000000fffff984 */ /* 0x000fe20000000800 */
[----:B------:R-:W-:Y:S01]  /*2f00*/  @!PT LDS RZ, [RZ] ;  /* 0x00000000fffff984 */ /* 0x000fe20000000800 */
[----:B------:R-:W-:Y:S01]  /*2f10*/  @!PT LDS RZ, [RZ] ;  /* 0x00000000fffff984 */ /* 0x000fe20000000800 */
[----:B------:R1:W-:Y:S01]  /*2f20*/  LDGSTS.E.BYPASS.128 [R15], desc[UR8][R8.64] ;  /* 0x00000000080f7fae */ /* 0x0003e2000b981808 */
[----:B------:R-:W-:Y:S05]  /*2f30*/  @!P1 BRA `(.L_x_41) ;  /* 0xfffffffc00cc9947 */ /* 0x000fea000383ffff */
.L_x_40:
[----:B------:R-:W-:Y:S05]  /*2f40*/  BSYNC.RECONVERGENT B0 ;  /* 0x0000000000007941 */ /* 0x000fea0003800200 */
.L_x_39:
[----:B------:R-:W0:Y:S01]  /*2f50*/  LDGDEPBAR ;  /* 0x00000000000079af */ /* 0x000e220000000000 */
[----:B------:R-:W-:Y:S01]  /*2f60*/  HFMA2 R50, -RZ, RZ, 0, 0 ;  /* 0x00000000ff327431 */ /* 0x000fe200000001ff */
[----:B------:R-:W-:Y:S01]  /*2f70*/  BSSY B0, `(.L_x_42) ;  /* 0x0000126000007945 */ /* 0x000fe20003800000 */
[----:B-1----:R-:W-:Y:S02]  /*2f80*/  IADD3 R8, PT, PT, R28, R37, RZ ;  /* 0x000000251c087210 */ /* 0x002fe40007ffe0ff */
[----:B------:R-:W-:Y:S02]  /*2f90*/  MOV R9, RZ ;  /* 0x000000ff00097202 */ /* 0x000fe40000000f00 */
[----:B------:R-:W-:-:S07]  /*2fa0*/  IADD3 R10, PT, PT, R38, R41, RZ ;  /* 0x00000029260a7210 */ /* 0x000fce0007ffe0ff */
.L_x_51:
[----:B------:R-:W-:Y:S01]  /*2fb0*/  UMOV UR4, 0xffffffff ;  /* 0xffffffff00047882 */ /* 0x000fe20000000000 */
[----:B------:R-:W-:-:S04]  /*2fc0*/  DEPBAR.LE SB0, 0x0 ;  /* 0x000080000000791a */ /* 0x000fc80000000000 */
[----:B------:R-:W-:Y:S01]  /*2fd0*/  MOV R18, R9 ;  /* 0x0000000900127202 */ /* 0x000fe20000000f00 */
[----:B-1-3--:R-:W-:Y:S06]  /*2fe0*/  BRA.DIV UR4, `(.L_x_43) ;  /* 0x0000011e043c7947 */ /* 0x00afec000b800000 */
[----:B------:R-:W-:Y:S06]  /*2ff0*/  BAR.SYNC.DEFER_BLOCKING 0x0 ;  /* 0x0000000000007b1d */ /* 0x000fec0000010000 */
.L_x_232:
        /* <DEDUP_REMOVED lines=9> */
[----:B------:R-:W-:Y:S02]  /*3090*/  LOP3.LUT R4, R20, 0x2000, RZ, 0x3c, !PT ;  /* 0x0000200014047812 */ /* 0x000fe400078e3cff */
[----:B------:R-:W-:Y:S02]  /*30a0*/  LEA R19, R5, R8, 0x6 ;  /* 0x0000000805137211 */ /* 0x000fe400078e30ff */
[----:B------:R-:W-:Y:S02]  /*30b0*/  MOV R22, R38 ;  /* 0x0000002600167202 */ /* 0x000fe40000000f00 */
[----:B------:R-:W-:-:S05]  /*30c0*/  IADD3 R21, PT, PT, R37, R4, RZ ;  /* 0x0000000425157210 */ /* 0x000fca0007ffe0ff */
[----:B------:R-:W-:Y:S05]  /*30d0*/  @!P3 BRA `(.L_x_47) ;  /* 0x0000000000a8b947 */ /* 0x000fea0003800000 */
[----:B------:R-:W1:Y:S01]  /*30e0*/  S2R R7, SR_CgaCtaId ;  /* 0x0000000000077919 */ /* 0x000e620000008800 */
[----:B------:R-:W3:Y:S01]  /*30f0*/  LDC.64 R4, c[0x0][0x3b8] ;  /* 0x0000ee00ff047b82 */ /* 0x000ee20000000a00 */
[----:B------:R-:W-:Y:S01]  /*3100*/  MOV R6, 0x400 ;  /* 0x0000040000067802 */ /* 0x000fe20000000f00 */
[----:B------:R-:W5:Y:S01]  /*3110*/  S2R R13, SR_SWINHI ;  /* 0x00000000000d7919 */ /* 0x000f620000002f00 */
[----:B------:R-:W-:Y:S02]  /*3120*/  LEA R17, R38, R21, 0x6 ;  /* 0x0000001526117211 */ /* 0x000fe400078e30ff */
[----:B------:R-:W-:Y:S02]  /*3130*/  IADD3 R6, PT, PT, R6, 0xc10, RZ ;  /* 0x00000c1006067810 */ /* 0x000fe40007ffe0ff */
[----:B------:R-:W-:Y:S02]  /*3140*/  LEA R23, R10, R19, 0xc ;  /* 0x000000130a177211 */ /* 0x000fe400078e60ff */
[----:B------:R-:W-:-:S02]  /*3150*/  ISETP.NE.AND P3, PT, R35, 0x1, PT ;  /* 0x000000012300780c */ /* 0x000fc40003f65270 */
[----:B------:R-:W-:Y:S02]  /*3160*/  MOV R22, R26 ;  /* 0x0000001a00167202 */ /* 0x000fe40000000f00 */
[----:B-1----:R-:W-:-:S04]  /*3170*/  LEA R6, R7, R6, 0x18 ;  /* 0x0000000607067211 */ /* 0x002fc800078ec0ff */
[----:B------:R-:W-:Y:S02]  /*3180*/  MOV R6, R6 ;  /* 0x0000000600067202 */ /* 0x000fe40000000f00 */
[----:B-----5:R-:W-:Y:S01]  /*3190*/  MOV R7, R13 ;  /* 0x0000000d00077202 */ /* 0x020fe20000000f00 */
[----:B---3--:R-:W-:-:S04]  /*31a0*/  IMAD.WIDE.U32 R12, R23, 0x2, R4 ;  /* 0x00000002170c7825 */ /* 0x008fc800078e0004 */
[----:B------:R-:W-:-:S05]  /*31b0*/  IMAD.WIDE.U32 R14, R17, 0x2, R6 ;  /* 0x00000002110e7825 */ /* 0x000fca00078e0006 */
[----:B------:R-:W-:-:S05]  /*31c0*/  MOV R15, R14 ;  /* 0x0000000e000f7202 */ /* 0x000fca0000000f00 */
[----:B------:R-:W-:Y:S01]  /*31d0*/  @!PT LDS RZ, [RZ] ;  /* 0x00000000fffff984 */ /* 0x000fe20000000800 */
[----:B------:R-:W-:Y:S01]  /*31e0*/  @!PT LDS RZ, [RZ] ;  /* 0x00000000fffff984 */ /* 0x000fe20000000800 */
[----:B------:R-:W-:Y:S01]  /*31f0*/  @!PT LDS RZ, [RZ] ;  /* 0x00000000fffff984 */ /* 0x000fe20000000800 */
[----:B------:R1:W-:Y:S01]  /*3200*/  LDGSTS.E.BYPASS.128 [R15], desc[UR8][R12.64] ;  /* 0x000000000c0f7fae */ /* 0x0003e2000b981808 */
[----:B------:R-:W-:Y:S05]  /*3210*/  @!P3 BRA `(.L_x_47) ;  /* 0x000000000058b947 */ /* 0x000fea0003800000 */
[----:B-1----:R-:W-:Y:S02]  /*3220*/  IADD3 R15, PT, PT, R17, 0x400, RZ ;  /* 0x00000400110f7810 */ /* 0x002fe40007ffe0ff */
[----:B------:R-:W-:Y:S02]  /*3230*/  IADD3 R13, PT, PT, R23, 0x10000, RZ ;  /* 0x00010000170d7810 */ /* 0x000fe40007ffe0ff */
[----:B------:R-:W-:Y:S01]  /*3240*/  ISETP.NE.AND P3, PT, R35, 0x2, PT ;  /* 0x000000022300780c */ /* 0x000fe20003f65270 */
[----:B------:R-:W-:Y:S01]  /*3250*/  IMAD.WIDE.U32 R14, R15, 0x2, R6 ;  /* 0x000000020f0e7825 */ /* 0x000fe200078e0006 */
[----:B------:R-:W-:-:S03]  /*3260*/  MOV R22, R24 ;  /* 0x0000001800167202 */ /* 0x000fc60000000f00 */
[----:B------:R-:W-:Y:S01]  /*3270*/  IMAD.WIDE.U32 R12, R13, 0x2, R4 ;  /* 0x000000020d0c7825 */ /* 0x000fe200078e0004 */
[----:B------:R-:W-:-:S05]  /*3280*/  MOV R15, R14 ;  /* 0x0000000e000f7202 */ /* 0x000fca0000000f00 */
[----:B------:R-:W-:Y:S01]  /*3290*/  @!PT LDS RZ, [RZ] ;  /* 0x00000000fffff984 */ /* 0x000fe20000000800 */
[----:B------:R-:W-:Y:S01]  /*32a0*/  @!PT LDS RZ, [RZ] ;  /* 0x00000000fffff984 */ /* 0x000fe20000000800 */
[----:B------:R-:W-:Y:S01]  /*32b0*/  @!PT LDS RZ, [RZ] ;  /* 0x00000000fffff984 */ /* 0x000fe20000000800 */
[----:B------:R3:W-:Y:S02]  /*32c0*/  LDGSTS.E.BYPASS.128 [R15], desc[UR8][R12.64] ;  /* 0x000000000c0f7fae */ /* 0x0007e4000b981808 */
[----:B------:R-:W-:Y:S05]  /*32d0*/  @!P3 BRA `(.L_x_47) ;  /* 0x000000000028b947 */ /* 0x000fea0003800000 */
[----:B---3--:R-:W-:Y:S02]  /*32e0*/  IADD3 R13, PT, PT, R17, 0x800, RZ ;  /* 0x00000800110d7810 */ /* 0x008fe40007ffe0ff */
        /* <DEDUP_REMOVED lines=9> */
.L_x_47:
[----:B------:R-:W-:Y:S05]  /*3380*/  BSYNC.RECONVERGENT B2 ;  /* 0x0000000000027941 */ /* 0x000fea0003800200 */
.L_x_46:
        /* <DEDUP_REMOVED lines=9> */
.L_x_48:
[----:B-1----:R-:W1:Y:S01]  /*3420*/  LDC.64 R4, c[0x0][0x3b8] ;  /* 0x0000ee00ff047b82 */ /* 0x002e620000000a00 */
[C---:B------:R-:W-:Y:S02]  /*3430*/  LEA R13, R22.reuse, R21, 0x6 ;  /* 0x00000015160d7211 */ /* 0x040fe400078e30ff */
[----:B------:R-:W-:Y:S02]  /*3440*/  IADD3 R46, PT, PT, R41, R22, RZ ;  /* 0x00000016292e7210 */ /* 0x000fe40007ffe0ff */
[C---:B------:R-:W-:Y:S01]  /*3450*/  IADD3 R15, PT, PT, R13.reuse, 0x400, RZ ;  /* 0x000004000d0f7810 */ /* 0x040fe20007ffe0ff */
[C-C-:B------:R-:W-:Y:S01]  /*3460*/  IMAD.WIDE.U32 R16, R13.reuse, 0x2, R6.reuse ;  /* 0x000000020d107825 */ /* 0x140fe200078e0006 */
[C---:B------:R-:W-:Y:S02]  /*3470*/  IADD3 R23, PT, PT, R13.reuse, 0x800, RZ ;  /* 0x000008000d177810 */ /* 0x040fe40007ffe0ff */
[----:B------:R-:W-:Y:S01]  /*3480*/  IADD3 R51, PT, PT, R13, 0xc00, RZ ;  /* 0x00000c000d337810 */ /* 0x000fe20007ffe0ff */
[----:B------:R-:W-:Y:S01]  /*3490*/  IMAD.WIDE.U32 R14, R15, 0x2, R6 ;  /* 0x000000020f0e7825 */ /* 0x000fe200078e0006 */
[----:B------:R-:W-:-:S02]  /*34a0*/  ISETP.GE.U32.AND P3, PT, R22, 0x40, PT ;  /* 0x000000401600780c */ /* 0x000fc40003f66070 */
[----:B------:R-:W-:Y:S01]  /*34b0*/  IADD3 R22, PT, PT, R22, 0x40, RZ ;  /* 0x0000004016167810 */ /* 0x000fe20007ffe0ff */
[--C-:B------:R-:W-:Y:S01]  /*34c0*/  IMAD.WIDE.U32 R12, R23, 0x2, R6.reuse ;  /* 0x00000002170c7825 */ /* 0x100fe200078e0006 */
[----:B------:R-:W-:Y:S02]  /*34d0*/  MOV R23, R16 ;  /* 0x0000001000177202 */ /* 0x000fe40000000f00 */
[----:B------:R-:W-:Y:S02]  /*34e0*/  LEA R17, R46, R19, 0xc ;  /* 0x000000132e117211 */ /* 0x000fe400078e60ff */
[----:B------:R-:W-:Y:S01]  /*34f0*/  MOV R47, R14 ;  /* 0x0000000e002f7202 */ /* 0x000fe20000000f00 */
[----:B------:R-:W-:Y:S01]  /*3500*/  IMAD.WIDE.U32 R14, R51, 0x2, R6 ;  /* 0x00000002330e7825 */ /* 0x000fe200078e0006 */
[----:B------:R-:W-:Y:S02]  /*3510*/  MOV R55, R12 ;  /* 0x0000000c00377202 */ /* 0x000fe40000000f00 */
[----:B------:R-:W-:-:S02]  /*3520*/  IADD3 R13, PT, PT, R17, 0x10000, RZ ;  /* 0x00010000110d7810 */ /* 0x000fc40007ffe0ff */
[C---:B------:R-:W-:Y:S02]  /*3530*/  IADD3 R51, PT, PT, R17.reuse, 0x20000, RZ ;  /* 0x0002000011337810 */ /* 0x040fe40007ffe0ff */
[C---:B------:R-:W-:Y:S01]  /*3540*/  IADD3 R53, PT, PT, R17.reuse, 0x30000, RZ ;  /* 0x0003000011357810 */ /* 0x040fe20007ffe0ff */
[----:B-1----:R-:W-:Y:S01]  /*3550*/  IMAD.WIDE.U32 R16, R17, 0x2, R4 ;  /* 0x0000000211107825 */ /* 0x002fe200078e0004 */
[----:B------:R-:W-:-:S03]  /*3560*/  MOV R57, R14 ;  /* 0x0000000e00397202 */ /* 0x000fc60000000f00 */
[--C-:B------:R-:W-:Y:S01]  /*3570*/  IMAD.WIDE.U32 R14, R13, 0x2, R4.reuse ;  /* 0x000000020d0e7825 */ /* 0x100fe200078e0004 */
[----:B------:R-:W-:Y:S01]  /*3580*/  @!PT LDS RZ, [RZ] ;  /* 0x00000000fffff984 */ /* 0x000fe20000000800 */
[----:B------:R-:W-:Y:S01]  /*3590*/  @!PT LDS RZ, [RZ] ;  /* 0x00000000fffff984 */ /* 0x000fe20000000800 */
[----:B------:R-:W-:Y:S01]  /*35a0*/  @!PT LDS RZ, [RZ] ;  /* 0x00000000fffff984 */ /* 0x000fe20000000800 */
[----:B------:R1:W-:Y:S03]  /*35b0*/  LDGSTS.E.BYPASS.128 [R23], desc[UR8][R16.64] ;  /* 0x0000000010177fae */ /* 0x0003e6000b981808 */
[--C-:B------:R-:W-:Y:S01]  /*35c0*/  IMAD.WIDE.U32 R12, R51, 0x2, R4.reuse ;  /* 0x00000002330c7825 */ /* 0x100fe200078e0004 */
[----:B------:R1:W-:Y:S03]  /*35d0*/  LDGSTS.E.BYPASS.128 [R47], desc[UR8][R14.64] ;  /* 0x000000000e2f7fae */ /* 0x0003e6000b981808 */
[----:B------:R-:W-:Y:S01]  /*35e0*/  IMAD.WIDE.U32 R4, R53, 0x2, R4 ;  /* 0x0000000235047825 */ /* 0x000fe200078e0004 */
[----:B------:R1:W-:Y:S04]  /*35f0*/  LDGSTS.E.BYPASS.128 [R55], desc[UR8][R12.64] ;  /* 0x000000000c377fae */ /* 0x0003e8000b981808 */
[----:B------:R1:W-:Y:S01]  /*3600*/  LDGSTS.E.BYPASS.128 [R57], desc[UR8][R4.64] ;  /* 0x0000000004397fae */ /* 0x0003e2000b981808 */
[----:B------:R-:W-:Y:S05]  /*3610*/  @!P3 BRA `(.L_x_48) ;  /* 0xfffffffc0080b947 */ /* 0x000fea000383ffff */
.L_x_45:
[----:B------:R-:W-:Y:S05]  /*3620*/  BSYNC.RECONVERGENT B1 ;  /* 0x0000000000017941 */ /* 0x000fea0003800200 */
.L_x_44:
[----:B------:R-:W0:Y:S01]  /*3630*/  LDGDEPBAR ;  /* 0x00000000000079af */ /* 0x000e220000000000 */
[----:B------:R-:W-:Y:S04]  /*3640*/  BSSY.RECONVERGENT B1, `(.L_x_49) ;  /* 0x00000b7000017945 */ /* 0x000fe80003800200 */
[----:B------:R-:W-:Y:S05]  /*3650*/  @P2 BRA `(.L_x_50) ;  /* 0x0000000800d42947 */ /* 0x000fea0003800000 */
[----:B------:R-:W5:Y:S01]  /*3660*/  S2UR UR5, SR_CgaCtaId ;  /* 0x00000000000579c3 */ /* 0x000f620000008800 */
[----:B------:R-:W-:Y:S01]  /*3670*/  UMOV UR4, 0x400 ;  /* 0x0000040000047882 */ /* 0x000fe20000000000 */
[----:B-1----:R-:W-:-:S05]  /*3680*/  LEA R47, R20, R39, 0x1 ;  /* 0x00000027142f7211 */ /* 0x002fca00078e08ff */
[----:B------:R-:W-:Y:S01]  /*3690*/  LDS.128 R4, [R47+0x10] ;  /* 0x000010002f047984 */ /* 0x000fe20000000c00 */
[----:B-----5:R-:W-:-:S06]  /*36a0*/  ULEA UR4, UR5, UR4, 0x18 ;  /* 0x0000000405047291 */ /* 0x020fcc000f8ec0ff */
[----:B------:R-:W-:Y:S02]  /*36b0*/  LEA R46, R18, UR4, 0x7 ;  /* 0x00000004122e7c11 */ /* 0x000fe4000f8e38ff */
[----:B------:R-:W-:Y:S04]  /*36c0*/  LDS.128 R16, [R47] ;  /* 0x000000002f107984 */ /* 0x000fe80000000c00 */
[----:B------:R-:W1:Y:S04]  /*36d0*/  LDS.128 R20, [R46] ;  /* 0x000000002e147984 */ /* 0x000e680000000c00 */
[----:B---3--:R-:W3:Y:S01]  /*36e0*/  LDS.128 R12, [R46+0x10] ;  /* 0x000010002e0c7984 */ /* 0x008ee20000000c00 */
[----:B-1----:R-:W-:-:S02]  /*36f0*/  HMUL2 R16, R20, R16 ;  /* 0x0000001014107232 */ /* 0x002fc40000000000 */
[----:B------:R-:W-:Y:S02]  /*3700*/  HFMA2 R17, R21, R17, -RZ ;  /* 0x0000001115117231 */ /* 0x000fe400001000ff */
[----:B------:R-:W-:Y:S02]  /*3710*/  HFMA2 R52, R23, R19, -RZ ;  /* 0x0000001317347231 */ /* 0x000fe400001000ff */
[----:B---3--:R-:W-:Y:S02]  /*3720*/  HMUL2 R4, R12, R4 ;  /* 0x000000040c047232 */ /* 0x008fe40000000000 */
[--C-:B------:R-:W-:Y:S02]  /*3730*/  HADD2.F32 R51, -RZ, R16.reuse.H0_H0 ;  /* 0x20000010ff337230 */ /* 0x100fe40000004100 */
[----:B------:R-:W-:Y:S02]  /*3740*/  HFMA2 R13, R13, R5, -RZ ;  /* 0x000000050d0d7231 */ /* 0x000fe400001000ff */
[----:B------:R-:W-:-:S02]  /*3750*/  HADD2.F32 R16, -RZ, R16.H1_H1 ;  /* 0x30000010ff107230 */ /* 0x000fc40000004100 */
[----:B------:R-:W-:Y:S02]  /*3760*/  HADD2.F32 R5, -RZ, R4.H1_H1 ;  /* 0x30000004ff057230 */ /* 0x000fe40000004100 */
[----:B------:R-:W-:Y:S01]  /*3770*/  FADD R51, R50, R51 ;  /* 0x0000003332337221 */ /* 0x000fe20000000000 */
[--C-:B------:R-:W-:Y:S02]  /*3780*/  HADD2.F32 R21, -RZ, R17.reuse.H0_H0 ;  /* 0x20000011ff157230 */ /* 0x100fe40000004100 */
[----:B------:R-:W-:Y:S02]  /*3790*/  HADD2.F32 R17, -RZ, R17.H1_H1 ;  /* 0x30000011ff117230 */ /* 0x000fe40000004100 */
[----:B------:R-:W-:Y:S01]  /*37a0*/  FADD R16, R51, R16 ;  /* 0x0000001033107221 */ /* 0x000fe20000000000 */
[----:B------:R-:W-:-:S03]  /*37b0*/  HMUL2 R51, R22, R18 ;  /* 0x0000001216337232 */ /* 0x000fc60000000000 */
[----:B------:R-:W-:Y:S02]  /*37c0*/  FADD R16, R16, R21 ;  /* 0x0000001510107221 */ /* 0x000fe40000000000 */
[--C-:B------:R-:W-:Y:S01]  /*37d0*/  HADD2.F32 R53, -RZ, R51.reuse.H0_H0 ;  /* 0x20000033ff357230 */ /* 0x100fe20000004100 */
[----:B------:R-:W-:Y:S01]  /*37e0*/  LDS.128 R20, [R46+0x20] ;  /* 0x000020002e147984 */ /* 0x000fe20000000c00 */
[----:B------:R-:W-:Y:S01]  /*37f0*/  FADD R50, R16, R17 ;  /* 0x0000001110327221 */ /* 0x000fe20000000000 */
[----:B------:R-:W-:Y:S02]  /*3800*/  HADD2.F32 R51, -RZ, R51.H1_H1 ;  /* 0x30000033ff337230 */ /* 0x000fe40000004100 */
[----:B------:R-:W1:Y:S01]  /*3810*/  LDS.128 R16, [R47+0x20] ;  /* 0x000020002f107984 */ /* 0x000e620000000c00 */
[----:B------:R-:W-:Y:S01]  /*3820*/  FADD R50, R50, R53 ;  /* 0x0000003532327221 */ /* 0x000fe20000000000 */
[----:B------:R-:W-:-:S03]  /*3830*/  HADD2.F32 R53, -RZ, R52.H0_H0 ;  /* 0x20000034ff357230 */ /* 0x000fc60000004100 */
[----:B------:R-:W-:Y:S01]  /*3840*/  FADD R50, R50, R51 ;  /* 0x0000003332327221 */ /* 0x000fe20000000000 */
[----:B------:R-:W-:Y:S02]  /*3850*/  HADD2.F32 R51, -RZ, R52.H1_H1 ;  /* 0x30000034ff337230 */ /* 0x000fe40000004100 */
[----:B------:R-:W-:Y:S02]  /*3860*/  HFMA2 R52, R15, R7, -RZ ;  /* 0x000000070f347231 */ /* 0x000fe400001000ff */
[----:B------:R-:W-:Y:S01]  /*3870*/  FADD R50, R50, R53 ;  /* 0x0000003532327221 */ /* 0x000fe20000000000 */
[----:B------:R-:W-:Y:S02]  /*3880*/  HADD2.F32 R53, -RZ, R4.H0_H0 ;  /* 0x20000004ff357230 */ /* 0x000fe40000004100 */
[----:B------:R-:W-:Y:S02]  /*3890*/  HADD2.F32 R4, -RZ, R13.H0_H0 ;  /* 0x2000000dff047230 */ /* 0x000fe40000004100 */
[----:B------:R-:W-:Y:S01]  /*38a0*/  FADD R50, R50, R51 ;  /* 0x0000003332327221 */ /* 0x000fe20000000000 */
[----:B------:R-:W-:-:S02]  /*38b0*/  HMUL2 R51, R14, R6 ;  /* 0x000000060e337232 */ /* 0x000fc40000000000 */
        /* <DEDUP_REMOVED lines=12> */
[----:B------:R-:W-:Y:S02]  /*3980*/  HADD2.F32 R51, -RZ, R52.H1_H1 ;  /* 0x30000034ff337230 */ /* 0x000fe40000004100 */
[----:B-1----:R-:W-:-:S02]  /*3990*/  HMUL2 R16, R20, R16 ;  /* 0x0000001014107232 */ /* 0x002fc40000000000 */
[----:B------:R-:W-:Y:S01]  /*39a0*/  FADD R50, R50, R53 ;  /* 0x0000003532327221 */ /* 0x000fe20000000000 */
[----:B------:R-:W-:Y:S02]  /*39b0*/  HFMA2 R21, R21, R17, -RZ ;  /* 0x0000001115157231 */ /* 0x000fe400001000ff */
[----:B------:R-:W-:Y:S02]  /*39c0*/  HFMA2 R52, R23, R19, -RZ ;  /* 0x0000001317347231 */ /* 0x000fe400001000ff */
[--C-:B------:R-:W-:Y:S02]  /*39d0*/  HADD2.F32 R53, -RZ, R16.reuse.H0_H0 ;  /* 0x20000010ff357230 */ /* 0x100fe40000004100 */
[----:B------:R-:W-:Y:S01]  /*39e0*/  FADD R50, R50, R51 ;  /* 0x0000003332327221 */ /* 0x000fe20000000000 */
[----:B------:R-:W-:Y:S02]  /*39f0*/  HADD2.F32 R17, -RZ, R16.H1_H1 ;  /* 0x30000010ff117230 */ /* 0x000fe40000004100 */
[----:B------:R-:W-:-:S02]  /*3a00*/  HMUL2 R51, R22, R18 ;  /* 0x0000001216337232 */ /* 0x000fc40000000000 */
[----:B------:R-:W-:Y:S01]  /*3a10*/  FADD R50, R50, R53 ;  /* 0x0000003532327221 */ /* 0x000fe20000000000 */
[----:B------:R-:W-:-:S03]  /*3a20*/  HADD2.F32 R16, -RZ, R21.H0_H0 ;  /* 0x20000015ff107230 */ /* 0x000fc60000004100 */
        /* <DEDUP_REMOVED lines=11> */
[----:B------:R-:W-:-:S03]  /*3ae0*/  HADD2.F32 R51, -RZ, R52.H1_H1 ;  /* 0x30000034ff337230 */ /* 0x000fc60000004100 */
[----:B------:R-:W-:Y:S01]  /*3af0*/  FADD R50, R50, R53 ;  /* 0x0000003532327221 */ /* 0x000fe20000000000 */
[----:B---3--:R-:W-:Y:S02]  /*3b00*/  HMUL2 R4, R12, R4 ;  /* 0x000000040c047232 */ /* 0x008fe40000000000 */
[----:B------:R-:W-:Y:S02]  /*3b10*/  HFMA2 R13, R13, R5, -RZ ;  /* 0x000000050d0d7231 */ /* 0x000fe400001000ff */
[----:B------:R-:W-:Y:S01]  /*3b20*/  FADD R50, R50, R51 ;  /* 0x0000003332327221 */ /* 0x000fe20000000000 */
[----:B------:R-:W-:Y:S02]  /*3b30*/  HMUL2 R51, R14, R6 ;  /* 0x000000060e337232 */ /* 0x000fe40000000000 */
[----:B------:R-:W-:Y:S02]  /*3b40*/  HADD2.F32 R53, -RZ, R4.H0_H0 ;  /* 0x20000004ff357230 */ /* 0x000fe40000004100 */
[----:B------:R-:W-:-:S02]  /*3b50*/  HFMA2 R52, R15, R7, -RZ ;  /* 0x000000070f347231 */ /* 0x000fc400001000ff */
[----:B------:R-:W-:Y:S02]  /*3b60*/  HADD2.F32 R5, -RZ, R4.H1_H1 ;  /* 0x30000004ff057230 */ /* 0x000fe40000004100 */
[----:B------:R-:W-:Y:S01]  /*3b70*/  FADD R50, R50, R53 ;  /* 0x0000003532327221 */ /* 0x000fe20000000000 */
[--C-:B------:R-:W-:Y:S02]  /*3b80*/  HADD2.F32 R4, -RZ, R13.reuse.H0_H0 ;  /* 0x2000000dff047230 */ /* 0x100fe40000004100 */
[----:B------:R-:W-:Y:S02]  /*3b90*/  HADD2.F32 R13, -RZ, R13.H1_H1 ;  /* 0x3000000dff0d7230 */ /* 0x000fe40000004100 */
[----:B------:R-:W-:Y:S01]  /*3ba0*/  FADD R5, R50, R5 ;  /* 0x0000000532057221 */ /* 0x000fe20000000000 */
[--C-:B------:R-:W-:Y:S02]  /*3bb0*/  HADD2.F32 R53, -RZ, R51.reuse.H0_H0 ;  /* 0x20000033ff357230 */ /* 0x100fe40000004100 */
[----:B------:R-:W-:-:S02]  /*3bc0*/  HADD2.F32 R51, -RZ, R51.H1_H1 ;  /* 0x30000033ff337230 */ /* 0x000fc40000004100 */
        /* <DEDUP_REMOVED lines=55> */
[----:B------:R-:W-:Y:S02]  /*3f40*/  HMUL2 R18, R18, R22 ;  /* 0x0000001612127232 */ /* 0x000fe40000000000 */
[----:B------:R-:W-:Y:S02]  /*3f50*/  HFMA2 R23, R19, R23, -RZ ;  /* 0x0000001713177231 */ /* 0x000fe400001000ff */
[--C-:B------:R-:W-:Y:S02]  /*3f60*/  HADD2.F32 R53, -RZ, R16.reuse.H0_H0 ;  /* 0x20000010ff357230 */ /* 0x100fe40000004100 */
[----:B------:R-:W-:Y:S01]  /*3f70*/  FADD R50, R50, R51 ;  /* 0x0000003332327221 */ /* 0x000fe20000000000 */
[----:B------:R-:W-:-:S02]  /*3f80*/  HADD2.F32 R17, -RZ, R16.H1_H1 ;  /* 0x30000010ff117230 */ /* 0x000fc40000004100 */
[----:B------:R-:W-:Y:S02]  /*3f90*/  HADD2.F32 R19, -RZ, R18.H1_H1 ;  /* 0x30000012ff137230 */ /* 0x000fe40000004100 */
[----:B------:R-:W-:Y:S01]  /*3fa0*/  FADD R50, R50, R53 ;  /* 0x0000003532327221 */ /* 0x000fe20000000000 */
[----:B------:R-:W-:-:S03]  /*3fb0*/  HADD2.F32 R16, -RZ, R21.H0_H0 ;  /* 0x20000015ff107230 */ /* 0x000fc60000004100 */
[----:B------:R-:W-:Y:S01]  /*3fc0*/  FADD R17, R50, R17 ;  /* 0x0000001132117221 */ /* 0x000fe20000000000 */
[----:B------:R-:W-:-:S03]  /*3fd0*/  HADD2.F32 R21, -RZ, R21.H1_H1 ;  /* 0x30000015ff157230 */ /* 0x000fc60000004100 */
[----:B------:R-:W-:Y:S01]  /*3fe0*/  FADD R16, R17, R16 ;  /* 0x0000001011107221 */ /* 0x000fe20000000000 */
[----:B------:R-:W-:-:S03]  /*3ff0*/  HADD2.F32 R17, -RZ, R18.H0_H0 ;  /* 0x20000012ff117230 */ /* 0x000fc60000004100 */
[----:B------:R-:W-:-:S04]  /*4000*/  FADD R16, R16, R21 ;  /* 0x0000001510107221 */ /* 0x000fc80000000000 */
[----:B------:R-:W-:Y:S01]  /*4010*/  FADD R16, R16, R17 ;  /* 0x0000001110107221 */ /* 0x000fe20000000000 */
[--C-:B------:R-:W-:Y:S02]  /*4020*/  HADD2.F32 R17, -RZ, R23.reuse.H0_H0 ;  /* 0x20000017ff117230 */ /* 0x100fe40000004100 */
[----:B------:R-:W-:Y:S02]  /*4030*/  HADD2.F32 R23, -RZ, R23.H1_H1 ;  /* 0x30000017ff177230 */ /* 0x000fe40000004100 */
[----:B------:R-:W-:-:S04]  /*4040*/  FADD R16, R16, R19 ;  /* 0x0000001310107221 */ /* 0x000fc80000000000 */
[----:B------:R-:W-:Y:S01]  /*4050*/  FADD R16, R16, R17 ;  /* 0x0000001110107221 */ /* 0x000fe20000000000 */
[----:B---3--:R-:W-:Y:S02]  /*4060*/  HMUL2 R4, R12, R4 ;  /* 0x000000040c047232 */ /* 0x008fe40000000000 */
[----:B------:R-:W-:Y:S02]  /*4070*/  HFMA2 R13, R13, R5, -RZ ;  /* 0x000000050d0d7231 */ /* 0x000fe400001000ff */
[----:B------:R-:W-:Y:S02]  /*4080*/  HMUL2 R6, R14, R6 ;  /* 0x000000060e067232 */ /* 0x000fe40000000000 */
[----:B------:R-:W-:Y:S01]  /*4090*/  FADD R16, R16, R23 ;  /* 0x0000001710107221 */ /* 0x000fe20000000000 */
        /* <DEDUP_REMOVED lines=17> */
.L_x_50:
[----:B------:R-:W-:Y:S05]  /*41b0*/  BSYNC.RECONVERGENT B1 ;  /* 0x0000000000017941 */ /* 0x000fea0003800200 */
.L_x_49:
[----:B------:R-:W-:Y:S05]  /*41c0*/  @P1 BRA `(.L_x_51) ;  /* 0xffffffec00781947 */ /* 0x000fea000383ffff */
[----:B------:R-:W-:Y:S05]  /*41d0*/  BSYNC B0 ;  /* 0x0000000000007941 */ /* 0x000fea0003800000 */
.L_x_42:
[----:B------:R-:W-:Y:S01]  /*41e0*/  UMOV UR4, 0xffffffff ;  /* 0xffffffff00047882 */ /* 0x000fe20000000000 */
[----:B------:R-:W-:-:S04]  /*41f0*/  DEPBAR.LE SB0, 0x0 ;  /* 0x000080000000791a */ /* 0x000fc80000000000 */
[----:B------:R-:W-:Y:S05]  /*4200*/  BRA.DIV UR4, `(.L_x_52) ;  /* 0x0000010a04e07947 */ /* 0x000fea000b800000 */
[----:B------:R-:W-:Y:S06]  /*4210*/  BAR.SYNC.DEFER_BLOCKING 0x0 ;  /* 0x0000000000007b1d */ /* 0x000fec0000010000 */
.L_x_235:
[----:B------:R-:W5:Y:S01]  /*4220*/  S2R R8, SR_CgaCtaId ;  /* 0x0000000000087919 */ /* 0x000f620000008800 */
[----:B------:R-:W-:Y:S01]  /*4230*/  MOV R9, 0x400 ;  /* 0x0000040000097802 */ /* 0x000fe20000000f00 */
[----:B------:R-:W-:Y:S03]  /*4240*/  BSSY.RECONVERGENT B0, `(.L_x_53) ;  /* 0x00000b8000007945 */ /* 0x000fe60003800200 */
[----:B------:R-:W-:-:S04]  /*4250*/  IADD3 R41, PT, PT, R9, 0x900, RZ ;  /* 0x0000090009297810 */ /* 0x000fc80007ffe0ff */
[----:B-----5:R-:W-:Y:S01]  /*4260*/  LEA R41, R8, R41, 0x18 ;  /* 0x0000002908297211 */ /* 0x020fe200078ec0ff */
        /* <DEDUP_REMOVED lines=13> */
[--C-:B------:R-:W-:Y:S02]  /*4340*/  HADD2.F32 R51, -RZ, R26.reuse.H1_H1 ;  /* 0x3000001aff337230 */ /* 0x100fe40000004100 */
[----:B------:R-:W-:Y:S01]  /*4350*/  FADD R47, R50, R47 ;  /* 0x0000002f322f7221 */ /* 0x000fe20000000000 */
[--C-:B------:R-:W-:Y:S02]  /*4360*/  HADD2.F32 R21, -RZ, R17.reuse.H0_H0 ;  /* 0x20000011ff157230 */ /* 0x100fe40000004100 */
[----:B------:R-:W-:Y:S02]  /*4370*/  HFMA2 R13, R13, R5, -RZ ;  /* 0x000000050d0d7231 */ /* 0x000fe400001000ff */
[----:B------:R-:W-:Y:S02]  /*4380*/  HADD2.F32 R17, -RZ, R17.H1_H1 ;  /* 0x30000011ff117230 */ /* 0x000fe40000004100 */
[----:B------:R-:W-:Y:S01]  /*4390*/  FADD R16, R47, R16 ;  /* 0x000000102f107221 */ /* 0x000fe20000000000 */
[----:B------:R-:W-:-:S02]  /*43a0*/  HADD2.F32 R47, -RZ, R26.H0_H0 ;  /* 0x2000001aff2f7230 */ /* 0x000fc40000004100 */
[----:B------:R-:W-:Y:S02]  /*43b0*/  HMUL2 R26, R14, R6 ;  /* 0x000000060e1a7232 */ /* 0x000fe40000000000 */
[----:B------:R-:W-:Y:S02]  /*43c0*/  HADD2.F32 R5, -RZ, R4.H1_H1 ;  /* 0x30000004ff057230 */ /* 0x000fe40000004100 */
[----:B------:R-:W-:Y:S02]  /*43d0*/  FADD R16, R16, R21 ;  /* 0x0000001510107221 */ /* 0x000fe40000000000 */
[----:B------:R-:W-:Y:S02]  /*43e0*/  LDS.128 R20, [R10+0x7a0] ;  /* 0x0007a0000a147984 */ /* 0x000fe40000000c00 */
[----:B------:R-:W-:Y:S02]  /*43f0*/  FADD R24, R16, R17 ;  /* 0x0000001110187221 */ /* 0x000fe40000000000 */
[----:B------:R-:W1:Y:S02]  /*4400*/  LDS.128 R16, [R39+0x4020] ;  /* 0x0040200027107984 */ /* 0x000e640000000c00 */
[----:B------:R-:W-:Y:S01]  /*4410*/  FADD R24, R24, R47 ;  /* 0x0000002f18187221 */ /* 0x000fe20000000000 */
[----:B------:R-:W-:-:S03]  /*4420*/  HADD2.F32 R47, -RZ, R46.H0_H0 ;  /* 0x2000002eff2f7230 */ /* 0x000fc60000004100 */
[----:B------:R-:W-:Y:S01]  /*4430*/  FADD R24, R24, R51 ;  /* 0x0000003318187221 */ /* 0x000fe20000000000 */
[----:B------:R-:W-:Y:S02]  /*4440*/  HADD2.F32 R51, -RZ, R46.H1_H1 ;  /* 0x3000002eff337230 */ /* 0x000fe40000004100 */
[----:B------:R-:W-:Y:S02]  /*4450*/  HFMA2 R46, R15, R7, -RZ ;  /* 0x000000070f2e7231 */ /* 0x000fe400001000ff */
[----:B------:R-:W-:Y:S01]  /*4460*/  FADD R24, R24, R47 ;  /* 0x0000002f18187221 */ /* 0x000fe20000000000 */
[----:B------:R-:W-:Y:S02]  /*4470*/  HADD2.F32 R47, -RZ, R4.H0_H0 ;  /* 0x20000004ff2f7230 */ /* 0x000fe40000004100 */
[--C-:B------:R-:W-:Y:S02]  /*4480*/  HADD2.F32 R4, -RZ, R13.reuse.H0_H0 ;  /* 0x2000000dff047230 */ /* 0x100fe40000004100 */
[----:B------:R-:W-:Y:S01]  /*4490*/  FADD R24, R24, R51 ;  /* 0x0000003318187221 */ /* 0x000fe20000000000 */
[----:B------:R-:W-:-:S02]  /*44a0*/  HADD2.F32 R13, -RZ, R13.H1_H1 ;  /* 0x3000000dff0d7230 */ /* 0x000fc40000004100 */
[--C-:B------:R-:W-:Y:S02]  /*44b0*/  HADD2.F32 R51, -RZ, R26.reuse.H1_H1 ;  /* 0x3000001aff337230 */ /* 0x100fe40000004100 */
[----:B------:R-:W-:Y:S01]  /*44c0*/  FADD R24, R24, R47 ;  /* 0x0000002f18187221 */ /* 0x000fe20000000000 */
[----:B------:R-:W-:-:S03]  /*44d0*/  HADD2.F32 R47, -RZ, R26.H0_H0 ;  /* 0x2000001aff2f7230 */ /* 0x000fc60000004100 */
[----:B------:R-:W-:-:S04]  /*44e0*/  FADD R5, R24, R5 ;  /* 0x0000000518057221 */ /* 0x000fc80000000000 */
        /* <DEDUP_REMOVED lines=9> */
[----:B------:R-:W-:Y:S02]  /*4580*/  HFMA2 R21, R21, R17, -RZ ;  /* 0x0000001115157231 */ /* 0x000fe400001000ff */
[----:B------:R-:W-:Y:S01]  /*4590*/  FADD R24, R24, R47 ;  /* 0x0000002f18187221 */ /* 0x000fe20000000000 */
[----:B------:R-:W-:Y:S02]  /*45a0*/  HMUL2 R26, R22, R18 ;  /* 0x00000012161a7232 */ /* 0x000fe40000000000 */
[----:B------:R-:W-:Y:S02]  /*45b0*/  HFMA2 R46, R23, R19, -RZ ;  /* 0x00000013172e7231 */ /* 0x000fe400001000ff */
[--C-:B------:R-:W-:Y:S02]  /*45c0*/  HADD2.F32 R47, -RZ, R16.reuse.H0_H0 ;  /* 0x20000010ff2f7230 */ /* 0x100fe40000004100 */
[----:B------:R-:W-:Y:S01]  /*45d0*/  FADD R24, R24, R51 ;  /* 0x0000003318187221 */ /* 0x000fe20000000000 */
[----:B------:R-:W-:-:S02]  /*45e0*/  HADD2.F32 R17, -RZ, R16.H1_H1 ;  /* 0x30000010ff117230 */ /* 0x000fc40000004100 */
[--C-:B------:R-:W-:Y:S02]  /*45f0*/  HADD2.F32 R51, -RZ, R26.reuse.H1_H1 ;  /* 0x3000001aff337230 */ /* 0x100fe40000004100 */
[----:B------:R-:W-:Y:S01]  /*4600*/  FADD R24, R24, R47 ;  /* 0x0000002f18187221 */ /* 0x000fe20000000000 */
[--C-:B------:R-:W-:Y:S02]  /*4610*/  HADD2.F32 R16, -RZ, R21.reuse.H0_H0 ;  /* 0x20000015ff107230 */ /* 0x100fe40000004100 */
[----:B------:R-:W-:Y:S02]  /*4620*/  HADD2.F32 R21, -RZ, R21.H1_H1 ;  /* 0x30000015ff157230 */ /* 0x000fe40000004100 */
[----:B------:R-:W-:Y:S01]  /*4630*/  FADD R17, R24, R17 ;  /* 0x0000001118117221 */ /* 0x000fe20000000000 */
[----:B------:R-:W-:-:S03]  /*4640*/  HADD2.F32 R47, -RZ, R26.H0_H0 ;  /* 0x2000001aff2f7230 */ /* 0x000fc60000004100 */
[----:B------:R-:W-:-:S04]  /*4650*/  FADD R16, R17, R16 ;  /* 0x0000001011107221 */ /* 0x000fc80000000000 */
        /* <DEDUP_REMOVED lines=12> */
[----:B------:R-:W-:Y:S02]  /*4720*/  HFMA2 R46, R15, R7, -RZ ;  /* 0x000000070f2e7231 */ /* 0x000fe400001000ff */
[----:B------:R-:W-:-:S02]  /*4730*/  HADD2.F32 R47, -RZ, R4.H0_H0 ;  /* 0x20000004ff2f7230 */ /* 0x000fc40000004100 */
[----:B------:R-:W-:Y:S02]  /*4740*/  HADD2.F32 R5, -RZ, R4.H1_H1 ;  /* 0x30000004ff057230 */ /* 0x000fe40000004100 */
        /* <DEDUP_REMOVED lines=55> */
[----:B------:R3:W5:Y:S02]  /*4ac0*/  LDS.128 R12, [R10+0x7f0] ;  /* 0x0007f0000a0c7984 */ /* 0x0007640000000c00 */
        /* <DEDUP_REMOVED lines=10> */
[----:B------:R-:W-:Y:S02]  /*4b70*/  HADD2.F32 R19, -RZ, R18.H1_H1 ;  /* 0x30000012ff137230 */ /* 0x000fe40000004100 */
[----:B------:R-:W-:Y:S01]  /*4b80*/  FADD R24, R24, R47 ;  /* 0x0000002f18187221 */ /* 0x000fe20000000000 */
[--C-:B---3--:R-:W-:Y:S02]  /*4b90*/  HADD2.F32 R10, -RZ, R21.reuse.H0_H0 ;  /* 0x20000015ff0a7230 */ /* 0x108fe40000004100 */
        /* <DEDUP_REMOVED lines=10> */
[----:B-----5:R-:W-:Y:S02]  /*4c40*/  HMUL2 R4, R12, R4 ;  /* 0x000000040c047232 */ /* 0x020fe40000000000 */
        /* <DEDUP_REMOVED lines=20> */
[----:B------:R-:W-:Y:S02]  /*4d90*/  F2FP.F16.F32.PACK_AB R5, RZ, R4 ;  /* 0x00000004ff05723e */ /* 0x000fe400000000ff */
[----:B------:R-:W-:-:S05]  /*4da0*/  LEA R4, R32, R41, 0x1 ;  /* 0x0000002920047211 */ /* 0x000fca00078e08ff */
[----:B------:R1:W-:Y:S02]  /*4db0*/  STS.U16 [R4], R5 ;  /* 0x0000000504007388 */ /* 0x0003e40000000400 */
.L_x_54:
[----:B------:R-:W-:Y:S05]  /*4dc0*/  BSYNC.RECONVERGENT B0 ;  /* 0x0000000000007941 */ /* 0x000fea0003800200 */
.L_x_53:
[----:B------:R-:W-:-:S03]  /*4dd0*/  UMOV UR4, 0xffffffff ;  /* 0xffffffff00047882 */ /* 0x000fc60000000000 */
[----:B------:R-:W-:Y:S05]  /*4de0*/  BRA.DIV UR4, `(.L_x_55) ;  /* 0x0000010204147947 */ /* 0x000fea000b800000 */
[----:B------:R-:W-:Y:S06]  /*4df0*/  BAR.SYNC.DEFER_BLOCKING 0x0 ;  /* 0x0000000000007b1d */ /* 0x000fec0000010000 */
.L_x_238:
[----:B------:R-:W-:Y:S01]  /*4e00*/  ISETP.GT.U32.AND P1, PT, R32, 0x3f, PT ;  /* 0x0000003f2000780c */ /* 0x000fe20003f24070 */
[----:B------:R-:W-:-:S12]  /*4e10*/  BSSY.RECONVERGENT B0, `(.L_x_56) ;  /* 0x000001b000007945 */ /* 0x000fd80003800200 */
[----:B------:R-:W-:Y:S05]  /*4e20*/  @P1 BRA `(.L_x_57) ;  /* 0x0000000000341947 */ /* 0x000fea0003800000 */
[----:B-1----:R-:W-:Y:S02]  /*4e30*/  LOP3.LUT R5, R32, 0x20, RZ, 0xc0, !PT ;  /* 0x0000002020057812 */ /* 0x002fe400078ec0ff */
[----:B------:R-:W-:Y:S02]  /*4e40*/  IADD3 R7, PT, PT, R9, 0x800, RZ ;  /* 0x0000080009077810 */ /* 0x000fe40007ffe0ff */
[----:B------:R-:W-:Y:S02]  /*4e50*/  LOP3.LUT R6, R5, 0x1f, R32, 0xf8, !PT ;  /* 0x0000001f05067812 */ /* 0x000fe400078ef820 */
[----:B------:R-:W-:Y:S01]  /*4e60*/  LEA R7, R8, R7, 0x18 ;  /* 0x0000000708077211 */ /* 0x000fe200078ec0ff */
[----:B------:R-:W1:Y:S03]  /*4e70*/  LDC.64 R4, c[0x0][0x390] ;  /* 0x0000e400ff047b82 */ /* 0x000e660000000a00 */
[----:B------:R-:W-:-:S02]  /*4e80*/  LEA R10, R6, R7, 0x2 ;  /* 0x00000007060a7211 */ /* 0x000fc400078e10ff */
[----:B------:R-:W-:-:S03]  /*4e90*/  LEA R7, R3, R0, 0x2 ;  /* 0x0000000003077211 */ /* 0x000fc600078e10ff */
[----:B---3--:R-:W3:Y:S01]  /*4ea0*/  LDS R13, [R10] ;  /* 0x000000000a0d7984 */ /* 0x008ee20000000800 */
[----:B------:R-:W-:-:S04]  /*4eb0*/  LEA R7, R7, R6, 0x6 ;  /* 0x0000000607077211 */ /* 0x000fc800078e30ff */
[----:B------:R-:W-:-:S05]  /*4ec0*/  SHF.L.U32 R7, R7, 0x1, RZ ;  /* 0x0000000107077819 */ /* 0x000fca00000006ff */
[----:B-1----:R-:W-:-:S05]  /*4ed0*/  IMAD.WIDE.U32 R4, R7, 0x2, R4 ;  /* 0x0000000207047825 */ /* 0x002fca00078e0004 */
[----:B---3--:R1:W-:Y:S01]  /*4ee0*/  STG.E desc[UR8][R4.64], R13 ;  /* 0x0000000d04007986 */ /* 0x0083e2000c101908 */
[----:B------:R-:W-:Y:S05]  /*4ef0*/  BRA `(.L_x_58) ;  /* 0x0000000000307947 */ /* 0x000fea0003800000 */
.L_x_57:
[----:B------:R-:W-:-:S04]  /*4f00*/  LEA R25, R25, R30, 0x5 ;  /* 0x0000001e19197211 */ /* 0x000fc800078e28ff */
[----:B-1----:R-:W-:-:S04]  /*4f10*/  IADD3 R4, PT, PT, R25, -0x40, RZ ;  /* 0xffffffc019047810 */ /* 0x002fc80007ffe0ff */
[----:B------:R-:W-:-:S04]  /*4f20*/  ISETP.GT.U32.AND P0, PT, R4, 0x3f, PT ;  /* 0x0000003f0400780c */ /* 0x000fc80003f04070 */
[----:B------:R-:W-:-:S13]  /*4f30*/  ISETP.GT.U32.OR P0, PT, R32, 0x7f, P0 ;  /* 0x0000007f2000780c */ /* 0x000fda0000704470 */
[----:B------:R-:W-:Y:S01]  /*4f40*/  @!P0 LEA R6, R25, 0xffffff80, 0x1 ;  /* 0xffffff8019068811 */ /* 0x000fe200078e08ff */
[----:B------:R-:W1:Y:S01]  /*4f50*/  @!P0 LDC.64 R4, c[0x0][0x390] ;  /* 0x0000e400ff048b82 */ /* 0x000e620000000a00 */
[----:B------:R-:W-:Y:S02]  /*4f60*/  @!P0 LEA R7, R3, R0, 0x2 ;  /* 0x0000000003078211 */ /* 0x000fe400078e10ff */
[----:B------:R-:W-:Y:S02]  /*4f70*/  @!P0 LEA R41, R6, R41, 0x1 ;  /* 0x0000002906298211 */ /* 0x000fe400078e08ff */
[----:B------:R-:W-:-:S04]  /*4f80*/  @!P0 LEA R7, R7, R6, 0x7 ;  /* 0x0000000607078211 */ /* 0x000fc800078e38ff */
[----:B------:R-:W5:Y:S01]  /*4f90*/  @!P0 LDS R41, [R41] ;  /* 0x0000000029298984 */ /* 0x000f620000000800 */
[----:B-1----:R-:W-:-:S05]  /*4fa0*/  @!P0 IMAD.WIDE.U32 R4, R7, 0x2, R4 ;  /* 0x0000000207048825 */ /* 0x002fca00078e0004 */
[----:B-----5:R1:W-:Y:S02]  /*4fb0*/  @!P0 STG.E desc[UR8][R4.64+0x8000], R41 ;  /* 0x0080002904008986 */ /* 0x0203e4000c101908 */
.L_x_58:
[----:B------:R-:W-:Y:S05]  /*4fc0*/  BSYNC.RECONVERGENT B0 ;  /* 0x0000000000007941 */ /* 0x000fea0003800200 */
.L_x_56:
[----:B------:R-:W-:-:S04]  /*4fd0*/  UISETP.NE.U32.AND UP0, UPT, UR10, URZ, UPT ;  /* 0x000000ff0a00728c */ /* 0x000fc8000bf05070 */
[----:B------:R-:W-:-:S09]  /*4fe0*/  UISETP.NE.AND.EX UP0, UPT, UR11, URZ, UPT, UP0 ;  /* 0x000000ff0b00728c */ /* 0x000fd2000bf05300 */
[----:B------:R-:W-:Y:S05]  /*4ff0*/  BRA.U UP0, `(.L_x_59) ;  /* 0x0000000100047547 */ /* 0x000fea000b800000 */
[----:B------:R-:W-:Y:S05]  /*5000*/  BPT.TRAP 0x1 ;  /* 0x000000040000795c */ /* 0x000fea0000300000 */
.L_x_59:
[----:B------:R-:W-:Y:S01]  /*5010*/  UMOV UR4, 0xffffffff ;  /* 0xffffffff00047882 */ /* 0x000fe20000000000 */
[----:B------:R-:W-:Y:S02]  /*5020*/  ISETP.NE.AND P0, PT, R33, RZ, PT ;  /* 0x000000ff2100720c */ /* 0x000fe40003f05270 */
[----:B------:R-:W-:Y:S11]  /*5030*/  BRA.DIV UR4, `(.L_x_60) ;  /* 0x000000fe04ac7947 */ /* 0x000ff6000b800000 */
[----:B------:R-:W-:Y:S06]  /*5040*/  BAR.SYNC.DEFER_BLOCKING 0x0 ;  /* 0x0000000000007b1d */ /* 0x000fec0000010000 */
.L_x_241:
[----:B------:R-:W-:Y:S04]  /*5050*/  BSSY B0, `(.L_x_61) ;  /* 0x0000027000007945 */ /* 0x000fe80003800000 */
[----:B------:R-:W-:Y:S05]  /*5060*/  @P0 BRA `(.L_x_62) ;  /* 0x0000000000940947 */ /* 0x000fea0003800000 */
[----:B-1----:R-:W1:Y:S01]  /*5070*/  S2R R5, SR_CTAID.Z ;  /* 0x0000000000057919 */ /* 0x002e620000002700 */
[----:B------:R-:W5:Y:S01]  /*5080*/  LDCU UR4, c[0x0][0x370] ;  /* 0x00006e00ff0477ac */ /* 0x000f620008000800 */
[----:B------:R-:W-:Y:S01]  /*5090*/  IADD3 R4, PT, PT, R3, R0, RZ ;  /* 0x0000000003047210 */ /* 0x000fe20007ffe0ff */
[----:B------:R-:W2:Y:S01]  /*50a0*/  S2R R7, SR_LANEID ;  /* 0x0000000000077919 */ /* 0x000ea20000000000 */
[----:B------:R-:W3:Y:S01]  /*50b0*/  LDCU UR5, c[0x0][0x374] ;  /* 0x00006e80ff0577ac */ /* 0x000ee20008000800 */
[----:B------:R-:W4:Y:S01]  /*50c0*/  LDCU UR6, c[0x0][0x378] ;  /* 0x00006f00ff0677ac */ /* 0x000f220008000800 */
[----:B------:R-:W-:Y:S02]  /*50d0*/  VOTEU.ANY UR12, UPT, PT ;  /* 0x00000000000c7886 */ /* 0x000fe400038e0100 */
[----:B------:R-:W2:Y:S01]  /*50e0*/  FLO.U32 R6, UR12 ;  /* 0x0000000c00067d00 */ /* 0x000ea200080e0000 */
[----:B-----5:R-:W-:-:S04]  /*50f0*/  UIADD3 UR4, UPT, UPT, URZ, -UR4, URZ ;  /* 0x80000004ff047290 */ /* 0x020fc8000fffe0ff */
[----:B---3--:R-:W-:-:S04]  /*5100*/  UIMAD UR4, UR4, UR5, URZ ;  /* 0x00000005040472a4 */ /* 0x008fc8000f8e02ff */
[----:B----4-:R-:W-:Y:S01]  /*5110*/  UIMAD UR4, UR6, UR4, -0x7fffffff ;  /* 0x80000001060474a4 */ /* 0x010fe2000f8e0204 */
[----:B-1----:R-:W-:-:S04]  /*5120*/  IADD3 R5, PT, PT, -R5, RZ, RZ ;  /* 0x000000ff05057210 */ /* 0x002fc80007ffe1ff */
[----:B------:R-:W-:Y:S02]  /*5130*/  ISETP.NE.AND P3, PT, R4, R5, PT ;  /* 0x000000050400720c */ /* 0x000fe40003f65270 */
[----:B------:R-:W1:Y:S01]  /*5140*/  POPC R4, UR12 ;  /* 0x0000000c00047d09 */ /* 0x000e620008000000 */
[----:B--2---:R-:W-:-:S10]  /*5150*/  ISETP.EQ.U32.AND P2, PT, R6, R7, PT ;  /* 0x000000070600720c */ /* 0x004fd40003f42070 */
        /* <DEDUP_REMOVED lines=16> */
.L_x_63:
[----:B------:R-:W2:Y:S04]  /*5260*/  LD.E.STRONG.GPU R5, desc[UR8][R44.64+0x4] ;  /* 0x000004082c057980 */ /* 0x000ea8000c10f900 */
[----:B--2---:R-:W-:Y:S01]  /*5270*/  CCTL.IVALL ;  /* 0x00000000ff00798f */ /* 0x004fe20002000000 */
[----:B------:R-:W-:Y:S05]  /*5280*/  YIELD ;  /* 0x0000000000007946 */ /* 0x000fea0003800000 */
[----:B------:R-:W-:-:S04]  /*5290*/  LOP3.LUT R5, R5, R4, RZ, 0x3c, !PT ;  /* 0x0000000405057212 */ /* 0x000fc800078e3cff */
[----:B------:R-:W-:-:S13]  /*52a0*/  ISETP.GT.AND P2, PT, R5, -0x1, PT ;  /* 0xffffffff0500780c */ /* 0x000fda0003f44270 */
[----:B------:R-:W-:Y:S05]  /*52b0*/  @P2 BRA `(.L_x_63) ;  /* 0xfffffffc00e82947 */ /* 0x000fea000383ffff */
.L_x_62:
[----:B------:R-:W-:Y:S05]  /*52c0*/  BSYNC B0 ;  /* 0x0000000000007941 */ /* 0x000fea0003800000 */
.L_x_61:
[----:B------:R-:W-:-:S03]  /*52d0*/  UMOV UR4, 0xffffffff ;  /* 0xffffffff00047882 */ /* 0x000fc60000000000 */
[----:B------:R-:W-:Y:S05]  /*52e0*/  BRA.DIV UR4, `(.L_x_64) ;  /* 0x000000fe042c7947 */ /* 0x000fea000b800000 */
[----:B------:R-:W-:Y:S06]  /*52f0*/  BAR.SYNC.DEFER_BLOCKING 0x0 ;  /* 0x0000000000007b1d */ /* 0x000fec0000010000 */
.L_x_244:
[----:B------:R-:W5:Y:S01]  /*5300*/  LDC.64 R6, c[0x0][0x3c0] ;  /* 0x0000f000ff067b82 */ /* 0x000f620000000a00 */
[----:B------:R-:W-:Y:S01]  /*5310*/  ISETP.GT.U32.OR P2, PT, R0, 0x1, P1 ;  /* 0x000000010000780c */ /* 0x000fe20000f44470 */
[----:B------:R-:W-:Y:S01]  /*5320*/  BSSY.RECONVERGENT B0, `(.L_x_65) ;  /* 0x000001d000007945 */ /* 0x000fe20003800200 */
[----:B------:R-:W-:-:S05]  /*5330*/  IADD3 R53, PT, PT, R11, 0x3ff000, RZ ;  /* 0x003ff0000b357810 */ /* 0x000fca0007ffe0ff */
[----:B------:R-:W1:Y:S01]  /*5340*/  LDC.64 R50, c[0x0][0x390] ;  /* 0x0000e400ff327b82 */ /* 0x000e620000000a00 */
[----:B-----5:R-:W-:-:S05]  /*5350*/  IMAD.WIDE.U32 R52, R53, 0x2, R6 ;  /* 0x0000000235347825 */ /* 0x020fca00078e0006 */
[----:B------:R-:W-:Y:S05]  /*5360*/  @P2 BRA `(.L_x_66) ;  /* 0x0000000000602947 */ /* 0x000fea0003800000 */
[----:B-1-3--:R-:W-:Y:S02]  /*5370*/  LEA R13, R0, R3, 0x5 ;  /* 0x00000003000d7211 */ /* 0x00afe400078e28ff */
[----:B------:R-:W-:Y:S02]  /*5380*/  LOP3.LUT R5, R32, 0x20, RZ, 0xc0, !PT ;  /* 0x0000002020057812 */ /* 0x000fe400078ec0ff */
[----:B------:R-:W-:Y:S02]  /*5390*/  SHF.L.U32 R13, R13, 0x9, RZ ;  /* 0x000000090d0d7819 */ /* 0x000fe400000006ff */
[----:B------:R-:W-:-:S03]  /*53a0*/  LOP3.LUT R23, R5, 0x1f, R32, 0xf8, !PT ;  /* 0x0000001f05177812 */ /* 0x000fc600078ef820 */
[----:B------:R-:W-:-:S04]  /*53b0*/  IMAD.WIDE.U32 R12, R13, 0x2, R50 ;  /* 0x000000020d0c7825 */ /* 0x000fc800078e0032 */
[----:B------:R-:W-:-:S05]  /*53c0*/  IMAD.WIDE.U32 R12, R23, 0x4, R12 ;  /* 0x00000004170c7825 */ /* 0x000fca00078e000c */
[----:B------:R-:W3:Y:S04]  /*53d0*/  LDG.E R10, desc[UR8][R12.64] ;  /* 0x000000080c0a7981 */ /* 0x000ee8000c1e1900 */
[----:B------:R-:W3:Y:S04]  /*53e0*/  LDG.E R15, desc[UR8][R12.64+0x100] ;  /* 0x000100080c0f7981 */ /* 0x000ee8000c1e1900 */
[----:B------:R-:W5:Y:S04]  /*53f0*/  LDG.E R17, desc[UR8][R12.64+0x200] ;  /* 0x000200080c117981 */ /* 0x000f68000c1e1900 */
[----:B------:R-:W2:Y:S01]  /*5400*/  LDG.E R19, desc[UR8][R12.64+0x300] ;  /* 0x000300080c137981 */ /* 0x000ea2000c1e1900 */
[----:B------:R-:W-:-:S02]  /*5410*/  LOP3.LUT R4, R0, 0x1, RZ, 0xc0, !PT ;  /* 0x0000000100047812 */ /* 0x000fc400078ec0ff */
[----:B------:R-:W-:Y:S02]  /*5420*/  MOV R14, R52 ;  /* 0x00000034000e7202 */ /* 0x000fe40000000f00 */
[----:B------:R-:W-:Y:S01]  /*5430*/  ISETP.NE.U32.AND P2, PT, R4, 0x1, PT ;  /* 0x000000010400780c */ /* 0x000fe20003f45070 */
[----:B------:R-:W-:Y:S01]  /*5440*/  IMAD.WIDE.U32 R4, R11, 0x2, R50 ;  /* 0x000000020b047825 */ /* 0x000fe200078e0032 */
[----:B------:R-:W-:-:S11]  /*5450*/  MOV R21, R53 ;  /* 0x0000003500157202 */ /* 0x000fd60000000f00 */
[----:B------:R-:W-:-:S04]  /*5460*/  @P2 IADD3 R14, P3, PT, R4, 0x10000, RZ ;  /* 0x00010000040e2810 */ /* 0x000fc80007f7e0ff */
[----:B------:R-:W-:Y:S02]  /*5470*/  @P2 IADD3.X R21, PT, PT, RZ, R5, RZ, P3, !PT ;  /* 0x00000005ff152210 */ /* 0x000fe40001ffe4ff */
[----:B------:R-:W-:Y:S02]  /*5480*/  MOV R4, R14 ;  /* 0x0000000e00047202 */ /* 0x000fe40000000f00 */
[----:B------:R-:W-:-:S03]  /*5490*/  MOV R5, R21 ;  /* 0x0000001500057202 */ /* 0x000fc60000000f00 */
[----:B------:R-:W-:-:S04]  /*54a0*/  IMAD.WIDE.U32 R4, R23, 0x4, R4 ;  /* 0x0000000417047825 */ /* 0x000fc800078e0004 */
[----:B---3--:R-:W-:-:S04]  /*54b0*/  HFMA2 R10, R10, 1, 1, R15 ;  /* 0x3c003c000a0a7831 */ /* 0x008fc8000000000f */
[----:B-----5:R-:W-:-:S04]  /*54c0*/  HADD2 R10, R10, R17 ;  /* 0x000000110a0a7230 */ /* 0x020fc80000000000 */
[----:B--2---:R-:W-:-:S05]  /*54d0*/  HFMA2 R19, R10, 1, 1, R19 ;  /* 0x3c003c000a137831 */ /* 0x004fca0000000013 */
[----:B------:R1:W-:Y:S02]  /*54e0*/  STG.E desc[UR8][R4.64], R19 ;  /* 0x0000001304007986 */ /* 0x0003e4000c101908 */
.L_x_66:
[----:B------:R-:W-:Y:S05]  /*54f0*/  BSYNC.RECONVERGENT B0 ;  /* 0x0000000000007941 */ /* 0x000fea0003800200 */
.L_x_65:
[----:B------:R-:W-:-:S03]  /*5500*/  UMOV UR4, 0xffffffff ;  /* 0xffffffff00047882 */ /* 0x000fc60000000000 */
[----:B------:R-:W-:Y:S05]  /*5510*/  BRA.DIV UR4, `(.L_x_67) ;  /* 0x000000fa04cc7947 */ /* 0x000fea000b800000 */
[----:B------:R-:W-:Y:S06]  /*5520*/  BAR.SYNC.DEFER_BLOCKING 0x0 ;  /* 0x0000000000007b1d */ /* 0x000fec0000010000 */
.L_x_247:
[----:B------:R-:W-:Y:S04]  /*5530*/  BSSY B0, `(.L_x_68) ;  /* 0x0000027000007945 */ /* 0x000fe80003800000 */
[----:B------:R-:W-:Y:S05]  /*5540*/  @P0 BRA `(.L_x_69) ;  /* 0x0000000000940947 */ /* 0x000fea0003800000 */
[----:B-1----:R-:W1:Y:S01]  /*5550*/  S2R R5, SR_CTAID.Z ;  /* 0x0000000000057919 */ /* 0x002e620000002700 */
[----:B------:R-:W5:Y:S01]  /*5560*/  LDCU UR4, c[0x0][0x370] ;  /* 0x00006e00ff0477ac */ /* 0x000f620008000800 */
[----:B------:R-:W-:Y:S01]  /*5570*/  IADD3 R4, PT, PT, R3, R0, RZ ;  /* 0x0000000003047210 */ /* 0x000fe20007ffe0ff */
[----:B---3--:R-:W3:Y:S01]  /*5580*/  S2R R13, SR_LANEID ;  /* 0x00000000000d7919 */ /* 0x008ee20000000000 */
[----:B------:R-:W2:Y:S01]  /*5590*/  LDCU UR5, c[0x0][0x374] ;  /* 0x00006e80ff0577ac */ /* 0x000ea20008000800 */
[----:B------:R-:W4:Y:S01]  /*55a0*/  LDCU UR6, c[0x0][0x378] ;  /* 0x00006f00ff0677ac */ /* 0x000f220008000800 */
[----:B------:R-:W-:Y:S02]  /*55b0*/  VOTEU.ANY UR12, UPT, PT ;  /* 0x00000000000c7886 */ /* 0x000fe400038e0100 */
[----:B------:R-:W3:Y:S01]  /*55c0*/  FLO.U32 R10, UR12 ;  /* 0x0000000c000a7d00 */ /* 0x000ee200080e0000 */
[----:B-----5:R-:W-:-:S04]  /*55d0*/  UIADD3 UR4, UPT, UPT, URZ, -UR4, URZ ;  /* 0x80000004ff047290 */ /* 0x020fc8000fffe0ff */
[----:B--2---:R-:W-:-:S04]  /*55e0*/  UIMAD UR4, UR4, UR5, URZ ;  /* 0x00000005040472a4 */ /* 0x004fc8000f8e02ff */
[----:B----4-:R-:W-:Y:S01]  /*55f0*/  UIMAD UR4, UR6, UR4, -0x7fffffff ;  /* 0x80000001060474a4 */ /* 0x010fe2000f8e0204 */
[----:B-1----:R-:W-:-:S04]  /*5600*/  IADD3 R5, PT, PT, -R5, RZ, RZ ;  /* 0x000000ff05057210 */ /* 0x002fc80007ffe1ff */
[----:B------:R-:W-:Y:S02]  /*5610*/  ISETP.NE.AND P2, PT, R4, R5, PT ;  /* 0x000000050400720c */ /* 0x000fe40003f45270 */
[----:B------:R-:W1:Y:S01]  /*5620*/  POPC R4, UR12 ;  /* 0x0000000c00047d09 */ /* 0x000e620008000000 */
[----:B---3--:R-:W-:-:S10]  /*5630*/  ISETP.EQ.U32.AND P0, PT, R10, R13, PT ;  /* 0x0000000d0a00720c */ /* 0x008fd40003f02070 */
        /* <DEDUP_REMOVED lines=12> */
[----:B-1----:R-:W-:-:S04]  /*5700*/  LOP3.LUT R12, R12, UR12, RZ, 0xc0, !PT ;  /* 0x0000000c0c0c7c12 */ /* 0x002fc8000f8ec0ff */
[----:B------:R-:W1:Y:S01]  /*5710*/  POPC R13, R12 ;  /* 0x0000000c000d7309 */ /* 0x000e620000000000 */
[----:B--2---:R-:W1:Y:S02]  /*5720*/  SHFL.IDX PT, R4, R5, R10, 0x1f ;  /* 0x00001f0a05047589 */ /* 0x004e6400000e0000 */
[----:B-1----:R-:W-:-:S07]  /*5730*/  IMAD R4, R13, UR4, R4 ;  /* 0x000000040d047c24 */ /* 0x002fce000f8e0204 */
.L_x_70:
[----:B------:R-:W2:Y:S04]  /*5740*/  LD.E.STRONG.GPU R5, desc[UR8][R44.64+0x4] ;  /* 0x000004082c057980 */ /* 0x000ea8000c10f900 */
[----:B--2---:R-:W-:Y:S01]  /*5750*/  CCTL.IVALL ;  /* 0x00000000ff00798f */ /* 0x004fe20002000000 */
[----:B------:R-:W-:Y:S05]  /*5760*/  YIELD ;  /* 0x0000000000007946 */ /* 0x000fea0003800000 */
[----:B------:R-:W-:-:S04]  /*5770*/  LOP3.LUT R5, R5, R4, RZ, 0x3c, !PT ;  /* 0x0000000405057212 */ /* 0x000fc800078e3cff */
[----:B------:R-:W-:-:S13]  /*5780*/  ISETP.GT.AND P0, PT, R5, -0x1, PT ;  /* 0xffffffff0500780c */ /* 0x000fda0003f04270 */
[----:B------:R-:W-:Y:S05]  /*5790*/  @P0 BRA `(.L_x_70) ;  /* 0xfffffffc00e80947 */ /* 0x000fea000383ffff */
.L_x_69:
[----:B------:R-:W-:Y:S05]  /*57a0*/  BSYNC B0 ;  /* 0x0000000000007941 */ /* 0x000fea0003800000 */
.L_x_68:
[----:B------:R-:W-:-:S03]  /*57b0*/  UMOV UR4, 0xffffffff ;  /* 0xffffffff00047882 */ /* 0x000fc60000000000 */
[----:B------:R-:W-:Y:S05]  /*57c0*/  BRA.DIV UR4, `(.L_x_71) ;  /* 0x000000fa044c7947 */ /* 0x000fea000b800000 */
[----:B------:R-:W-:Y:S06]  /*57d0*/  BAR.SYNC.DEFER_BLOCKING 0x0 ;  /* 0x0000000000007b1d */ /* 0x000fec0000010000 */
.L_x_250:
[----:B-1----:R-:W-:-:S05]  /*57e0*/  IADD3 R5, PT, PT, R2, R11, RZ ;  /* 0x0000000b02057210 */ /* 0x002fca0007ffe0ff */
[----:B------:R-:W-:-:S05]  /*57f0*/  IMAD.WIDE.U32 R50, R5, 0x2, R50 ;  /* 0x0000000205327825 */ /* 0x000fca00078e0032 */
[----:B------:R-:W5:Y:S01]  /*5800*/  @!P1 LDG.E R10, desc[UR8][R50.64+0x10000] ;  /* 0x01000008320a9981 */ /* 0x000f62000c1e1900 */
[----:B------:R-:W-:Y:S01]  /*5810*/  IADD3 R27, PT, PT, R2, R27, RZ ;  /* 0x0000001b021b7210 */ /* 0x000fe20007ffe0ff */
[----:B------:R-:W-:Y:S01]  /*5820*/  BSSY.RECONVERGENT B0, `(.L_x_72) ;  /* 0x000001a000007945 */ /* 0x000fe20003800200 */
[----:B------:R-:W-:Y:S02]  /*5830*/  ISETP.GT.U32.AND P2, PT, R32, 0x3ff, PT ;  /* 0x000003ff2000780c */ /* 0x000fe40003f44070 */
[----:B------:R-:W-:Y:S02]  /*5840*/  LOP3.LUT R2, R31, 0x78, RZ, 0xc0, !PT ;  /* 0x000000781f027812 */ /* 0x000fe400078ec0ff */
[----:B------:R-:W-:Y:S01]  /*5850*/  SHF.R.U32.HI R4, RZ, 0x4, R32 ;  /* 0x00000004ff047819 */ /* 0x000fe20000011620 */
[----:B-----5:R1:W-:Y:S08]  /*5860*/  @!P1 STS [R27], R10 ;  /* 0x0000000a1b009388 */ /* 0x0203f00000000800 */
[----:B------:R-:W-:Y:S05]  /*5870*/  @P2 BRA `(.L_x_73) ;  /* 0x0000000000502947 */ /* 0x000fea0003800000 */
[----:B---3--:R-:W3:Y:S01]  /*5880*/  S2R R12, SR_SWINHI ;  /* 0x00000000000c7919 */ /* 0x008ee20000002f00 */
[----:B------:R-:W-:Y:S02]  /*5890*/  IADD3 R9, PT, PT, R9, 0xc10, RZ ;  /* 0x00000c1009097810 */ /* 0x000fe40007ffe0ff */
[----:B------:R-:W-:Y:S02]  /*58a0*/  LEA R5, R0, R11, 0x14 ;  /* 0x0000000b00057211 */ /* 0x000fe400078ea0ff */
[----:B------:R-:W-:Y:S02]  /*58b0*/  LEA R9, R8, R9, 0x18 ;  /* 0x0000000908097211 */ /* 0x000fe400078ec0ff */
[----:B-1----:R-:W-:Y:S02]  /*58c0*/  MOV R10, R4 ;  /* 0x00000004000a7202 */ /* 0x002fe40000000f00 */
[----:B------:R-:W-:Y:S02]  /*58d0*/  IADD3 R5, PT, PT, R2, R5, RZ ;  /* 0x0000000502057210 */ /* 0x000fe40007ffe0ff */
[----:B------:R-:W-:-:S02]  /*58e0*/  MOV R8, R9 ;  /* 0x0000000900087202 */ /* 0x000fc40000000f00 */
[----:B---3--:R-:W-:-:S07]  /*58f0*/  MOV R9, R12 ;  /* 0x0000000c00097202 */ /* 0x008fce0000000f00 */
.L_x_74:
[C---:B-1----:R-:W-:Y:S02]  /*5900*/  LEA R13, R10.reuse, R2, 0x7 ;  /* 0x000000020a0d7211 */ /* 0x042fe400078e38ff */
[C---:B------:R-:W-:Y:S02]  /*5910*/  LEA R15, R10.reuse, R5, 0xc ;  /* 0x000000050a0f7211 */ /* 0x040fe400078e60ff */
[C---:B------:R-:W-:Y:S01]  /*5920*/  ISETP.GE.U32.AND P0, PT, R10.reuse, 0x38, PT ;  /* 0x000000380a00780c */ /* 0x040fe20003f06070 */
[----:B------:R-:W-:Y:S01]  /*5930*/  IMAD.WIDE.U32 R12, R13, 0x2, R8 ;  /* 0x000000020d0c7825 */ /* 0x000fe200078e0008 */
[----:B------:R-:W-:-:S03]  /*5940*/  IADD3 R10, PT, PT, R10, 0x8, RZ ;  /* 0x000000080a0a7810 */ /* 0x000fc60007ffe0ff */
[----:B------:R-:W-:Y:S01]  /*5950*/  IMAD.WIDE.U32 R14, R15, 0x2, R6 ;  /* 0x000000020f0e7825 */ /* 0x000fe200078e0006 */
[----:B------:R-:W-:-:S05]  /*5960*/  MOV R13, R12 ;  /* 0x0000000c000d7202 */ /* 0x000fca0000000f00 */
[----:B------:R-:W-:Y:S01]  /*5970*/  @!PT LDS RZ, [RZ] ;  /* 0x00000000fffff984 */ /* 0x000fe20000000800 */
[----:B------:R-:W-:Y:S01]  /*5980*/  @!PT LDS RZ, [RZ] ;  /* 0x00000000fffff984 */ /* 0x000fe20000000800 */
[----:B------:R-:W-:Y:S01]  /*5990*/  @!PT LDS RZ, [RZ] ;  /* 0x00000000fffff984 */ /* 0x000fe20000000800 */
[----:B------:R1:W-:Y:S02]  /*59a0*/  LDGSTS.E.BYPASS.128 [R13], desc[UR8][R14.64] ;  /* 0x000000000e0d7fae */ /* 0x0003e4000b981808 */
[----:B------:R-:W-:Y:S05]  /*59b0*/  @!P0 BRA `(.L_x_74) ;  /* 0xfffffffc00d08947 */ /* 0x000fea000383ffff */
.L_x_73:
[----:B------:R-:W-:Y:S05]  /*59c0*/  BSYNC.RECONVERGENT B0 ;  /* 0x0000000000007941 */ /* 0x000fea0003800200 */
.L_x_72:
[----:B------:R-:W0:Y:S01]  /*59d0*/  LDGDEPBAR ;  /* 0x00000000000079af */ /* 0x000e220000000000 */
[----:B------:R-:W-:Y:S01]  /*59e0*/  VIMNMX.U32 R5, PT, PT, R4, 0x38, !PT ;  /* 0x0000003804057848 */ /* 0x000fe20007fe0000 */
[----:B------:R-:W-:Y:S01]  /*59f0*/  HFMA2 R54, -RZ, RZ, 0, 0 ;  /* 0x00000000ff367431 */ /* 0x000fe200000001ff */
[----:B------:R-:W-:Y:S01]  /*5a00*/  BSSY B0, `(.L_x_75) ;  /* 0x000023e000007945 */ /* 0x000fe20003800000 */
[----:B------:R-:W-:Y:S02]  /*5a10*/  MOV R47, RZ ;  /* 0x000000ff002f7202 */ /* 0x000fe40000000f00 */
[----:B------:R-:W-:Y:S02]  /*5a20*/  IADD3 R5, PT, PT, R5, 0x7, -R4 ;  /* 0x0000000705057810 */ /* 0x000fe40007ffe804 */
[----:B------:R-:W-:Y:S02]  /*5a30*/  IADD3 R7, PT, PT, R11, R2, RZ ;  /* 0x000000020b077210 */ /* 0x000fe40007ffe0ff */
[----:B-1----:R-:W-:-:S02]  /*5a40*/  LEA.HI R10, R5, 0x1, RZ, 0x1d ;  /* 0x00000001050a7811 */ /* 0x002fc400078fe8ff */
[C---:B------:R-:W-:Y:S02]  /*5a50*/  IADD3 R6, PT, PT, R4.reuse, 0x8, RZ ;  /* 0x0000000804067810 */ /* 0x040fe40007ffe0ff */
[C---:B------:R-:W-:Y:S02]  /*5a60*/  IADD3 R8, PT, PT, R4.reuse, 0x10, RZ ;  /* 0x0000001004087810 */ /* 0x040fe40007ffe0ff */
[----:B------:R-:W-:Y:S02]  /*5a70*/  IADD3 R9, PT, PT, R4, 0x18, RZ ;  /* 0x0000001804097810 */ /* 0x000fe40007ffe0ff */
[----:B------:R-:W-:-:S07]  /*5a80*/  LOP3.LUT R10, R10, 0x3, RZ, 0xc0, !PT ;  /* 0x000000030a0a7812 */ /* 0x000fce00078ec0ff */
.L_x_88:
[----:B------:R-:W-:Y:S01]  /*5a90*/  UMOV UR4, 0xffffffff ;  /* 0xffffffff00047882 */ /* 0x000fe20000000000 */
[----:B------:R-:W-:-:S04]  /*5aa0*/  DEPBAR.LE SB0, 0x0 ;  /* 0x000080000000791a */ /* 0x000fc80000000000 */
[----:B------:R-:W-:Y:S01]  /*5ab0*/  MOV R55, R54 ;  /* 0x0000003600377202 */ /* 0x000fe20000000f00 */
[----:B-1-3--:R-:W-:Y:S06]  /*5ac0*/  BRA.DIV UR4, `(.L_x_76) ;  /* 0x000000f604b87947 */ /* 0x00afec000b800000 */
[----:B------:R-:W-:Y:S06]  /*5ad0*/  BAR.SYNC.DEFER_BLOCKING 0x0 ;  /* 0x0000000000007b1d */ /* 0x000fec0000010000 */
.L_x_253:
[C---:B---3--:R-:W-:Y:S01]  /*5ae0*/  IADD3 R13, PT, PT, R54.reuse, 0x1, RZ ;  /* 0x00000001360d7810 */ /* 0x048fe20007ffe0ff */
[----:B------:R-:W-:Y:S01]  /*5af0*/  BSSY.RECONVERGENT B1, `(.L_x_77) ;  /* 0x0000063000017945 */ /* 0x000fe20003800200 */
[----:B------:R-:W-:Y:S02]  /*5b00*/  SHF.L.U32 R27, R54, 0xd, RZ ;  /* 0x0000000d361b7819 */ /* 0x000fe400000006ff */
[----:B------:R-:W-:Y:S02]  /*5b10*/  ISETP.NE.AND P3, PT, R13, 0x3, PT ;  /* 0x000000030d00780c */ /* 0x000fe40003f65270 */
[----:B------:R-:W-:Y:S02]  /*5b20*/  LOP3.LUT R27, R27, 0x2000, RZ, 0xc0, !PT ;  /* 0x000020001b1b7812 */ /* 0x000fe400078ec0ff */
[-C--:B------:R-:W-:Y:S02]  /*5b30*/  LEA R57, R0, R13.reuse, 0x2 ;  /* 0x0000000d00397211 */ /* 0x080fe400078e10ff */
[----:B------:R-:W-:Y:S01]  /*5b40*/  MOV R54, R13 ;  /* 0x0000000d00367202 */ /* 0x000fe20000000f00 */
[----:B------:R-:W-:Y:S06]  /*5b50*/  @P2 BRA `(.L_x_78) ;  /* 0x0000000400702947 */ /* 0x000fec0003800000 */
[----:B------:R-:W-:Y:S01]  /*5b60*/  ISETP.NE.AND P0, PT, R10, RZ, PT ;  /* 0x000000ff0a00720c */ /* 0x000fe20003f05270 */
[----:B------:R-:W-:Y:S01]  /*5b70*/  BSSY.RECONVERGENT B2, `(.L_x_79) ;  /* 0x0000031000027945 */ /* 0x000fe20003800200 */
[----:B------:R-:W-:Y:S02]  /*5b80*/  LOP3.LUT R41, R27, 0x2000, RZ, 0x3c, !PT ;  /* 0x000020001b297812 */ /* 0x000fe400078e3cff */
[----:B------:R-:W-:Y:S02]  /*5b90*/  SHF.L.U32 R57, R57, 0x6, RZ ;  /* 0x0000000639397819 */ /* 0x000fe400000006ff */
[----:B------:R-:W-:Y:S02]  /*5ba0*/  MOV R26, R4 ;  /* 0x00000004001a7202 */ /* 0x000fe40000000f00 */
[----:B------:R-:W-:-:S05]  /*5bb0*/  IADD3 R41, PT, PT, R2, R41, RZ ;  /* 0x0000002902297210 */ /* 0x000fca0007ffe0ff */
[----:B------:R-:W-:Y:S05]  /*5bc0*/  @!P0 BRA `(.L_x_80) ;  /* 0x0000000000ac8947 */ /* 0x000fea0003800000 */
[----:B------:R-:W1:Y:S01]  /*5bd0*/  S2R R15, SR_CgaCtaId ;  /* 0x00000000000f7919 */ /* 0x000e620000008800 */
[----:B------:R-:W3:Y:S01]  /*5be0*/  LDC.64 R12, c[0x0][0x3c0] ;  /* 0x0000f000ff0c7b82 */ /* 0x000ee20000000a00 */
[----:B------:R-:W-:Y:S01]  /*5bf0*/  MOV R14, 0x400 ;  /* 0x00000400000e7802 */ /* 0x000fe20000000f00 */
[----:B------:R-:W5:Y:S01]  /*5c00*/  S2R R17, SR_SWINHI ;  /* 0x0000000000117919 */ /* 0x000f620000002f00 */
[----:B------:R-:W-:Y:S02]  /*5c10*/  IADD3 R16, PT, PT, R4, R57, RZ ;  /* 0x0000003904107210 */ /* 0x000fe40007ffe0ff */
[----:B------:R-:W-:Y:S02]  /*5c20*/  IADD3 R14, PT, PT, R14, 0xc10, RZ ;  /* 0x00000c100e0e7810 */ /* 0x000fe40007ffe0ff */
[----:B------:R-:W-:Y:S02]  /*5c30*/  LEA R23, R4, R41, 0x7 ;  /* 0x0000002904177211 */ /* 0x000fe400078e38ff */
[----:B------:R-:W-:-:S02]  /*5c40*/  LEA R25, R16, R7, 0xc ;  /* 0x0000000710197211 */ /* 0x000fc400078e60ff */
[----:B------:R-:W-:Y:S02]  /*5c50*/  ISETP.NE.AND P0, PT, R10, 0x1, PT ;  /* 0x000000010a00780c */ /* 0x000fe40003f05270 */
        /* <DEDUP_REMOVED lines=34> */
.L_x_80:
[----:B------:R-:W-:Y:S05]  /*5e80*/  BSYNC.RECONVERGENT B2 ;  /* 0x0000000000027941 */ /* 0x000fea0003800200 */
.L_x_79:
[----:B------:R-:W-:-:S13]  /*5e90*/  ISETP.GE.U32.AND P0, PT, R5, 0x18, PT ;  /* 0x000000180500780c */ /* 0x000fda0003f06070 */
[----:B------:R-:W-:Y:S05]  /*5ea0*/  @!P0 BRA `(.L_x_78) ;  /* 0x00000000009c8947 */ /* 0x000fea0003800000 */
[----:B-1----:R-:W1:Y:S01]  /*5eb0*/  S2R R13, SR_CgaCtaId ;  /* 0x00000000000d7919 */ /* 0x002e620000008800 */
[----:B------:R-:W-:Y:S01]  /*5ec0*/  MOV R12, 0x400 ;  /* 0x00000400000c7802 */ /* 0x000fe20000000f00 */
[----:B------:R-:W5:Y:S03]  /*5ed0*/  S2R R15, SR_SWINHI ;  /* 0x00000000000f7919 */ /* 0x000f660000002f00 */
[----:B------:R-:W-:-:S04]  /*5ee0*/  IADD3 R12, PT, PT, R12, 0xc10, RZ ;  /* 0x00000c100c0c7810 */ /* 0x000fc80007ffe0ff */
[----:B-1----:R-:W-:-:S04]  /*5ef0*/  LEA R12, R13, R12, 0x18 ;  /* 0x0000000c0d0c7211 */ /* 0x002fc800078ec0ff */
[----:B------:R-:W-:Y:S02]  /*5f00*/  MOV R12, R12 ;  /* 0x0000000c000c7202 */ /* 0x000fe40000000f00 */
[----:B-----5:R-:W-:-:S07]  /*5f10*/  MOV R13, R15 ;  /* 0x0000000f000d7202 */ /* 0x020fce0000000f00 */
.L_x_81:
[----:B-1----:R-:W1:Y:S01]  /*5f20*/  LDC.64 R14, c[0x0][0x3c0] ;  /* 0x0000f000ff0e7b82 */ /* 0x002e620000000a00 */
[----:B------:R-:W-:Y:S02]  /*5f30*/  IADD3 R16, PT, PT, R57, R26, RZ ;  /* 0x0000001a39107210 */ /* 0x000fe40007ffe0ff */
[----:B------:R-:W-:Y:S02]  /*5f40*/  LEA R59, R26, R41, 0x7 ;  /* 0x000000291a3b7211 */ /* 0x000fe400078e38ff */
[----:B------:R-:W-:Y:S02]  /*5f50*/  LEA R25, R16, R7, 0xc ;  /* 0x0000000710197211 */ /* 0x000fe400078e60ff */
[----:B---3--:R-:W-:Y:S02]  /*5f60*/  IADD3 R17, PT, PT, R59, 0x400, RZ ;  /* 0x000004003b117810 */ /* 0x008fe40007ffe0ff */
[C---:B------:R-:W-:Y:S02]  /*5f70*/  IADD3 R23, PT, PT, R25.reuse, 0x8000, RZ ;  /* 0x0000800019177810 */ /* 0x040fe40007ffe0ff */
[----:B------:R-:W-:Y:S01]  /*5f80*/  IADD3 R19, PT, PT, R25, 0x10000, RZ ;  /* 0x0001000019137810 */ /* 0x000fe20007ffe0ff */
[----:B------:R-:W-:Y:S01]  /*5f90*/  IMAD.WIDE.U32 R16, R17, 0x2, R12 ;  /* 0x0000000211107825 */ /* 0x000fe200078e000c */
[----:B------:R-:W-:-:S02]  /*5fa0*/  IADD3 R21, PT, PT, R25, 0x18000, RZ ;  /* 0x0001800019157810 */ /* 0x000fc40007ffe0ff */
[C---:B------:R-:W-:Y:S02]  /*5fb0*/  IADD3 R61, PT, PT, R59.reuse, 0x800, RZ ;  /* 0x000008003b3d7810 */ /* 0x040fe40007ffe0ff */
[----:B------:R-:W-:Y:S02]  /*5fc0*/  IADD3 R46, PT, PT, R59, 0xc00, RZ ;  /* 0x00000c003b2e7810 */ /* 0x000fe40007ffe0ff */
[----:B------:R-:W-:Y:S02]  /*5fd0*/  MOV R56, R16 ;  /* 0x0000001000387202 */ /* 0x000fe40000000f00 */
[----:B------:R-:W-:Y:S01]  /*5fe0*/  ISETP.GE.U32.AND P0, PT, R26, 0x20, PT ;  /* 0x000000201a00780c */ /* 0x000fe20003f06070 */
[----:B------:R-:W-:Y:S01]  /*5ff0*/  IMAD.WIDE.U32 R16, R46, 0x2, R12 ;  /* 0x000000022e107825 */ /* 0x000fe200078e000c */
[----:B------:R-:W-:-:S03]  /*6000*/  IADD3 R26, PT, PT, R26, 0x20, RZ ;  /* 0x000000201a1a7810 */ /* 0x000fc60007ffe0ff */
[----:B-1----:R-:W-:Y:S01]  /*6010*/  IMAD.WIDE.U32 R24, R25, 0x2, R14 ;  /* 0x0000000219187825 */ /* 0x002fe200078e000e */
[----:B------:R-:W-:-:S03]  /*6020*/  MOV R17, R16 ;  /* 0x0000001000117202 */ /* 0x000fc60000000f00 */
[----:B------:R-:W-:-:S04]  /*6030*/  IMAD.WIDE.U32 R22, R23, 0x2, R14 ;  /* 0x0000000217167825 */ /* 0x000fc800078e000e */
[----:B------:R-:W-:-:S04]  /*6040*/  IMAD.WIDE.U32 R18, R19, 0x2, R14 ;  /* 0x0000000213127825 */ /* 0x000fc800078e000e */
[----:B------:R-:W-:-:S04]  /*6050*/  IMAD.WIDE.U32 R14, R21, 0x2, R14 ;  /* 0x00000002150e7825 */ /* 0x000fc800078e000e */
[----:B------:R-:W-:-:S05]  /*6060*/  IMAD.WIDE.U32 R20, R59, 0x2, R12 ;  /* 0x000000023b147825 */ /* 0x000fca00078e000c */
[----:B------:R-:W-:Y:S01]  /*6070*/  MOV R59, R20 ;  /* 0x00000014003b7202 */ /* 0x000fe20000000f00 */
[----:B------:R-:W-:-:S04]  /*6080*/  IMAD.WIDE.U32 R20, R61, 0x2, R12 ;  /* 0x000000023d147825 */ /* 0x000fc800078e000c */
[----:B------:R-:W-:Y:S01]  /*6090*/  @!PT LDS RZ, [RZ] ;  /* 0x00000000fffff984 */ /* 0x000fe20000000800 */
[----:B------:R-:W-:Y:S01]  /*60a0*/  @!PT LDS RZ, [RZ] ;  /* 0x00000000fffff984 */ /* 0x000fe20000000800 */
[----:B------:R-:W-:Y:S01]  /*60b0*/  @!PT LDS RZ, [RZ] ;  /* 0x00000000fffff984 */ /* 0x000fe20000000800 */
[----:B------:R1:W-:Y:S01]  /*60c0*/  LDGSTS.E.BYPASS.128 [R59], desc[UR8][R24.64] ;  /* 0x00000000183b7fae */ /* 0x0003e2000b981808 */
[----:B------:R-:W-:-:S03]  /*60d0*/  MOV R21, R20 ;  /* 0x0000001400157202 */ /* 0x000fc60000000f00 */
[----:B------:R1:W-:Y:S04]  /*60e0*/  LDGSTS.E.BYPASS.128 [R56], desc[UR8][R22.64] ;  /* 0x0000000016387fae */ /* 0x0003e8000b981808 */
[----:B------:R1:W-:Y:S04]  /*60f0*/  LDGSTS.E.BYPASS.128 [R21], desc[UR8][R18.64] ;  /* 0x0000000012157fae */ /* 0x0003e8000b981808 */
[----:B------:R1:W-:Y:S01]  /*6100*/  LDGSTS.E.BYPASS.128 [R17], desc[UR8][R14.64] ;  /* 0x000000000e117fae */ /* 0x0003e2000b981808 */
[----:B------:R-:W-:Y:S05]  /*6110*/  @!P0 BRA `(.L_x_81) ;  /* 0xfffffffc00808947 */ /* 0x000fea000383ffff */
.L_x_78:
[----:B------:R-:W-:Y:S05]  /*6120*/  BSYNC.RECONVERGENT B1 ;  /* 0x0000000000017941 */ /* 0x000fea0003800200 */
.L_x_77:
[----:B------:R-:W0:Y:S01]  /*6130*/  LDGDEPBAR ;  /* 0x00000000000079af */ /* 0x000e220000000000 */
[----:B------:R-:W-:Y:S01]  /*6140*/  BSSY.RECONVERGENT B1, `(.L_x_82) ;  /* 0x00001c8000017945 */ /* 0x000fe20003800200 */
[----:B------:R-:W-:Y:S01]  /*6150*/  HFMA2 R46, -RZ, RZ, 1663, 0.97509765625 ;  /* 0x667f3bcdff2e7431 */ /* 0x000fe200000001ff */
[----:B------:R-:W-:Y:S02]  /*6160*/  MOV R41, 0x4026a09e ;  /* 0x4026a09e00297802 */ /* 0x000fe40000000f00 */
[----:B------:R-:W-:Y:S05]  /*6170*/  @P1 BRA `(.L_x_83) ;  /* 0x0000001c00101947 */ /* 0x000fea0003800000 */
[----:B------:R-:W5:Y:S01]  /*6180*/  S2UR UR5, SR_CgaCtaId ;  /* 0x00000000000579c3 */ /* 0x000f620000008800 */
[----:B------:R-:W-:Y:S01]  /*6190*/  UMOV UR4, 0x400 ;  /* 0x0000040000047882 */ /* 0x000fe20000000000 */
[----:B-1----:R-:W-:Y:S01]  /*61a0*/  LEA R56, R32, R27, 0x7 ;  /* 0x0000001b20387211 */ /* 0x002fe200078e38ff */
[----:B------:R-:W-:Y:S01]  /*61b0*/  UIADD3 UR6, UPT, UPT, UR4, 0xc10, URZ ;  /* 0x00000c1004067890 */ /* 0x000fe2000fffe0ff */
[----:B------:R-:W-:Y:S03]  /*61c0*/  BSSY.RECONVERGENT B2, `(.L_x_84) ;  /* 0x0000179000027945 */ /* 0x000fe60003800200 */
[----:B-----5:R-:W-:Y:S02]  /*61d0*/  ULEA UR6, UR5, UR6, 0x18 ;  /* 0x0000000605067291 */ /* 0x020fe4000f8ec0ff */
[----:B------:R-:W-:-:S04]  /*61e0*/  ULEA UR4, UR5, UR4, 0x18 ;  /* 0x0000000405047291 */ /* 0x000fc8000f8ec0ff */
[----:B------:R-:W-:-:S05]  /*61f0*/  LEA R56, R56, UR6, 0x1 ;  /* 0x0000000638387c11 */ /* 0x000fca000f8e08ff */
[----:B------:R-:W-:Y:S04]  /*6200*/  LDS.128 R20, [UR4+0x800] ;  /* 0x00080004ff147984 */ /* 0x000fe80008000c00 */
[----:B------:R-:W1:Y:S04]  /*6210*/  LDS.128 R24, [R56] ;  /* 0x0000000038187984 */ /* 0x000e680000000c00 */
[----:B------:R-:W-:Y:S04]  /*6220*/  LDS.128 R12, [UR4+0x810] ;  /* 0x00081004ff0c7984 */ /* 0x000fe80008000c00 */
        /* <DEDUP_REMOVED lines=8> */
[----:B------:R-:W-:Y:S02]  /*62b0*/  HADD2.F32 R23, -RZ, R22.H1_H1 ;  /* 0x30000016ff177230 */ /* 0x000fe40000004100 */
[----:B------:R-:W-:Y:S01]  /*62c0*/  FADD R21, RZ, R21 ;  /* 0x00000015ff157221 */ /* 0x000fe20000000000 */
[----:B------:R-:W-:Y:S02]  /*62d0*/  HFMA2 R17, R13, R17, -RZ ;  /* 0x000000110d117231 */ /* 0x000fe400001000ff */
[----:B------:R-:W-:Y:S02]  /*62e0*/  HMUL2 R14, R14, R18 ;  /* 0x000000120e0e7232 */ /* 0x000fe40000000000 */
[----:B------:R-:W-:Y:S02]  /*62f0*/  HADD2.F32 R57, -RZ, R27.H1_H1 ;  /* 0x3000001bff397230 */ /* 0x000fe40000004100 */
[----:B------:R-:W-:Y:S01]  /*6300*/  FADD R20, R21, R20 ;  /* 0x0000001415147221 */ /* 0x000fe20000000000 */
[----:B------:R-:W-:-:S02]  /*6310*/  HADD2.F32 R21, -RZ, R25.H0_H0 ;  /* 0x20000019ff157230 */ /* 0x000fc40000004100 */
[----:B------:R-:W-:Y:S02]  /*6320*/  HFMA2 R19, R15, R19, -RZ ;  /* 0x000000130f137231 */ /* 0x000fe400001000ff */
[----:B------:R-:W-:Y:S02]  /*6330*/  HADD2.F32 R25, -RZ, R25.H1_H1 ;  /* 0x30000019ff197230 */ /* 0x000fe40000004100 */
[----:B------:R-:W-:Y:S02]  /*6340*/  HADD2.F32 R13, -RZ, R12.H1_H1 ;  /* 0x3000000cff0d7230 */ /* 0x000fe40000004100 */
[----:B------:R-:W-:Y:S01]  /*6350*/  FADD R20, R20, R21 ;  /* 0x0000001514147221 */ /* 0x000fe20000000000 */
[----:B------:R-:W-:Y:S02]  /*6360*/  HADD2.F32 R21, -RZ, R22.H0_H0 ;  /* 0x20000016ff157230 */ /* 0x000fe40000004100 */
[----:B------:R-:W-:Y:S02]  /*6370*/  HADD2.F32 R15, -RZ, R14.H1_H1 ;  /* 0x3000000eff0f7230 */ /* 0x000fe40000004100 */
[----:B------:R-:W-:-:S04]  /*6380*/  FADD R20, R20, R25 ;  /* 0x0000001914147221 */ /* 0x000fc80000000000 */
[----:B------:R-:W-:Y:S01]  /*6390*/  FADD R20, R20, R21 ;  /* 0x0000001514147221 */ /* 0x000fe20000000000 */
[----:B------:R-:W-:Y:S02]  /*63a0*/  HADD2.F32 R21, -RZ, R27.H0_H0 ;  /* 0x2000001bff157230 */ /* 0x000fe40000004100 */
[----:B------:R-:W-:Y:S01]  /*63b0*/  LDS.128 R24, [R56+0x20] ;  /* 0x0000200038187984 */ /* 0x000fe20000000c00 */
[----:B------:R-:W-:-:S04]  /*63c0*/  FADD R20, R20, R23 ;  /* 0x0000001714147221 */ /* 0x000fc80000000000 */
[----:B------:R-:W-:Y:S02]  /*63d0*/  FADD R16, R20, R21 ;  /* 0x0000001514107221 */ /* 0x000fe40000000000 */
[----:B------:R-:W1:Y:S02]  /*63e0*/  LDS.128 R20, [UR4+0x820] ;  /* 0x00082004ff147984 */ /* 0x000e640008000c00 */
[----:B------:R-:W-:Y:S01]  /*63f0*/  FADD R16, R16, R57 ;  /* 0x0000003910107221 */ /* 0x000fe20000000000 */
[----:B------:R-:W-:Y:S02]  /*6400*/  HADD2.F32 R57, -RZ, R12.H0_H0 ;  /* 0x2000000cff397230 */ /* 0x000fe40000004100 */
[--C-:B------:R-:W-:Y:S02]  /*6410*/  HADD2.F32 R12, -RZ, R17.reuse.H0_H0 ;  /* 0x20000011ff0c7230 */ /* 0x100fe40000004100 */
[----:B------:R-:W-:Y:S02]  /*6420*/  HADD2.F32 R17, -RZ, R17.H1_H1 ;  /* 0x30000011ff117230 */ /* 0x000fe40000004100 */
[----:B------:R-:W-:Y:S01]  /*6430*/  FADD R16, R16, R57 ;  /* 0x0000003910107221 */ /* 0x000fe20000000000 */
[----:B------:R-:W-:-:S03]  /*6440*/  HADD2.F32 R57, -RZ, R19.H1_H1 ;  /* 0x30000013ff397230 */ /* 0x000fc60000004100 */
[----:B------:R-:W-:-:S04]  /*6450*/  FADD R13, R16, R13 ;  /* 0x0000000d100d7221 */ /* 0x000fc80000000000 */
[----:B------:R-:W-:Y:S01]  /*6460*/  FADD R12, R13, R12 ;  /* 0x0000000c0d0c7221 */ /* 0x000fe20000000000 */
[----:B------:R-:W-:-:S03]  /*6470*/  HADD2.F32 R13, -RZ, R14.H0_H0 ;  /* 0x2000000eff0d7230 */ /* 0x000fc60000004100 */
[----:B------:R-:W-:-:S04]  /*6480*/  FADD R12, R12, R17 ;  /* 0x000000110c0c7221 */ /* 0x000fc80000000000 */
[----:B------:R-:W-:Y:S01]  /*6490*/  FADD R12, R12, R13 ;  /* 0x0000000d0c0c7221 */ /* 0x000fe20000000000 */
[----:B------:R-:W-:Y:S02]  /*64a0*/  HADD2.F32 R13, -RZ, R19.H0_H0 ;  /* 0x20000013ff0d7230 */ /* 0x000fe40000004100 */
[----:B------:R-:W-:Y:S01]  /*64b0*/  LDS.128 R16, [R56+0x30] ;  /* 0x0000300038107984 */ /* 0x000fe20000000c00 */
[----:B------:R-:W-:Y:S01]  /*64c0*/  FADD R12, R12, R15 ;  /* 0x0000000f0c0c7221 */ /* 0x000fe20000000000 */
[----:B-1----:R-:W-:-:S03]  /*64d0*/  HMUL2 R20, R20, R24 ;  /* 0x0000001814147232 */ /* 0x002fc60000000000 */
[----:B------:R-:W-:Y:S01]  /*64e0*/  FADD R24, R12, R13 ;  /* 0x0000000d0c187221 */ /* 0x000fe20000000000 */
[----:B------:R-:W-:Y:S01]  /*64f0*/  HFMA2 R25, R21, R25, -RZ ;  /* 0x0000001915197231 */ /* 0x000fe200001000ff */
[----:B------:R-:W1:Y:S01]  /*6500*/  LDS.128 R12, [UR4+0x830] ;  /* 0x00083004ff0c7984 */ /* 0x000e620008000c00 */
[----:B------:R-:W-:Y:S02]  /*6510*/  HMUL2 R22, R22, R26 ;  /* 0x0000001a16167232 */ /* 0x000fe40000000000 */
[----:B------:R-:W-:Y:S01]  /*6520*/  FADD R24, R24, R57 ;  /* 0x0000003918187221 */ /* 0x000fe20000000000 */
        /* <DEDUP_REMOVED lines=8> */
[----:B------:R-:W-:-:S03]  /*65b0*/  HADD2.F32 R57, -RZ, R27.H1_H1 ;  /* 0x3000001bff397230 */ /* 0x000fc60000004100 */
        /* <DEDUP_REMOVED lines=270> */
[----:B------:R-:W-:Y:S02]  /*76a0*/  FADD R20, R20, R21 ;  /* 0x0000001514147221 */ /* 0x000fe40000000000 */
[----:B------:R-:W3:Y:S02]  /*76b0*/  MUFU.RCP64H R21, 11.3137054443359375 ;  /* 0x4026a09e00157908 */ /* 0x000ee40000001800 */
[----:B------:R-:W-:Y:S01]  /*76c0*/  FADD R20, R20, R27 ;  /* 0x0000001b14147221 */ /* 0x000fe20000000000 */
[----:B-1----:R-:W-:Y:S02]  /*76d0*/  HMUL2 R12, R12, R16 ;  /* 0x000000100c0c7232 */ /* 0x002fe40000000000 */
[----:B------:R-:W-:Y:S01]  /*76e0*/  HFMA2 R22, R13, R17, -RZ ;  /* 0x000000110d167231 */ /* 0x000fe200001000ff */
[----:B------:R-:W-:Y:S01]  /*76f0*/  MOV R13, 0x4026a09e ;  /* 0x4026a09e000d7802 */ /* 0x000fe20000000f00 */
[----:B------:R-:W-:Y:S02]  /*7700*/  HMUL2 R14, R14, R18 ;  /* 0x000000120e0e7232 */ /* 0x000fe40000000000 */
[----:B------:R-:W-:-:S02]  /*7710*/  HADD2.F32 R23, -RZ, R12.H0_H0 ;  /* 0x2000000cff177230 */ /* 0x000fc40000004100 */
[----:B------:R-:W-:Y:S02]  /*7720*/  HMUL2 R19, R15, R19 ;  /* 0x000000130f137232 */ /* 0x000fe40000000000 */
[----:B------:R-:W-:Y:S01]  /*7730*/  HADD2.F32 R25, -RZ, R12.H1_H1 ;  /* 0x3000000cff197230 */ /* 0x000fe20000004100 */
[----:B------:R-:W-:Y:S01]  /*7740*/  MOV R12, 0x667f3bcd ;  /* 0x667f3bcd000c7802 */ /* 0x000fe20000000f00 */
[----:B------:R-:W-:Y:S02]  /*7750*/  HADD2.F32 R18, -RZ, R14.H0_H0 ;  /* 0x2000000eff127230 */ /* 0x000fe40000004100 */
[----:B------:R-:W-:Y:S01]  /*7760*/  FADD R20, R20, R23 ;  /* 0x0000001714147221 */ /* 0x000fe20000000000 */
[--C-:B------:R-:W-:Y:S02]  /*7770*/  HADD2.F32 R24, -RZ, R22.reuse.H0_H0 ;  /* 0x20000016ff187230 */ /* 0x100fe40000004100 */
[----:B------:R-:W-:Y:S02]  /*7780*/  HADD2.F32 R23, -RZ, R22.H1_H1 ;  /* 0x30000016ff177230 */ /* 0x000fe40000004100 */
[----:B------:R-:W-:Y:S01]  /*7790*/  FADD R25, R20, R25 ;  /* 0x0000001914197221 */ /* 0x000fe20000000000 */
[----:B------:R-:W-:Y:S01]  /*77a0*/  MOV R20, 0x1 ;  /* 0x0000000100147802 */ /* 0x000fe20000000f00 */
[----:B------:R-:W-:-:S02]  /*77b0*/  HADD2.F32 R15, -RZ, R14.H1_H1 ;  /* 0x3000000eff0f7230 */ /* 0x000fc40000004100 */
[----:B------:R-:W-:Y:S01]  /*77c0*/  FADD R24, R25, R24 ;  /* 0x0000001819187221 */ /* 0x000fe20000000000 */
[--C-:B------:R-:W-:Y:S02]  /*77d0*/  HADD2.F32 R14, -RZ, R19.reuse.H0_H0 ;  /* 0x20000013ff0e7230 */ /* 0x100fe40000004100 */
[----:B---3--:R-:W-:Y:S01]  /*77e0*/  DFMA R16, R20, -R12, 1 ;  /* 0x3ff000001410742b */ /* 0x008fe2000000080c */
[----:B------:R-:W-:Y:S01]  /*77f0*/  FADD R23, R24, R23 ;  /* 0x0000001718177221 */ /* 0x000fe20000000000 */
[----:B------:R-:W-:-:S03]  /*7800*/  HADD2.F32 R19, -RZ, R19.H1_H1 ;  /* 0x30000013ff137230 */ /* 0x000fc60000004100 */
[----:B------:R-:W-:-:S03]  /*7810*/  FADD R18, R23, R18 ;  /* 0x0000001217127221 */ /* 0x000fc60000000000 */
[----:B------:R-:W-:Y:S01]  /*7820*/  DFMA R16, R16, R16, R16 ;  /* 0x000000101010722b */ /* 0x000fe20000000010 */
[----:B------:R-:W-:-:S04]  /*7830*/  FADD R15, R18, R15 ;  /* 0x0000000f120f7221 */ /* 0x000fc80000000000 */
[----:B------:R-:W-:-:S03]  /*7840*/  FADD R14, R15, R14 ;  /* 0x0000000e0f0e7221 */ /* 0x000fc60000000000 */
[----:B------:R-:W-:Y:S01]  /*7850*/  DFMA R20, R20, R16, R20 ;  /* 0x000000101414722b */ /* 0x000fe20000000014 */
[----:B------:R-:W-:-:S06]  /*7860*/  FADD R14, R14, R19 ;  /* 0x000000130e0e7221 */ /* 0x000fcc0000000000 */
[----:B------:R-:W1:Y:S01]  /*7870*/  F2F.F64.F32 R14, R14 ;  /* 0x0000000e000e7310 */ /* 0x000e620000201800 */
[----:B------:R-:W-:-:S08]  /*7880*/  DFMA R16, R20, -R12, 1 ;  /* 0x3ff000001410742b */ /* 0x000fd0000000080c */
[----:B------:R-:W-:Y:S01]  /*7890*/  DFMA R16, R20, R16, R20 ;  /* 0x000000101410722b */ /* 0x000fe20000000014 */
[----:B-1----:R-:W-:-:S07]  /*78a0*/  FSETP.GEU.AND P4, PT, |R15|, 6.5827683646048100446e-37, PT ;  /* 0x036000000f00780b */ /* 0x002fce0003f8e200 */
[----:B------:R-:W-:-:S08]  /*78b0*/  DMUL R18, R14, R16 ;  /* 0x000000100e127228 */ /* 0x000fd00000000000 */
[----:B------:R-:W-:-:S08]  /*78c0*/  DFMA R12, R18, -R12, R14 ;  /* 0x8000000c120c722b */ /* 0x000fd0000000000e */
[----:B------:R-:W-:-:S10]  /*78d0*/  DFMA R18, R16, R12, R18 ;  /* 0x0000000c1012722b */ /* 0x000fd40000000012 */
[----:B------:R-:W-:-:S05]  /*78e0*/  FFMA R12, RZ, 2.6035532951354980469, R19 ;  /* 0x4026a09eff0c7823 */ /* 0x000fca0000000013 */
[----:B------:R-:W-:-:S13]  /*78f0*/  FSETP.GT.AND P0, PT, |R12|, 1.469367938527859385e-39, PT ;  /* 0x001000000c00780b */ /* 0x000fda0003f04200 */
[----:B------:R-:W-:Y:S05]  /*7900*/  @P0 BRA P4, `(.L_x_85) ;  /* 0x0000000000100947 */ /* 0x000fea0002000000 */
[----:B------:R-:W-:-:S07]  /*7910*/  MOV R26, 0x7930 ;  /* 0x00007930001a7802 */ /* 0x000fce0000000f00 */
[----:B--2-4-:R-:W-:Y:S05]  /*7920*/  CALL.REL.NOINC `($__internal_0_$__cuda_sm20_div_rn_f64_full) ;  /* 0x000000fc000c7944 */ /* 0x014fea0003c00000 */
[----:B------:R-:W-:Y:S02]  /*7930*/  MOV R18, R12 ;  /* 0x0000000c00127202 */ /* 0x000fe40000000f00 */
[----:B------:R-:W-:-:S07]  /*7940*/  MOV R19, R13 ;  /* 0x0000000d00137202 */ /* 0x000fce0000000f00 */
.L_x_85:
[----:B------:R-:W-:Y:S05]  /*7950*/  BSYNC.RECONVERGENT B2 ;  /* 0x0000000000027941 */ /* 0x000fea0003800200 */
.L_x_84:
[----:B------:R-:W-:Y:S01]  /*7960*/  HFMA2 R14, -RZ, RZ, 1323, -4.565715789794921875e-05 ;  /* 0x652b82feff0e7431 */ /* 0x000fe200000001ff */
[----:B------:R-:W-:Y:S01]  /*7970*/  MOV R15, 0x3ff71547 ;  /* 0x3ff71547000f7802 */ /* 0x000fe20000000f00 */
[----:B------:R-:W-:Y:S01]  /*7980*/  UMOV UR4, 0xfefa39ef ;  /* 0xfefa39ef00047882 */ /* 0x000fe20000000000 */
[----:B------:R-:W-:Y:S01]  /*7990*/  UMOV UR5, 0x3fe62e42 ;  /* 0x3fe62e4200057882 */ /* 0x000fe20000000000 */
[----:B------:R-:W-:Y:S01]  /*79a0*/  FSETP.GEU.AND P0, PT, |R19|, 4.1917929649353027344, PT ;  /* 0x4086232b1300780b */ /* 0x000fe20003f0e200 */
[----:B------:R-:W-:Y:S02]  /*79b0*/  BSSY.RECONVERGENT B2, `(.L_x_86) ;  /* 0x0000036000027945 */ /* 0x000fe40003800200 */
[----:B------:R-:W-:-:S08]  /*79c0*/  DFMA R14, R18, R14, 6.75539944105574400000e+15 ;  /* 0x43380000120e742b */ /* 0x000fd0000000000e */
[----:B------:R-:W-:-:S08]  /*79d0*/  DADD R12, R14, -6.75539944105574400000e+15 ;  /* 0xc33800000e0c7429 */ /* 0x000fd00000000000 */
[----:B------:R-:W-:Y:S01]  /*79e0*/  DFMA R16, R12, -UR4, R18 ;  /* 0x800000040c107c2b */ /* 0x000fe20008000012 */
[----:B------:R-:W-:Y:S01]  /*79f0*/  UMOV UR4, 0x3b39803f ;  /* 0x3b39803f00047882 */ /* 0x000fe20000000000 */
[----:B------:R-:W-:-:S06]  /*7a00*/  UMOV UR5, 0x3c7abc9e ;  /* 0x3c7abc9e00057882 */ /* 0x000fcc0000000000 */
[----:B------:R-:W-:Y:S01]  /*7a10*/  DFMA R16, R12, -UR4, R16 ;  /* 0x800000040c107c2b */ /* 0x000fe20008000010 */
[----:B------:R-:W-:Y:S01]  /*7a20*/  UMOV UR4, 0x69ce2bdf ;  /* 0x69ce2bdf00047882 */ /* 0x000fe20000000000 */
[----:B------:R-:W-:Y:S01]  /*7a30*/  HFMA2 R13, -RZ, RZ, 1.642578125, -0.00021207332611083984375 ;  /* 0x3e928af3ff0d7431 */ /* 0x000fe200000001ff */
[----:B------:R-:W-:Y:S01]  /*7a40*/  MOV R12, 0xfca213ea ;  /* 0xfca213ea000c7802 */ /* 0x000fe20000000f00 */
[----:B------:R-:W-:-:S05]  /*7a50*/  UMOV UR5, 0x3e5ade15 ;  /* 0x3e5ade1500057882 */ /* 0x000fca0000000000 */
[----:B------:R-:W-:Y:S01]  /*7a60*/  DFMA R12, R16, UR4, R12 ;  /* 0x00000004100c7c2b */ /* 0x000fe2000800000c */
[----:B------:R-:W-:Y:S01]  /*7a70*/  UMOV UR4, 0x62401315 ;  /* 0x6240131500047882 */ /* 0x000fe20000000000 */
[----:B------:R-:W-:-:S06]  /*7a80*/  UMOV UR5, 0x3ec71dee ;  /* 0x3ec71dee00057882 */ /* 0x000fcc0000000000 */
[----:B------:R-:W-:Y:S01]  /*7a90*/  DFMA R12, R16, R12, UR4 ;  /* 0x00000004100c7e2b */ /* 0x000fe2000800000c */
        /* <DEDUP_REMOVED lines=20> */
[----:B------:R-:W-:-:S08]  /*7be0*/  DFMA R12, R16, R12, UR4 ;  /* 0x00000004100c7e2b */ /* 0x000fd0000800000c */
[----:B------:R-:W-:-:S08]  /*7bf0*/  DFMA R12, R16, R12, 1 ;  /* 0x3ff00000100c742b */ /* 0x000fd0000000000c */
[----:B------:R-:W-:-:S10]  /*7c00*/  DFMA R12, R16, R12, 1 ;  /* 0x3ff00000100c742b */ /* 0x000fd4000000000c */
[----:B------:R-:W-:Y:S02]  /*7c10*/  LEA R17, R14, R13, 0x14 ;  /* 0x0000000d0e117211 */ /* 0x000fe400078ea0ff */
[----:B------:R-:W-:Y:S01]  /*7c20*/  MOV R16, R12 ;  /* 0x0000000c00107202 */ /* 0x000fe20000000f00 */
[----:B------:R-:W-:Y:S06]  /*7c30*/  @!P0 BRA `(.L_x_87) ;  /* 0x0000000000348947 */ /* 0x000fec0003800000 */
[----:B------:R-:W-:Y:S01]  /*7c40*/  FSETP.GEU.AND P4, PT, |R19|, 4.2275390625, PT ;  /* 0x408748001300780b */ /* 0x000fe20003f8e200 */
[C---:B------:R-:W-:Y:S02]  /*7c50*/  DADD R16, R18.reuse, +INF ;  /* 0x7ff0000012107429 */ /* 0x040fe40000000000 */
[----:B------:R-:W-:-:S08]  /*7c60*/  DSETP.GEU.AND P0, PT, R18, RZ, PT ;  /* 0x000000ff1200722a */ /* 0x000fd00003f0e000 */
[----:B------:R-:W-:Y:S02]  /*7c70*/  FSEL R16, R16, RZ, P0 ;  /* 0x000000ff10107208 */ /* 0x000fe40000000000 */
[----:B------:R-:W-:Y:S02]  /*7c80*/  @!P4 LEA.HI R15, R14, R14, RZ, 0x1 ;  /* 0x0000000e0e0fc211 */ /* 0x000fe400078f08ff */
[----:B------:R-:W-:Y:S02]  /*7c90*/  FSEL R17, R17, RZ, P0 ;  /* 0x000000ff11117208 */ /* 0x000fe40000000000 */
[----:B------:R-:W-:-:S04]  /*7ca0*/  @!P4 SHF.R.S32.HI R15, RZ, 0x1, R15 ;  /* 0x00000001ff0fc819 */ /* 0x000fc8000001140f */
[----:B------:R-:W-:Y:S02]  /*7cb0*/  @!P4 IADD3 R14, PT, PT, R14, -R15, RZ ;  /* 0x8000000f0e0ec210 */ /* 0x000fe40007ffe0ff */
[----:B------:R-:W-:Y:S02]  /*7cc0*/  @!P4 LEA R15, R15, R13, 0x14 ;  /* 0x0000000d0f0fc211 */ /* 0x000fe400078ea0ff */
[----:B------:R-:W-:Y:S02]  /*7cd0*/  @!P4 LEA R13, R14, 0x3ff00000, 0x14 ;  /* 0x3ff000000e0dc811 */ /* 0x000fe400078ea0ff */
[----:B------:R-:W-:Y:S02]  /*7ce0*/  @!P4 MOV R14, R12 ;  /* 0x0000000c000ec202 */ /* 0x000fe40000000f00 */
[----:B------:R-:W-:-:S06]  /*7cf0*/  @!P4 MOV R12, RZ ;  /* 0x000000ff000cc202 */ /* 0x000fcc0000000f00 */
[----:B------:R-:W-:-:S11]  /*7d00*/  @!P4 DMUL R16, R14, R12 ;  /* 0x0000000c0e10c228 */ /* 0x000fd60000000000 */
.L_x_87:
[----:B------:R-:W-:Y:S05]  /*7d10*/  BSYNC.RECONVERGENT B2 ;  /* 0x0000000000027941 */ /* 0x000fea0003800200 */
.L_x_86:
[----:B------:R-:W1:Y:S01]  /*7d20*/  S2UR UR5, SR_CgaCtaId ;  /* 0x00000000000579c3 */ /* 0x000e620000008800 */
[----:B------:R-:W3:Y:S01]  /*7d30*/  F2F.F32.F64 R16, R16 ;  /* 0x0000001000107310 */ /* 0x000ee20000301000 */
[----:B------:R-:W-:Y:S01]  /*7d40*/  UMOV UR4, 0x400 ;  /* 0x0000040000047882 */ /* 0x000fe20000000000 */
[----:B------:R-:W-:Y:S01]  /*7d50*/  LEA R13, R55, R32, 0x6 ;  /* 0x00000020370d7211 */ /* 0x000fe200078e30ff */
[----:B------:R-:W-:Y:S01]  /*7d60*/  UIADD3 UR4, UPT, UPT, UR4, 0xa00, URZ ;  /* 0x00000a0004047890 */ /* 0x000fe2000fffe0ff */
[----:B---3--:R-:W-:Y:S01]  /*7d70*/  F2FP.F16.F32.PACK_AB R12, RZ, R16 ;  /* 0x00000010ff0c723e */ /* 0x008fe200000000ff */
[----:B------:R-:W-:Y:S02]  /*7d80*/  FADD R47, R47, R16 ;  /* 0x000000102f2f7221 */ /* 0x000fe40000000000 */
[----:B-1----:R-:W-:-:S06]  /*7d90*/  ULEA UR4, UR5, UR4, 0x18 ;  /* 0x0000000405047291 */ /* 0x002fcc000f8ec0ff */
[----:B------:R-:W-:-:S05]  /*7da0*/  LEA R13, R13, UR4, 0x1 ;  /* 0x000000040d0d7c11 */ /* 0x000fca000f8e08ff */
[----:B------:R1:W-:Y:S02]  /*7db0*/  STS.U16 [R13], R12 ;  /* 0x0000000c0d007388 */ /* 0x0003e40000000400 */
.L_x_83:
[----:B------:R-:W-:Y:S05]  /*7dc0*/  BSYNC.RECONVERGENT B1 ;  /* 0x0000000000017941 */ /* 0x000fea0003800200 */
.L_x_82:
[----:B------:R-:W-:Y:S05]  /*7dd0*/  @P3 BRA `(.L_x_88) ;  /* 0xffffffdc002c3947 */ /* 0x000fea000383ffff */
[----:B------:R-:W-:Y:S05]  /*7de0*/  BSYNC B0 ;  /* 0x0000000000007941 */ /* 0x000fea0003800000 */
.L_x_75:
[----:B------:R-:W-:Y:S01]  /*7df0*/  UMOV UR4, 0xffffffff ;  /* 0xffffffff00047882 */ /* 0x000fe20000000000 */
[----:B------:R-:W-:-:S04]  /*7e00*/  DEPBAR.LE SB0, 0x0 ;  /* 0x000080000000791a */ /* 0x000fc80000000000 */
[----:B------:R-:W-:Y:S05]  /*7e10*/  BRA.DIV UR4, `(.L_x_89) ;  /* 0x000000d604107947 */ /* 0x000fea000b800000 */
[----:B------:R-:W-:Y:S06]  /*7e20*/  BAR.SYNC.DEFER_BLOCKING 0x0 ;  /* 0x0000000000007b1d */ /* 0x000fec0000010000 */
.L_x_256:
[----:B------:R-:W-:Y:S01]  /*7e30*/  BSSY.RECONVERGENT B0, `(.L_x_90) ;  /* 0x00001c0000007945 */ /* 0x000fe20003800200 */
[----:B------:R-:W-:-:S03]  /*7e40*/  LEA R54, R32, R39, 0x7 ;  /* 0x0000002720367211 */ /* 0x000fc600078e38ff */
[----:B------:R-:W-:Y:S05]  /*7e50*/  @P1 BRA `(.L_x_91) ;  /* 0x0000001800f41947 */ /* 0x000fea0003800000 */
[----:B------:R-:W5:Y:S01]  /*7e60*/  S2UR UR5, SR_CgaCtaId ;  /* 0x00000000000579c3 */ /* 0x000f620000008800 */
[----:B------:R-:W-:Y:S01]  /*7e70*/  UMOV UR4, 0x400 ;  /* 0x0000040000047882 */ /* 0x000fe20000000000 */
[----:B-1----:R-:W-:Y:S01]  /*7e80*/  LDS.128 R20, [R54+0x4000] ;  /* 0x0040000036147984 */ /* 0x002fe20000000c00 */
[----:B------:R-:W-:Y:S03]  /*7e90*/  BSSY.RECONVERGENT B1, `(.L_x_92) ;  /* 0x0000174000017945 */ /* 0x000fe60003800200 */
[----:B------:R-:W-:Y:S01]  /*7ea0*/  LDS.128 R12, [R54+0x4010] ;  /* 0x00401000360c7984 */ /* 0x000fe20000000c00 */
[----:B-----5:R-:W-:-:S09]  /*7eb0*/  ULEA UR4, UR5, UR4, 0x18 ;  /* 0x0000000405047291 */ /* 0x020fd2000f8ec0ff */
[----:B------:R-:W1:Y:S04]  /*7ec0*/  LDS.128 R24, [UR4+0x800] ;  /* 0x00080004ff187984 */ /* 0x000e680008000c00 */
[----:B---3--:R-:W3:Y:S01]  /*7ed0*/  LDS.128 R16, [UR4+0x810] ;  /* 0x00081004ff107984 */ /* 0x008ee20008000c00 */
[----:B-1----:R-:W-:Y:S02]  /*7ee0*/  HMUL2 R20, R24, R20 ;  /* 0x0000001418147232 */ /* 0x002fe40000000000 */
[----:B------:R-:W-:Y:S02]  /*7ef0*/  HFMA2 R25, R25, R21, -RZ ;  /* 0x0000001519197231 */ /* 0x000fe400001000ff */
[----:B------:R-:W-:Y:S02]  /*7f00*/  HMUL2 R22, R26, R22 ;  /* 0x000000161a167232 */ /* 0x000fe40000000000 */
[----:B------:R-:W-:-:S02]  /*7f10*/  HFMA2 R27, R27, R23, -RZ ;  /* 0x000000171b1b7231 */ /* 0x000fc400001000ff */
[----:B---3--:R-:W-:Y:S02]  /*7f20*/  HMUL2 R16, R16, R12 ;  /* 0x0000000c10107232 */ /* 0x008fe40000000000 */
[--C-:B------:R-:W-:Y:S02]  /*7f30*/  HADD2.F32 R24, -RZ, R20.reuse.H0_H0 ;  /* 0x20000014ff187230 */ /* 0x100fe40000004100 */
[----:B------:R-:W-:Y:S02]  /*7f40*/  HFMA2 R17, R17, R13, -RZ ;  /* 0x0000000d11117231 */ /* 0x000fe400001000ff */
[----:B------:R-:W-:Y:S02]  /*7f50*/  HADD2.F32 R21, -RZ, R20.H1_H1 ;  /* 0x30000014ff157230 */ /* 0x000fe40000004100 */
[----:B------:R-:W-:Y:S02]  /*7f60*/  HMUL2 R14, R18, R14 ;  /* 0x0000000e120e7232 */ /* 0x000fe40000000000 */
[----:B------:R-:W-:-:S02]  /*7f70*/  HADD2.F32 R23, -RZ, R22.H1_H1 ;  /* 0x30000016ff177230 */ /* 0x000fc40000004100 */
[----:B------:R-:W-:Y:S01]  /*7f80*/  FADD R24, RZ, R24 ;  /* 0x00000018ff187221 */ /* 0x000fe20000000000 */
[--C-:B------:R-:W-:Y:S02]  /*7f90*/  HADD2.F32 R20, -RZ, R25.reuse.H0_H0 ;  /* 0x20000019ff147230 */ /* 0x100fe40000004100 */
[----:B------:R-:W-:Y:S02]  /*7fa0*/  HADD2.F32 R25, -RZ, R25.H1_H1 ;  /* 0x30000019ff197230 */ /* 0x000fe40000004100 */
[----:B------:R-:W-:Y:S01]  /*7fb0*/  FADD R21, R24, R21 ;  /* 0x0000001518157221 */ /* 0x000fe20000000000 */
[----:B------:R-:W-:Y:S02]  /*7fc0*/  HADD2.F32 R55, -RZ, R27.H1_H1 ;  /* 0x3000001bff377230 */ /* 0x000fe40000004100 */
[----:B------:R-:W-:Y:S02]  /*7fd0*/  HADD2.F32 R13, -RZ, R16.H1_H1 ;  /* 0x30000010ff0d7230 */ /* 0x000fe40000004100 */
[----:B------:R-:W-:Y:S01]  /*7fe0*/  FADD R20, R21, R20 ;  /* 0x0000001415147221 */ /* 0x000fe20000000000 */
[----:B------:R-:W-:-:S03]  /*7ff0*/  HADD2.F32 R21, -RZ, R22.H0_H0 ;  /* 0x20000016ff157230 */ /* 0x000fc60000004100 */
[----:B------:R-:W-:-:S04]  /*8000*/  FADD R20, R20, R25 ;  /* 0x0000001914147221 */ /* 0x000fc80000000000 */
[----:B------:R-:W-:Y:S01]  /*8010*/  FADD R20, R20, R21 ;  /* 0x0000001514147221 */ /* 0x000fe20000000000 */
[----:B------:R-:W-:Y:S02]  /*8020*/  HADD2.F32 R21, -RZ, R27.H0_H0 ;  /* 0x2000001bff157230 */ /* 0x000fe40000004100 */
[----:B------:R-:W-:Y:S01]  /*8030*/  LDS.128 R24, [UR4+0x820] ;  /* 0x00082004ff187984 */ /* 0x000fe20008000c00 */
[----:B------:R-:W-:-:S04]  /*8040*/  FADD R20, R20, R23 ;  /* 0x0000001714147221 */ /* 0x000fc80000000000 */
[----:B------:R-:W-:Y:S02]  /*8050*/  FADD R12, R20, R21 ;  /* 0x00000015140c7221 */ /* 0x000fe40000000000 */
[----:B------:R-:W1:Y:S02]  /*8060*/  LDS.128 R20, [R54+0x4020] ;  /* 0x0040200036147984 */ /* 0x000e640000000c00 */
[----:B------:R-:W-:Y:S01]  /*8070*/  FADD R12, R12, R55 ;  /* 0x000000370c0c7221 */ /* 0x000fe20000000000 */
[----:B------:R-:W-:-:S05]  /*8080*/  HADD2.F32 R55, -RZ, R16.H0_H0 ;  /* 0x20000010ff377230 */ /* 0x000fca0000004100 */
[----:B------:R-:W-:Y:S01]  /*8090*/  FADD R12, R12, R55 ;  /* 0x000000370c0c7221 */ /* 0x000fe20000000000 */
[--C-:B------:R-:W-:Y:S02]  /*80a0*/  HADD2.F32 R55, -RZ, R17.reuse.H0_H0 ;  /* 0x20000011ff377230 */ /* 0x100fe40000004100 */
[----:B------:R-:W-:Y:S02]  /*80b0*/  HADD2.F32 R17, -RZ, R17.H1_H1 ;  /* 0x30000011ff117230 */ /* 0x000fe40000004100 */
[----:B------:R-:W-:Y:S01]  /*80c0*/  FADD R12, R12, R13 ;  /* 0x0000000d0c0c7221 */ /* 0x000fe20000000000 */
[----:B------:R-:W-:-:S03]  /*80d0*/  HADD2.F32 R13, -RZ, R14.H0_H0 ;  /* 0x2000000eff0d7230 */ /* 0x000fc60000004100 */
[----:B------:R-:W-:Y:S01]  /*80e0*/  FADD R12, R12, R55 ;  /* 0x000000370c0c7221 */ /* 0x000fe20000000000 */
[----:B------:R-:W-:Y:S02]  /*80f0*/  HFMA2 R55, R19, R15, -RZ ;  /* 0x0000000f13377231 */ /* 0x000fe400001000ff */
[----:B------:R-:W-:Y:S02]  /*8100*/  HADD2.F32 R15, -RZ, R14.H1_H1 ;  /* 0x3000000eff0f7230 */ /* 0x000fe40000004100 */
[----:B------:R-:W-:Y:S02]  /*8110*/  FADD R12, R12, R17 ;  /* 0x000000110c0c7221 */ /* 0x000fe40000000000 */
[----:B------:R-:W-:Y:S02]  /*8120*/  LDS.128 R16, [UR4+0x830] ;  /* 0x00083004ff107984 */ /* 0x000fe40008000c00 */
[----:B------:R-:W-:Y:S01]  /*8130*/  FADD R12, R12, R13 ;  /* 0x0000000d0c0c7221 */ /* 0x000fe20000000000 */
[----:B------:R-:W-:-:S03]  /*8140*/  HADD2.F32 R13, -RZ, R55.H0_H0 ;  /* 0x20000037ff0d7230 */ /* 0x000fc60000004100 */
[----:B------:R-:W-:Y:S01]  /*8150*/  FADD R12, R12, R15 ;  /* 0x0000000f0c0c7221 */ /* 0x000fe20000000000 */
[----:B------:R-:W-:-:S03]  /*8160*/  HADD2.F32 R55, -RZ, R55.H1_H1 ;  /* 0x30000037ff377230 */ /* 0x000fc60000004100 */
[----:B------:R-:W-:Y:S02]  /*8170*/  FADD R56, R12, R13 ;  /* 0x0000000d0c387221 */ /* 0x000fe40000000000 */
[----:B------:R-:W3:Y:S02]  /*8180*/  LDS.128 R12, [R54+0x4030] ;  /* 0x00403000360c7984 */ /* 0x000ee40000000c00 */
[----:B------:R-:W-:Y:S01]  /*8190*/  FADD R55, R56, R55 ;  /* 0x0000003738377221 */ /* 0x000fe20000000000 */
[----:B-1----:R-:W-:Y:S02]  /*81a0*/  HMUL2 R20, R24, R20 ;  /* 0x0000001418147232 */ /* 0x002fe40000000000 */
[----:B------:R-:W-:Y:S02]  /*81b0*/  HFMA2 R25, R25, R21, -RZ ;  /* 0x0000001519197231 */ /* 0x000fe400001000ff */
[----:B------:R-:W-:Y:S02]  /*81c0*/  HMUL2 R22, R26, R22 ;  /* 0x000000161a167232 */ /* 0x000fe40000000000 */
[----:B------:R-:W-:-:S02]  /*81d0*/  HFMA2 R27, R27, R23, -RZ ;  /* 0x000000171b1b7231 */ /* 0x000fc400001000ff */
[--C-:B------:R-:W-:Y:S02]  /*81e0*/  HADD2.F32 R24, -RZ, R20.reuse.H0_H0 ;  /* 0x20000014ff187230 */ /* 0x100fe40000004100 */
[----:B------:R-:W-:Y:S02]  /*81f0*/  HADD2.F32 R21, -RZ, R20.H1_H1 ;  /* 0x30000014ff157230 */ /* 0x000fe40000004100 */
        /* <DEDUP_REMOVED lines=11> */
[----:B------:R-:W-:Y:S01]  /*82b0*/  LDS.128 R24, [UR4+0x840] ;  /* 0x00084004ff187984 */ /* 0x000fe20008000c00 */
[----:B------:R-:W-:Y:S01]  /*82c0*/  FADD R20, R20, R23 ;  /* 0x0000001714147221 */ /* 0x000fe20000000000 */
[----:B---3--:R-:W-:-:S03]  /*82d0*/  HMUL2 R16, R16, R12 ;  /* 0x0000000c10107232 */ /* 0x008fc60000000000 */
[----:B------:R-:W-:Y:S01]  /*82e0*/  FADD R12, R20, R21 ;  /* 0x00000015140c7221 */ /* 0x000fe20000000000 */
[----:B------:R-:W-:Y:S01]  /*82f0*/  HFMA2 R17, R17, R13, -RZ ;  /* 0x0000000d11117231 */ /* 0x000fe200001000ff */
[----:B------:R-:W1:Y:S01]  /*8300*/  LDS.128 R20, [R54+0x4040] ;  /* 0x0040400036147984 */ /* 0x000e620000000c00 */
[----:B------:R-:W-:Y:S02]  /*8310*/  HMUL2 R14, R18, R14 ;  /* 0x0000000e120e7232 */ /* 0x000fe40000000000 */
[----:B------:R-:W-:Y:S01]  /*8320*/  FADD R12, R12, R55 ;  /* 0x000000370c0c7221 */ /* 0x000fe20000000000 */
[--C-:B------:R-:W-:Y:S02]  /*8330*/  HADD2.F32 R55, -RZ, R16.reuse.H0_H0 ;  /* 0x20000010ff377230 */ /* 0x100fe40000004100 */
[----:B------:R-:W-:-:S03]  /*8340*/  HADD2.F32 R13, -RZ, R16.H1_H1 ;  /* 0x30000010ff0d7230 */ /* 0x000fc60000004100 */
        /* <DEDUP_REMOVED lines=80> */
[----:B---3--:R-:W-:-:S03]  /*8850*/  HMUL2 R16, R16, R12 ;  /* 0x0000000c10107232 */ /* 0x008fc60000000000 */
[----:B------:R-:W-:Y:S01]  /*8860*/  FADD R12, R20, R21 ;  /* 0x00000015140c7221 */ /* 0x000fe20000000000 */
[----:B------:R-:W-:Y:S01]  /*8870*/  HFMA2 R17, R17, R13, -RZ ;  /* 0x0000000d11117231 */ /* 0x000fe200001000ff */
[----:B------:R-:W1:Y:S01]  /*8880*/  LDS.128 R20, [UR4+0x880] ;  /* 0x00088004ff147984 */ /* 0x000e620008000c00 */
        /* <DEDUP_REMOVED lines=137> */
[----:B------:R-:W-:Y:S01]  /*9120*/  FADD R12, R12, R55 ;  /* 0x000000370c0c7221 */ /* 0x000fe20000000000 */
[--C-:B------:R-:W-:Y:S02]  /*9130*/  HADD2.F32 R55, -RZ, R17.reuse.H0_H0 ;  /* 0x20000011ff377230 */ /* 0x100fe40000004100 */
[----:B------:R-:W-:Y:S02]  /*9140*/  HADD2.F32 R17, -RZ, R17.H1_H1 ;  /* 0x30000011ff117230 */ /* 0x000fe40000004100 */
[----:B------:R-:W-:Y:S01]  /*9150*/  FADD R12, R12, R13 ;  /* 0x0000000d0c0c7221 */ /* 0x000fe20000000000 */
[----:B------:R-:W-:Y:S02]  /*9160*/  HADD2.F32 R13, -RZ, R14.H0_H0 ;  /* 0x2000000eff0d7230 */ /* 0x000fe40000004100 */
[--C-:B------:R-:W-:Y:S02]  /*9170*/  HADD2.F32 R58, -RZ, R56.reuse.H0_H0 ;  /* 0x20000038ff3a7230 */ /* 0x100fe40000004100 */
[----:B------:R-:W-:Y:S01]  /*9180*/  FADD R12, R12, R55 ;  /* 0x000000370c0c7221 */ /* 0x000fe20000000000 */
[----:B------:R-:W-:-:S03]  /*9190*/  HADD2.F32 R56, -RZ, R56.H1_H1 ;  /* 0x30000038ff387230 */ /* 0x000fc60000004100 */
[----:B------:R-:W-:Y:S01]  /*91a0*/  FADD R12, R12, R17 ;  /* 0x000000110c0c7221 */ /* 0x000fe20000000000 */
[----:B------:R-:W-:-:S03]  /*91b0*/  HADD2.F32 R17, -RZ, R14.H1_H1 ;  /* 0x3000000eff117230 */ /* 0x000fc60000004100 */
[----:B------:R-:W-:-:S04]  /*91c0*/  FADD R12, R12, R13 ;  /* 0x0000000d0c0c7221 */ /* 0x000fc80000000000 */
[----:B------:R-:W-:Y:S02]  /*91d0*/  FADD R55, R12, R17 ;  /* 0x000000110c377221 */ /* 0x000fe40000000000 */
[----:B------:R-:W-:Y:S02]  /*91e0*/  LDS.128 R12, [R54+0x40f0] ;  /* 0x0040f000360c7984 */ /* 0x000fe40000000c00 */
[----:B------:R-:W-:Y:S02]  /*91f0*/  FADD R55, R55, R58 ;  /* 0x0000003a37377221 */ /* 0x000fe40000000000 */
[----:B------:R-:W3:Y:S02]  /*9200*/  LDS.128 R16, [UR4+0x8f0] ;  /* 0x0008f004ff107984 */ /* 0x000ee40008000c00 */
[----:B------:R-:W-:Y:S01]  /*9210*/  FADD R55, R55, R56 ;  /* 0x0000003837377221 */ /* 0x000fe20000000000 */
[----:B-1----:R-:W-:Y:S02]  /*9220*/  HMUL2 R20, R20, R24 ;  /* 0x0000001814147232 */ /* 0x002fe40000000000 */
[----:B------:R-:W-:-:S02]  /*9230*/  HFMA2 R25, R21, R25, -RZ ;  /* 0x0000001915197231 */ /* 0x000fc400001000ff */
[----:B------:R-:W-:Y:S02]  /*9240*/  HMUL2 R22, R22, R26 ;  /* 0x0000001a16167232 */ /* 0x000fe40000000000 */
[----:B------:R-:W-:Y:S02]  /*9250*/  HFMA2 R27, R23, R27, -RZ ;  /* 0x0000001b171b7231 */ /* 0x000fe400001000ff */
[--C-:B------:R-:W-:Y:S02]  /*9260*/  HADD2.F32 R24, -RZ, R20.reuse.H0_H0 ;  /* 0x20000014ff187230 */ /* 0x100fe40000004100 */
        /* <DEDUP_REMOVED lines=13> */
[----:B---3--:R-:W-:-:S03]  /*9340*/  HMUL2 R12, R16, R12 ;  /* 0x0000000c100c7232 */ /* 0x008fc60000000000 */
[----:B------:R-:W-:Y:S01]  /*9350*/  FADD R20, R20, R21 ;  /* 0x0000001514147221 */ /* 0x000fe20000000000 */
[----:B------:R-:W-:Y:S01]  /*9360*/  HFMA2 R22, R17, R13, -RZ ;  /* 0x0000000d11167231 */ /* 0x000fe200001000ff */
[----:B------:R-:W1:Y:S01]  /*9370*/  MUFU.RCP64H R21, 11.3137054443359375 ;  /* 0x4026a09e00157908 */ /* 0x000e620000001800 */
[----:B------:R-:W-:Y:S02]  /*9380*/  HFMA2 R17, -RZ, RZ, 2.07421875, -0.0090179443359375 ;  /* 0x4026a09eff117431 */ /* 0x000fe400000001ff */
[--C-:B------:R-:W-:Y:S02]  /*9390*/  HADD2.F32 R23, -RZ, R12.reuse.H0_H0 ;  /* 0x2000000cff177230 */ /* 0x100fe40000004100 */
[----:B------:R-:W-:Y:S01]  /*93a0*/  FADD R20, R20, R27 ;  /* 0x0000001b14147221 */ /* 0x000fe20000000000 */
[----:B------:R-:W-:Y:S01]  /*93b0*/  HADD2.F32 R25, -RZ, R12.H1_H1 ;  /* 0x3000000cff197230 */ /* 0x000fe20000004100 */
[----:B------:R-:W-:Y:S01]  /*93c0*/  MOV R16, 0x667f3bcd ;  /* 0x667f3bcd00107802 */ /* 0x000fe20000000f00 */
[----:B------:R-:W-:-:S02]  /*93d0*/  HMUL2 R14, R18, R14 ;  /* 0x0000000e120e7232 */ /* 0x000fc40000000000 */
[----:B------:R-:W-:Y:S01]  /*93e0*/  FADD R20, R20, R23 ;  /* 0x0000001714147221 */ /* 0x000fe20000000000 */
[----:B------:R-:W-:Y:S02]  /*93f0*/  HMUL2 R19, R19, R15 ;  /* 0x0000000f13137232 */ /* 0x000fe40000000000 */
[--C-:B------:R-:W-:Y:S02]  /*9400*/  HADD2.F32 R24, -RZ, R22.reuse.H0_H0 ;  /* 0x20000016ff187230 */ /* 0x100fe40000004100 */
[----:B------:R-:W-:Y:S01]  /*9410*/  FADD R25, R20, R25 ;  /* 0x0000001914197221 */ /* 0x000fe20000000000 */
[----:B------:R-:W-:Y:S01]  /*9420*/  MOV R20, 0x1 ;  /* 0x0000000100147802 */ /* 0x000fe20000000f00 */
[----:B------:R-:W-:Y:S02]  /*9430*/  HADD2.F32 R23, -RZ, R22.H1_H1 ;  /* 0x30000016ff177230 */ /* 0x000fe40000004100 */
[----:B------:R-:W-:Y:S01]  /*9440*/  FADD R24, R25, R24 ;  /* 0x0000001819187221 */ /* 0x000fe20000000000 */
[----:B------:R-:W-:-:S02]  /*9450*/  HADD2.F32 R18, -RZ, R14.H0_H0 ;  /* 0x2000000eff127230 */ /* 0x000fc40000004100 */
[----:B-1----:R-:W-:Y:S01]  /*9460*/  DFMA R12, R20, -R16, 1 ;  /* 0x3ff00000140c742b */ /* 0x002fe20000000810 */
[----:B------:R-:W-:Y:S01]  /*9470*/  FADD R23, R24, R23 ;  /* 0x0000001718177221 */ /* 0x000fe20000000000 */
[----:B------:R-:W-:Y:S02]  /*9480*/  HADD2.F32 R15, -RZ, R14.H1_H1 ;  /* 0x3000000eff0f7230 */ /* 0x000fe40000004100 */
[--C-:B------:R-:W-:Y:S02]  /*9490*/  HADD2.F32 R14, -RZ, R19.reuse.H0_H0 ;  /* 0x20000013ff0e7230 */ /* 0x100fe40000004100 */
[----:B------:R-:W-:Y:S01]  /*94a0*/  FADD R18, R23, R18 ;  /* 0x0000001217127221 */ /* 0x000fe20000000000 */
[----:B------:R-:W-:Y:S01]  /*94b0*/  HADD2.F32 R19, -RZ, R19.H1_H1 ;  /* 0x30000013ff137230 */ /* 0x000fe20000004100 */
[----:B------:R-:W-:Y:S02]  /*94c0*/  DFMA R12, R12, R12, R12 ;  /* 0x0000000c0c0c722b */ /* 0x000fe4000000000c */
[----:B------:R-:W-:-:S04]  /*94d0*/  FADD R15, R18, R15 ;  /* 0x0000000f120f7221 */ /* 0x000fc80000000000 */
[----:B------:R-:W-:Y:S02]  /*94e0*/  FADD R14, R15, R14 ;  /* 0x0000000e0f0e7221 */ /* 0x000fe40000000000 */
[----:B------:R-:W-:Y:S02]  /*94f0*/  DFMA R20, R20, R12, R20 ;  /* 0x0000000c1414722b */ /* 0x000fe40000000014 */
        /* <DEDUP_REMOVED lines=13> */
.L_x_93:
[----:B------:R-:W-:Y:S05]  /*95d0*/  BSYNC.RECONVERGENT B1 ;  /* 0x0000000000017941 */ /* 0x000fea0003800200 */
.L_x_92:
[----:B------:R-:W-:Y:S01]  /*95e0*/  HFMA2 R17, -RZ, RZ, 1.9912109375, 0.00128841400146484375 ;  /* 0x3ff71547ff117431 */ /* 0x000fe200000001ff */
        /* <DEDUP_REMOVED lines=55> */
[----:B------:R-:W-:-:S06]  /*9960*/  @!P1 MOV R12, RZ ;  /* 0x000000ff000c9202 */ /* 0x000fcc0000000f00 */
[----:B------:R-:W-:-:S11]  /*9970*/  @!P1 DMUL R18, R14, R12 ;  /* 0x0000000c0e129228 */ /* 0x000fd60000000000 */
.L_x_95:
[----:B------:R-:W-:Y:S05]  /*9980*/  BSYNC.RECONVERGENT B1 ;  /* 0x0000000000017941 */ /* 0x000fea0003800200 */
.L_x_94:
[----:B------:R-:W1:Y:S01]  /*9990*/  S2UR UR5, SR_CgaCtaId ;  /* 0x00000000000579c3 */ /* 0x000e620000008800 */
[----:B------:R-:W3:Y:S01]  /*99a0*/  F2F.F32.F64 R18, R18 ;  /* 0x0000001200127310 */ /* 0x000ee20000301000 */
[----:B------:R-:W-:Y:S02]  /*99b0*/  UMOV UR4, 0x400 ;  /* 0x0000040000047882 */ /* 0x000fe40000000000 */
[----:B------:R-:W-:Y:S01]  /*99c0*/  UIADD3 UR4, UPT, UPT, UR4, 0xa00, URZ ;  /* 0x00000a0004047890 */ /* 0x000fe2000fffe0ff */
[----:B---3--:R-:W-:Y:S01]  /*99d0*/  F2FP.F16.F32.PACK_AB R12, RZ, R18 ;  /* 0x00000012ff0c723e */ /* 0x008fe200000000ff */
[----:B------:R-:W-:-:S03]  /*99e0*/  FADD R47, R47, R18 ;  /* 0x000000122f2f7221 */ /* 0x000fc60000000000 */
[----:B------:R-:W-:Y:S01]  /*99f0*/  PRMT R13, R12, 0x7610, R13 ;  /* 0x000076100c0d7816 */ /* 0x000fe2000000000d */
[----:B-1----:R-:W-:-:S06]  /*9a00*/  ULEA UR4, UR5, UR4, 0x18 ;  /* 0x0000000405047291 */ /* 0x002fcc000f8ec0ff */
[----:B------:R-:W-:-:S05]  /*9a10*/  LEA R12, R32, UR4, 0x1 ;  /* 0x00000004200c7c11 */ /* 0x000fca000f8e08ff */
[----:B------:R1:W-:Y:S02]  /*9a20*/  STS.U16 [R12+0x180], R13 ;  /* 0x0001800d0c007388 */ /* 0x0003e40000000400 */
.L_x_91:
[----:B------:R-:W-:Y:S05]  /*9a30*/  BSYNC.RECONVERGENT B0 ;  /* 0x0000000000007941 */ /* 0x000fea0003800200 */
.L_x_90:
[----:B------:R-:W-:Y:S01]  /*9a40*/  UMOV UR4, 0xffffffff ;  /* 0xffffffff00047882 */ /* 0x000fe20000000000 */
[----:B------:R-:W-:Y:S02]  /*9a50*/  ISETP.NE.AND P0, PT, R30, RZ, PT ;  /* 0x000000ff1e00720c */ /* 0x000fe40003f05270 */
[----:B------:R-:W-:Y:S11]  /*9a60*/  BRA.DIV UR4, `(.L_x_96) ;  /* 0x000000ba04287947 */ /* 0x000ff6000b800000 */
[----:B-1----:R-:W1:Y:S01]  /*9a70*/  SHFL.DOWN PT, R12, R47, 0x10, 0x1f ;  /* 0x0a001f002f0c7f89 */ /* 0x002e6200000e0000 */
[----:B------:R-:W-:-:S13]  /*9a80*/  ISETP.GT.U32.AND P1, PT, R32, 0x3, PT ;  /* 0x000000032000780c */ /* 0x000fda0003f24070 */
[----:B------:R-:W5:Y:S01]  /*9a90*/  @!P1 S2R R20, SR_CgaCtaId ;  /* 0x0000000000149919 */ /* 0x000f620000008800 */
[----:B---3--:R-:W-:-:S04]  /*9aa0*/  @!P1 MOV R17, 0x400 ;  /* 0x0000040000119802 */ /* 0x008fc80000000f00 */
[----:B------:R-:W-:Y:S01]  /*9ab0*/  @!P1 IADD3 R17, PT, PT, R17, 0xc00, RZ ;  /* 0x00000c0011119810 */ /* 0x000fe20007ffe0ff */
[----:B-1----:R-:W-:-:S05]  /*9ac0*/  FADD R12, R12, R47 ;  /* 0x0000002f0c0c7221 */ /* 0x002fca0000000000 */
[----:B------:R-:W1:Y:S01]  /*9ad0*/  SHFL.DOWN PT, R13, R12, 0x8, 0x1f ;  /* 0x09001f000c0d7f89 */ /* 0x000e6200000e0000 */
[----:B-----5:R-:W-:-:S04]  /*9ae0*/  @!P1 LEA R17, R20, R17, 0x18 ;  /* 0x0000001114119211 */ /* 0x020fc800078ec0ff */
[----:B------:R-:W-:Y:S01]  /*9af0*/  @!P1 LEA R19, R32, R17, 0x2 ;  /* 0x0000001120139211 */ /* 0x000fe200078e10ff */
[----:B-1----:R-:W-:-:S05]  /*9b00*/  FADD R13, R12, R13 ;  /* 0x0000000d0c0d7221 */ /* 0x002fca0000000000 */
[----:B------:R-:W1:Y:S02]  /*9b10*/  SHFL.DOWN PT, R16, R13, 0x4, 0x1f ;  /* 0x08801f000d107f89 */ /* 0x000e6400000e0000 */
[----:B-1----:R-:W-:-:S05]  /*9b20*/  FADD R16, R13, R16 ;  /* 0x000000100d107221 */ /* 0x002fca0000000000 */
[----:B------:R-:W1:Y:S02]  /*9b30*/  SHFL.DOWN PT, R15, R16, 0x2, 0x1f ;  /* 0x08401f00100f7f89 */ /* 0x000e6400000e0000 */
[----:B-1----:R-:W-:-:S05]  /*9b40*/  FADD R15, R16, R15 ;  /* 0x0000000f100f7221 */ /* 0x002fca0000000000 */
[----:B------:R-:W1:Y:S02]  /*9b50*/  SHFL.DOWN PT, R18, R15, 0x1, 0x1f ;  /* 0x08201f000f127f89 */ /* 0x000e6400000e0000 */
[----:B-1----:R-:W-:-:S05]  /*9b60*/  FADD R18, R15, R18 ;  /* 0x000000120f127221 */ /* 0x002fca0000000000 */
[----:B------:R-:W-:Y:S01]  /*9b70*/  @!P0 STS [R29], R18 ;  /* 0x000000121d008388 */ /* 0x000fe20000000800 */
[----:B------:R-:W-:Y:S06]  /*9b80*/  BAR.SYNC.DEFER_BLOCKING 0x0 ;  /* 0x0000000000007b1d */ /* 0x000fec0000010000 */
[----:B------:R-:W4:Y:S02]  /*9b90*/  @!P1 LDS R16, [R19] ;  /* 0x0000000013109984 */ /* 0x000f240000000800 */
[----:B----4-:R-:W-:Y:S02]  /*9ba0*/  @!P1 MOV R40, R16 ;  /* 0x0000001000289202 */ /* 0x010fe40000000f00 */
[----:B------:R-:W-:-:S03]  /*9bb0*/  ISETP.NE.AND P1, PT, R32, RZ, PT ;  /* 0x000000ff2000720c */ /* 0x000fc60003f25270 */
[----:B------:R-:W1:Y:S02]  /*9bc0*/  SHFL.DOWN PT, R17, R40, 0x2, 0x1f ;  /* 0x08401f0028117f89 */ /* 0x000e6400000e0000 */
[----:B-1----:R-:W-:-:S05]  /*9bd0*/  FADD R17, R17, R40 ;  /* 0x0000002811117221 */ /* 0x002fca0000000000 */
[----:B------:R-:W1:Y:S02]  /*9be0*/  SHFL.DOWN PT, R12, R17, 0x1, 0x1f ;  /* 0x08201f00110c7f89 */ /* 0x000e6400000e0000 */
[----:B-1----:R-:W-:-:S05]  /*9bf0*/  FADD R15, R17, R12 ;  /* 0x0000000c110f7221 */ /* 0x002fca0000000000 */
[----:B------:R1:W-:Y:S01]  /*9c00*/  @!P1 STG.E desc[UR8][R42.64], R15 ;  /* 0x0000000f2a009986 */ /* 0x0003e2000c101908 */
[----:B------:R-:W-:Y:S01]  /*9c10*/  BAR.SYNC.DEFER_BLOCKING 0x0 ;  /* 0x0000000000007b1d */ /* 0x000fe20000010000 */
[----:B------:R-:W-:-:S13]  /*9c20*/  ISETP.NE.AND P1, PT, R33, RZ, PT ;  /* 0x000000ff2100720c */ /* 0x000fda0003f25270 */
.L_x_267:
[----:B------:R-:W-:Y:S01]  /*9c30*/  BSSY B0, `(.L_x_97) ;  /* 0x0000028000007945 */ /* 0x000fe20003800000 */
[----:B------:R-:W-:-:S03]  /*9c40*/  ISETP.GT.U32.AND P2, PT, R32, 0x1f, PT ;  /* 0x0000001f2000780c */ /* 0x000fc60003f44070 */
[----:B------:R-:W-:Y:S10]  /*9c50*/  @P1 BRA `(.L_x_98) ;  /* 0x0000000000941947 */ /* 0x000ff40003800000 */
[----:B------:R-:W3:Y:S01]  /*9c60*/  S2R R13, SR_CTAID.Z ;  /* 0x00000000000d7919 */ /* 0x000ee20000002700 */
[----:B------:R-:W4:Y:S01]  /*9c70*/  LDCU UR4, c[0x0][0x370] ;  /* 0x00006e00ff0477ac */ /* 0x000f220008000800 */
[----:B------:R-:W-:Y:S01]  /*9c80*/  IADD3 R12, PT, PT, R3, R0, RZ ;  /* 0x00000000030c7210 */ /* 0x000fe20007ffe0ff */
[----:B------:R-:W5:Y:S01]  /*9c90*/  S2R R17, SR_LANEID ;  /* 0x0000000000117919 */ /* 0x000f620000000000 */
[----:B------:R-:W1:Y:S01]  /*9ca0*/  LDCU UR5, c[0x0][0x374] ;  /* 0x00006e80ff0577ac */ /* 0x000e620008000800 */
[----:B------:R-:W2:Y:S01]  /*9cb0*/  LDCU UR6, c[0x0][0x378] ;  /* 0x00006f00ff0677ac */ /* 0x000ea20008000800 */
[----:B------:R-:W-:Y:S02]  /*9cc0*/  VOTEU.ANY UR12, UPT, PT ;  /* 0x00000000000c7886 */ /* 0x000fe400038e0100 */
[----:B------:R-:W5:Y:S01]  /*9cd0*/  FLO.U32 R14, UR12 ;  /* 0x0000000c000e7d00 */ /* 0x000f6200080e0000 */
[----:B----4-:R-:W-:-:S04]  /*9ce0*/  UIADD3 UR4, UPT, UPT, URZ, -UR4, URZ ;  /* 0x80000004ff047290 */ /* 0x010fc8000fffe0ff */
[----:B-1----:R-:W-:-:S04]  /*9cf0*/  UIMAD UR4, UR4, UR5, URZ ;  /* 0x00000005040472a4 */ /* 0x002fc8000f8e02ff */
[----:B--2---:R-:W-:Y:S01]  /*9d00*/  UIMAD UR4, UR6, UR4, -0x7fffffff ;  /* 0x80000001060474a4 */ /* 0x004fe2000f8e0204 */
[----:B---3--:R-:W-:-:S04]  /*9d10*/  IADD3 R13, PT, PT, -R13, RZ, RZ ;  /* 0x000000ff0d0d7210 */ /* 0x008fc80007ffe1ff */
[----:B------:R-:W-:Y:S02]  /*9d20*/  ISETP.NE.AND P3, PT, R12, R13, PT ;  /* 0x0000000d0c00720c */ /* 0x000fe40003f65270 */
[----:B------:R-:W1:Y:S01]  /*9d30*/  POPC R12, UR12 ;  /* 0x0000000c000c7d09 */ /* 0x000e620008000000 */
[----:B-----5:R-:W-:-:S10]  /*9d40*/  ISETP.EQ.U32.AND P1, PT, R14, R17, PT ;  /* 0x000000110e00720c */ /* 0x020fd40003f22070 */
        /* <DEDUP_REMOVED lines=16> */
.L_x_99:
[----:B------:R-:W2:Y:S04]  /*9e50*/  LD.E.STRONG.GPU R13, desc[UR8][R44.64+0x4] ;  /* 0x000004082c0d7980 */ /* 0x000ea8000c10f900 */
[----:B--2---:R-:W-:Y:S01]  /*9e60*/  CCTL.IVALL ;  /* 0x00000000ff00798f */ /* 0x004fe20002000000 */
[----:B------:R-:W-:Y:S05]  /*9e70*/  YIELD ;  /* 0x0000000000007946 */ /* 0x000fea0003800000 */
[----:B------:R-:W-:-:S04]  /*9e80*/  LOP3.LUT R13, R13, R12, RZ, 0x3c, !PT ;  /* 0x0000000c0d0d7212 */ /* 0x000fc800078e3cff */
[----:B------:R-:W-:-:S13]  /*9e90*/  ISETP.GT.AND P1, PT, R13, -0x1, PT ;  /* 0xffffffff0d00780c */ /* 0x000fda0003f24270 */
[----:B------:R-:W-:Y:S05]  /*9ea0*/  @P1 BRA `(.L_x_99) ;  /* 0xfffffffc00e81947 */ /* 0x000fea000383ffff */
.L_x_98:
[----:B------:R-:W-:Y:S05]  /*9eb0*/  BSYNC B0 ;  /* 0x0000000000007941 */ /* 0x000fea0003800000 */
.L_x_97:
[----:B------:R-:W-:-:S03]  /*9ec0*/  UMOV UR4, 0xffffffff ;  /* 0xffffffff00047882 */ /* 0x000fc60000000000 */
[----:B------:R-:W-:Y:S05]  /*9ed0*/  BRA.DIV UR4, `(.L_x_100) ;  /* 0x000000ba044c7947 */ /* 0x000fea000b800000 */
[----:B------:R-:W-:Y:S06]  /*9ee0*/  BAR.SYNC.DEFER_BLOCKING 0x0 ;  /* 0x0000000000007b1d */ /* 0x000fec0000010000 */
.L_x_270:
[----:B------:R-:W-:Y:S04]  /*9ef0*/  BSSY B0, `(.L_x_101) ;  /* 0x0000011000007945 */ /* 0x000fe80003800000 */
[----:B------:R-:W-:Y:S05]  /*9f00*/  @P2 BRA `(.L_x_102) ;  /* 0x00000000003c2947 */ /* 0x000fea0003800000 */
[----:B------:R-:W-:Y:S01]  /*9f10*/  ISETP.GT.U32.AND P1, PT, R30, 0x3, PT ;  /* 0x000000031e00780c */ /* 0x000fe20003f24070 */
[----:B------:R-:W-:-:S12]  /*9f20*/  BSSY.RECONVERGENT B1, `(.L_x_103) ;  /* 0x0000003000017945 */ /* 0x000fd80003800200 */
[----:B------:R-:W-:Y:S05]  /*9f30*/  @P1 BRA `(.L_x_104) ;  /* 0x0000000000041947 */ /* 0x000fea0003800000 */
[----:B-1----:R3:W5:Y:S02]  /*9f40*/  LDG.E R15, desc[UR8][R48.64] ;  /* 0x00000008300f7981 */ /* 0x002764000c1e1900 */
.L_x_104:
[----:B------:R-:W-:Y:S05]  /*9f50*/  BSYNC.RECONVERGENT B1 ;  /* 0x0000000000017941 */ /* 0x000fea0003800200 */
.L_x_103:
[----:B------:R-:W-:-:S03]  /*9f60*/  UMOV UR4, 0xffffffff ;  /* 0xffffffff00047882 */ /* 0x000fc60000000000 */
[----:B------:R-:W-:Y:S05]  /*9f70*/  BRA.DIV UR4, `(.L_x_105) ;  /* 0x000000ba04507947 */ /* 0x000fea000b800000 */
[----:B-----5:R-:W4:Y:S02]  /*9f80*/  SHFL.DOWN PT, R12, R15, 0x2, 0x1f ;  /* 0x08401f000f0c7f89 */ /* 0x020f2400000e0000 */
[----:B----4-:R-:W-:-:S05]  /*9f90*/  FADD R12, R12, R15 ;  /* 0x0000000f0c0c7221 */ /* 0x010fca0000000000 */
[----:B------:R4:W1:Y:S02]  /*9fa0*/  SHFL.DOWN PT, R13, R12, 0x1, 0x1f ;  /* 0x08201f000c0d7f89 */ /* 0x00086400000e0000 */
.L_x_274:
[----:B-1----:R-:W1:Y:S01]  /*9fb0*/  @!P0 S2R R15, SR_CgaCtaId ;  /* 0x00000000000f8919 */ /* 0x002e620000008800 */
[----:B------:R-:W-:Y:S01]  /*9fc0*/  @!P0 MOV R14, 0x400 ;  /* 0x00000400000e8802 */ /* 0x000fe20000000f00 */
[----:B------:R-:W-:-:S03]  /*9fd0*/  FADD R13, R12, R13 ;  /* 0x0000000d0c0d7221 */ /* 0x000fc60000000000 */
[----:B-1----:R-:W-:-:S05]  /*9fe0*/  @!P0 LEA R14, R15, R14, 0x18 ;  /* 0x0000000e0f0e8211 */ /* 0x002fca00078ec0ff */
[----:B------:R1:W-:Y:S02]  /*9ff0*/  @!P0 STS [R14+0xc00], R13 ;  /* 0x000c000d0e008388 */ /* 0x0003e40000000800 */
.L_x_102:
[----:B------:R-:W-:Y:S05]  /*a000*/  BSYNC B0 ;  /* 0x0000000000007941 */ /* 0x000fea0003800000 */
.L_x_101:
[----:B------:R-:W-:-:S03]  /*a010*/  UMOV UR4, 0xffffffff ;  /* 0xffffffff00047882 */ /* 0x000fc60000000000 */
[----:B------:R-:W-:Y:S05]  /*a020*/  BRA.DIV UR4, `(.L_x_106) ;  /* 0x000000ba04747947 */ /* 0x000fea000b800000 */
[----:B------:R-:W-:Y:S06]  /*a030*/  BAR.SYNC.DEFER_BLOCKING 0x0 ;  /* 0x0000000000007b1d */ /* 0x000fec0000010000 */
.L_x_277:
[----:B------:R-:W-:Y:S01]  /*a040*/  ISETP.GT.U32.AND P0, PT, R32, 0xff, PT ;  /* 0x000000ff2000780c */ /* 0x000fe20003f04070 */
[----:B------:R-:W-:-:S12]  /*a050*/  BSSY.RECONVERGENT B0, `(.L_x_107) ;  /* 0x000001e000007945 */ /* 0x000fd80003800200 */
[----:B------:R-:W-:Y:S05]  /*a060*/  @P0 BRA `(.L_x_108) ;  /* 0x0000000000700947 */ /* 0x000fea0003800000 */
[----:B-1----:R-:W1:Y:S01]  /*a070*/  S2R R15, SR_CgaCtaId ;  /* 0x00000000000f7919 */ /* 0x002e620000008800 */
[----:B----4-:R-:W-:Y:S02]  /*a080*/  MOV R12, 0x400 ;  /* 0x00000400000c7802 */ /* 0x010fe40000000f00 */
[----:B------:R-:W-:Y:S02]  /*a090*/  MOV R14, R32 ;  /* 0x00000020000e7202 */ /* 0x000fe40000000f00 */
[----:B-1----:R-:W-:Y:S02]  /*a0a0*/  LEA R17, R15, R12, 0x18 ;  /* 0x0000000c0f117211 */ /* 0x002fe400078ec0ff */
[----:B------:R-:W-:-:S04]  /*a0b0*/  IADD3 R12, PT, PT, R12, 0xa00, RZ ;  /* 0x00000a000c0c7810 */ /* 0x000fc80007ffe0ff */
[----:B------:R-:W1:Y:S01]  /*a0c0*/  LDS R17, [R17+0xc00] ;  /* 0x000c000011117984 */ /* 0x000e620000000800 */
[----:B------:R-:W-:-:S07]  /*a0d0*/  LEA R15, R15, R12, 0x18 ;  /* 0x0000000c0f0f7211 */ /* 0x000fce00078ec0ff */
.L_x_111:
[C---:B-1----:R-:W-:Y:S01]  /*a0e0*/  LEA R16, R14.reuse, R15, 0x1 ;  /* 0x0000000f0e107211 */ /* 0x042fe200078e08ff */
[----:B-1----:R-:W1:Y:S01]  /*a0f0*/  MUFU.RCP R18, R17 ;  /* 0x0000001100127308 */ /* 0x002e620000001000 */
[----:B------:R-:W-:Y:S01]  /*a100*/  BSSY.RECONVERGENT B1, `(.L_x_109) ;  /* 0x000000f000017945 */ /* 0x000fe20003800200 */
[C---:B------:R-:W-:Y:S02]  /*a110*/  ISETP.GE.U32.AND P2, PT, R14.reuse, 0x80, PT ;  /* 0x000000800e00780c */ /* 0x040fe40003f46070 */
[----:B------:R-:W4:Y:S01]  /*a120*/  LDS.U16 R12, [R16] ;  /* 0x00000000100c7984 */ /* 0x000f220000000400 */
[----:B------:R-:W-:Y:S01]  /*a130*/  IADD3 R14, PT, PT, R14, 0x80, RZ ;  /* 0x000000800e0e7810 */ /* 0x000fe20007ffe0ff */
[----:B-1----:R-:W-:-:S04]  /*a140*/  FFMA R13, -R17, R18, 1 ;  /* 0x3f800000110d7423 */ /* 0x002fc80000000112 */
[----:B------:R-:W-:Y:S01]  /*a150*/  FFMA R13, R18, R13, R18 ;  /* 0x0000000d120d7223 */ /* 0x000fe20000000012 */
[----:B----4-:R-:W-:-:S04]  /*a160*/  HADD2.F32 R12, -RZ, R12.H0_H0 ;  /* 0x2000000cff0c7230 */ /* 0x010fc80000004100 */
[----:B------:R-:W1:Y:S01]  /*a170*/  FCHK P0, R12, R17 ;  /* 0x000000110c007302 */ /* 0x000e620000000000 */
[----:B------:R-:W-:-:S04]  /*a180*/  FFMA R18, R12, R13, RZ ;  /* 0x0000000d0c127223 */ /* 0x000fc800000000ff */
[----:B------:R-:W-:-:S04]  /*a190*/  FFMA R19, -R17, R18, R12 ;  /* 0x0000001211137223 */ /* 0x000fc8000000010c */
[----:B------:R-:W-:Y:S01]  /*a1a0*/  FFMA R13, R13, R19, R18 ;  /* 0x000000130d0d7223 */ /* 0x000fe20000000012 */
[----:B-1----:R-:W-:Y:S06]  /*a1b0*/  @!P0 BRA `(.L_x_110) ;  /* 0x00000000000c8947 */ /* 0x002fec0003800000 */
[----:B------:R-:W-:-:S07]  /*a1c0*/  MOV R18, 0xa1e0 ;  /* 0x0000a1e000127802 */ /* 0x000fce0000000f00 */
[----:B--23--:R-:W-:Y:S05]  /*a1d0*/  CALL.REL.NOINC `($__internal_3_$__cuda_sm3x_div_rn_noftz_f32_slowpath) ;  /* 0x000000dc00947944 */ /* 0x00cfea0003c00000 */
[----:B------:R-:W-:-:S07]  /*a1e0*/  MOV R13, R19 ;  /* 0x00000013000d7202 */ /* 0x000fce0000000f00 */
.L_x_110:
[----:B------:R-:W-:Y:S05]  /*a1f0*/  BSYNC.RECONVERGENT B1 ;  /* 0x0000000000017941 */ /* 0x000fea0003800200 */
.L_x_109:
[----:B------:R-:W-:-:S05]  /*a200*/  F2FP.F16.F32.PACK_AB R13, RZ, R13 ;  /* 0x0000000dff0d723e */ /* 0x000fca00000000ff */
[----:B------:R1:W-:Y:S01]  /*a210*/  STS.U16 [R16], R13 ;  /* 0x0000000d10007388 */ /* 0x0003e20000000400 */
[----:B------:R-:W-:Y:S05]  /*a220*/  @!P2 BRA `(.L_x_111) ;  /* 0xfffffffc00aca947 */ /* 0x000fea000383ffff */
.L_x_108:
[----:B------:R-:W-:Y:S05]  /*a230*/  BSYNC.RECONVERGENT B0 ;  /* 0x0000000000007941 */ /* 0x000fea0003800200 */
.L_x_107:
[----:B------:R-:W-:Y:S01]  /*a240*/  UMOV UR4, 0xffffffff ;  /* 0xffffffff00047882 */ /* 0x000fe20000000000 */
[----:B------:R-:W-:Y:S02]  /*a250*/  ISETP.GT.U32.AND P0, PT, R32, 0x3ff, PT ;  /* 0x000003ff2000780c */ /* 0x000fe40003f04070 */
[----:B------:R-:W-:Y:S11]  /*a260*/  BRA.DIV UR4, `(.L_x_112) ;  /* 0x000000ba04107947 */ /* 0x000ff6000b800000 */
[----:B------:R-:W-:Y:S06]  /*a270*/  BAR.SYNC.DEFER_BLOCKING 0x0 ;  /* 0x0000000000007b1d */ /* 0x000fec0000010000 */
.L_x_280:
[----:B------:R-:W-:Y:S01]  /*a280*/  BSSY.RECONVERGENT B0, `(.L_x_113) ;  /* 0x000001a000007945 */ /* 0x000fe20003800200 */
[----:B------:R-:W-:-:S03]  /*a290*/  IADD3 R46, PT, PT, R11, 0x2000, RZ ;  /* 0x000020000b2e7810 */ /* 0x000fc60007ffe0ff */
[----:B------:R-:W-:Y:S05]  /*a2a0*/  @P0 BRA `(.L_x_114) ;  /* 0x00000000005c0947 */ /* 0x000fea0003800000 */
[----:B-1----:R-:W1:Y:S01]  /*a2b0*/  S2R R15, SR_CgaCtaId ;  /* 0x00000000000f7919 */ /* 0x002e620000008800 */
[----:B----4-:R-:W4:Y:S01]  /*a2c0*/  LDC.64 R12, c[0x0][0x3b8] ;  /* 0x0000ee00ff0c7b82 */ /* 0x010f220000000a00 */
[----:B------:R-:W-:Y:S01]  /*a2d0*/  MOV R14, 0x400 ;  /* 0x00000400000e7802 */ /* 0x000fe20000000f00 */
[----:B------:R-:W5:Y:S01]  /*a2e0*/  S2R R17, SR_SWINHI ;  /* 0x0000000000117919 */ /* 0x000f620000002f00 */
[----:B------:R-:W-:Y:S02]  /*a2f0*/  IADD3 R20, PT, PT, R28, R37, RZ ;  /* 0x000000251c147210 */ /* 0x000fe40007ffe0ff */
[----:B------:R-:W-:Y:S02]  /*a300*/  IADD3 R14, PT, PT, R14, 0xc10, RZ ;  /* 0x00000c100e0e7810 */ /* 0x000fe40007ffe0ff */
[----:B------:R-:W-:Y:S02]  /*a310*/  MOV R18, R38 ;  /* 0x0000002600127202 */ /* 0x000fe40000000f00 */
[----:B-1----:R-:W-:-:S04]  /*a320*/  LEA R14, R15, R14, 0x18 ;  /* 0x0000000e0f0e7211 */ /* 0x002fc800078ec0ff */
[----:B------:R-:W-:Y:S02]  /*a330*/  MOV R14, R14 ;  /* 0x0000000e000e7202 */ /* 0x000fe40000000f00 */
[----:B-----5:R-:W-:-:S07]  /*a340*/  MOV R15, R17 ;  /* 0x00000011000f7202 */ /* 0x020fce0000000f00 */
.L_x_115:
[----:B-1----:R-:W-:Y:S02]  /*a350*/  LEA R17, R18, R37, 0x6 ;  /* 0x0000002512117211 */ /* 0x002fe400078e30ff */
[----:B------:R-:W-:Y:S02]  /*a360*/  IADD3 R19, PT, PT, R46, R18, RZ ;  /* 0x000000122e137210 */ /* 0x000fe40007ffe0ff */
[C---:B------:R-:W-:Y:S01]  /*a370*/  ISETP.GE.U32.AND P1, PT, R18.reuse, 0x70, PT ;  /* 0x000000701200780c */ /* 0x040fe20003f26070 */
[----:B------:R-:W-:Y:S01]  /*a380*/  IMAD.WIDE.U32 R16, R17, 0x2, R14 ;  /* 0x0000000211107825 */ /* 0x000fe200078e000e */
[----:B------:R-:W-:Y:S02]  /*a390*/  LEA R19, R19, R20, 0xc ;  /* 0x0000001413137211 */ /* 0x000fe400078e60ff */
[----:B------:R-:W-:Y:S02]  /*a3a0*/  IADD3 R18, PT, PT, R18, 0x10, RZ ;  /* 0x0000001012127810 */ /* 0x000fe40007ffe0ff */
[----:B------:R-:W-:Y:S01]  /*a3b0*/  MOV R21, R16 ;  /* 0x0000001000157202 */ /* 0x000fe20000000f00 */
[----:B----4-:R-:W-:-:S05]  /*a3c0*/  IMAD.WIDE.U32 R16, R19, 0x2, R12 ;  /* 0x0000000213107825 */ /* 0x010fca00078e000c */
[----:B------:R-:W-:Y:S01]  /*a3d0*/  @!PT LDS RZ, [RZ] ;  /* 0x00000000fffff984 */ /* 0x000fe20000000800 */
[----:B------:R-:W-:Y:S01]  /*a3e0*/  @!PT LDS RZ, [RZ] ;  /* 0x00000000fffff984 */ /* 0x000fe20000000800 */
[----:B------:R-:W-:Y:S01]  /*a3f0*/  @!PT LDS RZ, [RZ] ;  /* 0x00000000fffff984 */ /* 0x000fe20000000800 */
[----:B------:R1:W-:Y:S01]  /*a400*/  LDGSTS.E.BYPASS.128 [R21], desc[UR8][R16.64] ;  /* 0x0000000010157fae */ /* 0x0003e2000b981808 */
[----:B------:R-:W-:Y:S05]  /*a410*/  @!P1 BRA `(.L_x_115) ;  /* 0xfffffffc00cc9947 */ /* 0x000fea000383ffff */
.L_x_114:
[----:B------:R-:W-:Y:S05]  /*a420*/  BSYNC.RECONVERGENT B0 ;  /* 0x0000000000007941 */ /* 0x000fea0003800200 */
.L_x_113:
[----:B------:R-:W0:Y:S01]  /*a430*/  LDGDEPBAR ;  /* 0x00000000000079af */ /* 0x000e220000000000 */
[----:B--23--:R-:W-:Y:S01]  /*a440*/  HFMA2 R49, -RZ, RZ, 0, 0 ;  /* 0x00000000ff317431 */ /* 0x00cfe200000001ff */
[----:B------:R-:W-:Y:S01]  /*a450*/  BSSY B0, `(.L_x_116) ;  /* 0x0000128000007945 */ /* 0x000fe20003800000 */
[----:B------:R-:W-:Y:S02]  /*a460*/  IADD3 R40, PT, PT, R28, R37, RZ ;  /* 0x000000251c287210 */ /* 0x000fe40007ffe0ff */
[----:B------:R-:W-:-:S07]  /*a470*/  MOV R41, RZ ;  /* 0x000000ff00297202 */ /* 0x000fce0000000f00 */
.L_x_125:
[----:B------:R-:W-:Y:S01]  /*a480*/  UMOV UR4, 0xffffffff ;  /* 0xffffffff00047882 */ /* 0x000fe20000000000 */
[----:B------:R-:W-:-:S04]  /*a490*/  DEPBAR.LE SB0, 0x0 ;  /* 0x000080000000791a */ /* 0x000fc80000000000 */
[----:B------:R-:W-:Y:S01]  /*a4a0*/  MOV R26, R41 ;  /* 0x00000029001a7202 */ /* 0x000fe20000000f00 */
[----:B-123--:R-:W-:Y:S06]  /*a4b0*/  BRA.DIV UR4, `(.L_x_117) ;  /* 0x000000b604a87947 */ /* 0x00efec000b800000 */
[----:B------:R-:W-:Y:S06]  /*a4c0*/  BAR.SYNC.DEFER_BLOCKING 0x0 ;  /* 0x0000000000007b1d */ /* 0x000fec0000010000 */
.L_x_283:
[C---:B-1----:R-:W-:Y:S01]  /*a4d0*/  IADD3 R13, PT, PT, R41.reuse, 0x1, RZ ;  /* 0x00000001290d7810 */ /* 0x042fe20007ffe0ff */
        /* <DEDUP_REMOVED lines=8> */
[----:B----4-:R-:W-:Y:S02]  /*a560*/  LOP3.LUT R12, R54, 0x2000, RZ, 0x3c, !PT ;  /* 0x00002000360c7812 */ /* 0x010fe400078e3cff */
[----:B------:R-:W-:Y:S02]  /*a570*/  LEA R48, R13, R40, 0x6 ;  /* 0x000000280d307211 */ /* 0x000fe400078e30ff */
[----:B------:R-:W-:Y:S02]  /*a580*/  MOV R47, R38 ;  /* 0x00000026002f7202 */ /* 0x000fe40000000f00 */
[----:B------:R-:W-:-:S05]  /*a590*/  IADD3 R27, PT, PT, R37, R12, RZ ;  /* 0x0000000c251b7210 */ /* 0x000fca0007ffe0ff */
[----:B------:R-:W-:Y:S05]  /*a5a0*/  @!P2 BRA `(.L_x_121) ;  /* 0x0000000000b0a947 */ /* 0x000fea0003800000 */
[----:B------:R-:W1:Y:S01]  /*a5b0*/  S2R R17, SR_CgaCtaId ;  /* 0x0000000000117919 */ /* 0x000e620000008800 */
[----:B------:R-:W2:Y:S01]  /*a5c0*/  LDC.64 R12, c[0x0][0x3b8] ;  /* 0x0000ee00ff0c7b82 */ /* 0x000ea20000000a00 */
[----:B------:R-:W-:Y:S01]  /*a5d0*/  MOV R14, 0x400 ;  /* 0x00000400000e7802 */ /* 0x000fe20000000f00 */
[----:B------:R-:W3:Y:S01]  /*a5e0*/  S2R R19, SR_SWINHI ;  /* 0x0000000000137919 */ /* 0x000ee20000002f00 */
[----:B------:R-:W-:Y:S02]  /*a5f0*/  IADD3 R15, PT, PT, R38, R11, RZ ;  /* 0x0000000b260f7210 */ /* 0x000fe40007ffe0ff */
[----:B------:R-:W-:Y:S02]  /*a600*/  IADD3 R14, PT, PT, R14, 0xc10, RZ ;  /* 0x00000c100e0e7810 */ /* 0x000fe40007ffe0ff */
[----:B------:R-:W-:Y:S02]  /*a610*/  LEA R20, R15, R48, 0xc ;  /* 0x000000300f147211 */ /* 0x000fe400078e60ff */
[----:B------:R-:W-:-:S02]  /*a620*/  LEA R21, R38, R27, 0x6 ;  /* 0x0000001b26157211 */ /* 0x000fc400078e30ff */
[----:B------:R-:W-:Y:S02]  /*a630*/  ISETP.NE.AND P2, PT, R35, 0x1, PT ;  /* 0x000000012300780c */ /* 0x000fe40003f45270 */
[----:B------:R-:W-:Y:S02]  /*a640*/  IADD3 R47, PT, PT, R38, 0x10, RZ ;  /* 0x00000010262f7810 */ /* 0x000fe40007ffe0ff */
[----:B-1----:R-:W-:Y:S02]  /*a650*/  LEA R14, R17, R14, 0x18 ;  /* 0x0000000e110e7211 */ /* 0x002fe400078ec0ff */
[----:B------:R-:W-:Y:S02]  /*a660*/  IADD3 R17, PT, PT, R20, 0x2000000, RZ ;  /* 0x0200000014117810 */ /* 0x000fe40007ffe0ff */
[----:B------:R-:W-:Y:S02]  /*a670*/  MOV R14, R14 ;  /* 0x0000000e000e7202 */ /* 0x000fe40000000f00 */
[----:B---3--:R-:W-:Y:S01]  /*a680*/  MOV R15, R19 ;  /* 0x00000013000f7202 */ /* 0x008fe20000000f00 */
[----:B--2---:R-:W-:-:S04]  /*a690*/  IMAD.WIDE.U32 R16, R17, 0x2, R12 ;  /* 0x0000000211107825 */ /* 0x004fc800078e000c */
        /* <DEDUP_REMOVED lines=19> */
[----:B------:R-:W-:Y:S02]  /*a7d0*/  IADD3 R21, PT, PT, R21, 0x800, RZ ;  /* 0x0000080015157810 */ /* 0x000fe40007ffe0ff */
[----:B--2---:R-:W-:Y:S02]  /*a7e0*/  IADD3 R17, PT, PT, R20, 0x2020000, RZ ;  /* 0x0202000014117810 */ /* 0x004fe40007ffe0ff */
        /* <DEDUP_REMOVED lines=8> */
.L_x_121:
[----:B------:R-:W-:Y:S05]  /*a870*/  BSYNC.RECONVERGENT B2 ;  /* 0x0000000000027941 */ /* 0x000fea0003800200 */
.L_x_120:
[----:B------:R-:W-:-:S13]  /*a880*/  ISETP.GE.U32.AND P2, PT, R36, 0x30, PT ;  /* 0x000000302400780c */ /* 0x000fda0003f46070 */
[----:B------:R-:W-:Y:S05]  /*a890*/  @!P2 BRA `(.L_x_119) ;  /* 0x00000000009ca947 */ /* 0x000fea0003800000 */
[----:B---3--:R-:W3:Y:S01]  /*a8a0*/  S2R R13, SR_CgaCtaId ;  /* 0x00000000000d7919 */ /* 0x008ee20000008800 */
[----:B------:R-:W-:Y:S01]  /*a8b0*/  MOV R12, 0x400 ;  /* 0x00000400000c7802 */ /* 0x000fe20000000f00 */
[----:B------:R-:W4:Y:S03]  /*a8c0*/  S2R R15, SR_SWINHI ;  /* 0x00000000000f7919 */ /* 0x000f260000002f00 */
[----:B------:R-:W-:-:S04]  /*a8d0*/  IADD3 R12, PT, PT, R12, 0xc10, RZ ;  /* 0x00000c100c0c7810 */ /* 0x000fc80007ffe0ff */
[----:B---3--:R-:W-:-:S04]  /*a8e0*/  LEA R12, R13, R12, 0x18 ;  /* 0x0000000c0d0c7211 */ /* 0x008fc800078ec0ff */
[----:B------:R-:W-:Y:S02]  /*a8f0*/  MOV R12, R12 ;  /* 0x0000000c000c7202 */ /* 0x000fe40000000f00 */
[----:B----4-:R-:W-:-:S07]  /*a900*/  MOV R13, R15 ;  /* 0x0000000f000d7202 */ /* 0x010fce0000000f00 */
.L_x_122:
[----:B-1----:R-:W3:Y:S01]  /*a910*/  LDC.64 R14, c[0x0][0x3b8] ;  /* 0x0000ee00ff0e7b82 */ /* 0x002ee20000000a00 */
[----:B-12---:R-:W-:Y:S02]  /*a920*/  IADD3 R17, PT, PT, R46, R47, RZ ;  /* 0x0000002f2e117210 */ /* 0x006fe40007ffe0ff */
[----:B------:R-:W-:Y:S02]  /*a930*/  LEA R55, R47, R27, 0x6 ;  /* 0x0000001b2f377211 */ /* 0x000fe400078e30ff */
[----:B------:R-:W-:Y:S02]  /*a940*/  LEA R17, R17, R48, 0xc ;  /* 0x0000003011117211 */ /* 0x000fe400078e60ff */
[----:B------:R-:W-:Y:S02]  /*a950*/  IADD3 R57, PT, PT, R55, 0x400, RZ ;  /* 0x0000040037397810 */ /* 0x000fe40007ffe0ff */
[C---:B------:R-:W-:Y:S02]  /*a960*/  IADD3 R23, PT, PT, R17.reuse, 0x10000, RZ ;  /* 0x0001000011177810 */ /* 0x040fe40007ffe0ff */
[----:B------:R-:W-:-:S02]  /*a970*/  IADD3 R19, PT, PT, R17, 0x20000, RZ ;  /* 0x0002000011137810 */ /* 0x000fc40007ffe0ff */
[----:B------:R-:W-:Y:S02]  /*a980*/  IADD3 R21, PT, PT, R17, 0x30000, RZ ;  /* 0x0003000011157810 */ /* 0x000fe40007ffe0ff */
[----:B------:R-:W-:Y:S02]  /*a990*/  IADD3 R59, PT, PT, R55, 0xc00, RZ ;  /* 0x00000c00373b7810 */ /* 0x000fe40007ffe0ff */
[C---:B------:R-:W-:Y:S02]  /*a9a0*/  ISETP.GE.U32.AND P2, PT, R47.reuse, 0x40, PT ;  /* 0x000000402f00780c */ /* 0x040fe40003f46070 */
[----:B------:R-:W-:Y:S01]  /*a9b0*/  IADD3 R47, PT, PT, R47, 0x40, RZ ;  /* 0x000000402f2f7810 */ /* 0x000fe20007ffe0ff */
[----:B---3--:R-:W-:-:S04]  /*a9c0*/  IMAD.WIDE.U32 R24, R17, 0x2, R14 ;  /* 0x0000000211187825 */ /* 0x008fc800078e000e */
[----:B------:R-:W-:-:S04]  /*a9d0*/  IMAD.WIDE.U32 R22, R23, 0x2, R14 ;  /* 0x0000000217167825 */ /* 0x000fc800078e000e */
[----:B------:R-:W-:-:S04]  /*a9e0*/  IMAD.WIDE.U32 R18, R19, 0x2, R14 ;  /* 0x0000000213127825 */ /* 0x000fc800078e000e */
[----:B------:R-:W-:-:S04]  /*a9f0*/  IMAD.WIDE.U32 R14, R21, 0x2, R14 ;  /* 0x00000002150e7825 */ /* 0x000fc800078e000e */
[----:B------:R-:W-:-:S04]  /*aa00*/  IMAD.WIDE.U32 R20, R55, 0x2, R12 ;  /* 0x0000000237147825 */ /* 0x000fc800078e000c */
[--C-:B------:R-:W-:Y:S01]  /*aa10*/  IMAD.WIDE.U32 R16, R57, 0x2, R12.reuse ;  /* 0x0000000239107825 */ /* 0x100fe200078e000c */
[----:B------:R-:W-:Y:S02]  /*aa20*/  IADD3 R57, PT, PT, R55, 0x800, RZ ;  /* 0x0000080037397810 */ /* 0x000fe40007ffe0ff */
[----:B------:R-:W-:Y:S02]  /*aa30*/  MOV R55, R20 ;  /* 0x0000001400377202 */ /* 0x000fe40000000f00 */
[----:B------:R-:W-:Y:S01]  /*aa40*/  MOV R61, R16 ;  /* 0x00000010003d7202 */ /* 0x000fe20000000f00 */
[--C-:B------:R-:W-:Y:S02]  /*aa50*/  IMAD.WIDE.U32 R20, R57, 0x2, R12.reuse ;  /* 0x0000000239147825 */ /* 0x100fe400078e000c */
[----:B------:R-:W-:Y:S01]  /*aa60*/  @!PT LDS RZ, [RZ] ;  /* 0x00000000fffff984 */ /* 0x000fe20000000800 */
[----:B------:R-:W-:Y:S01]  /*aa70*/  @!PT LDS RZ, [RZ] ;  /* 0x00000000fffff984 */ /* 0x000fe20000000800 */
[----:B------:R-:W-:Y:S01]  /*aa80*/  @!PT LDS RZ, [RZ] ;  /* 0x00000000fffff984 */ /* 0x000fe20000000800 */
[----:B------:R1:W-:Y:S02]  /*aa90*/  LDGSTS.E.BYPASS.128 [R55], desc[UR8][R24.64] ;  /* 0x0000000018377fae */ /* 0x0003e4000b981808 */
[----:B------:R-:W-:Y:S01]  /*aaa0*/  IMAD.WIDE.U32 R16, R59, 0x2, R12 ;  /* 0x000000023b107825 */ /* 0x000fe200078e000c */
[----:B------:R-:W-:Y:S01]  /*aab0*/  MOV R21, R20 ;  /* 0x0000001400157202 */ /* 0x000fe20000000f00 */
[----:B------:R1:W-:Y:S03]  /*aac0*/  LDGSTS.E.BYPASS.128 [R61], desc[UR8][R22.64] ;  /* 0x00000000163d7fae */ /* 0x0003e6000b981808 */
[----:B------:R-:W-:Y:S01]  /*aad0*/  MOV R17, R16 ;  /* 0x0000001000117202 */ /* 0x000fe20000000f00 */
[----:B------:R1:W-:Y:S04]  /*aae0*/  LDGSTS.E.BYPASS.128 [R21], desc[UR8][R18.64] ;  /* 0x0000000012157fae */ /* 0x0003e8000b981808 */
[----:B------:R1:W-:Y:S01]  /*aaf0*/  LDGSTS.E.BYPASS.128 [R17], desc[UR8][R14.64] ;  /* 0x000000000e117fae */ /* 0x0003e2000b981808 */
[----:B------:R-:W-:Y:S05]  /*ab00*/  @!P2 BRA `(.L_x_122) ;  /* 0xfffffffc0080a947 */ /* 0x000fea000383ffff */
.L_x_119:
[----:B------:R-:W-:Y:S05]  /*ab10*/  BSYNC.RECONVERGENT B1 ;  /* 0x0000000000017941 */ /* 0x000fea0003800200 */
.L_x_118:
[----:B------:R-:W-:Y:S01]  /*ab20*/  ISETP.GT.U32.AND P2, PT, R32, 0x7f, PT ;  /* 0x0000007f2000780c */ /* 0x000fe20003f44070 */
[----:B------:R-:W0:Y:S01]  /*ab30*/  LDGDEPBAR ;  /* 0x00000000000079af */ /* 0x000e220000000000 */
[----:B------:R-:W-:Y:S11]  /*ab40*/  BSSY.RECONVERGENT B1, `(.L_x_123) ;  /* 0x00000b7000017945 */ /* 0x000ff60003800200 */
[----:B------:R-:W-:Y:S05]  /*ab50*/  @P2 BRA `(.L_x_124) ;  /* 0x0000000800d42947 */ /* 0x000fea0003800000 */
[----:B------:R-:W5:Y:S01]  /*ab60*/  S2UR UR5, SR_CgaCtaId ;  /* 0x00000000000579c3 */ /* 0x000f620000008800 */
[----:B------:R-:W-:Y:S01]  /*ab70*/  UMOV UR4, 0x400 ;  /* 0x0000040000047882 */ /* 0x000fe20000000000 */
[----:B------:R-:W-:-:S05]  /*ab80*/  LEA R48, R54, R39, 0x1 ;  /* 0x0000002736307211 */ /* 0x000fca00078e08ff */
[----:B-1----:R-:W-:Y:S04]  /*ab90*/  LDS.128 R20, [R48] ;  /* 0x0000000030147984 */ /* 0x002fe80000000c00 */
[----:B---34-:R-:W-:Y:S01]  /*aba0*/  LDS.128 R12, [R48+0x10] ;  /* 0x00001000300c7984 */ /* 0x018fe20000000c00 */
[----:B-----5:R-:W-:-:S06]  /*abb0*/  ULEA UR4, UR5, UR4, 0x18 ;  /* 0x0000000405047291 */ /* 0x020fcc000f8ec0ff */
[----:B------:R-:W-:-:S05]  /*abc0*/  LEA R47, R26, UR4, 0x7 ;  /* 0x000000041a2f7c11 */ /* 0x000fca000f8e38ff */
[----:B------:R-:W1:Y:S04]  /*abd0*/  LDS.128 R24, [R47] ;  /* 0x000000002f187984 */ /* 0x000e680000000c00 */
[----:B--2---:R-:W2:Y:S01]  /*abe0*/  LDS.128 R16, [R47+0x10] ;  /* 0x000010002f107984 */ /* 0x004ea20000000c00 */
[----:B-1----:R-:W-:Y:S02]  /*abf0*/  HMUL2 R20, R24, R20 ;  /* 0x0000001418147232 */ /* 0x002fe40000000000 */
[----:B------:R-:W-:Y:S02]  /*ac00*/  HFMA2 R25, R25, R21, -RZ ;  /* 0x0000001519197231 */ /* 0x000fe400001000ff */
[----:B------:R-:W-:Y:S02]  /*ac10*/  HMUL2 R22, R26, R22 ;  /* 0x000000161a167232 */ /* 0x000fe40000000000 */
[----:B------:R-:W-:-:S02]  /*ac20*/  HFMA2 R54, R27, R23, -RZ ;  /* 0x000000171b367231 */ /* 0x000fc400001000ff */
[----:B--2---:R-:W-:Y:S02]  /*ac30*/  HMUL2 R12, R16, R12 ;  /* 0x0000000c100c7232 */ /* 0x004fe40000000000 */
[--C-:B------:R-:W-:Y:S02]  /*ac40*/  HADD2.F32 R24, -RZ, R20.reuse.H0_H0 ;  /* 0x20000014ff187230 */ /* 0x100fe40000004100 */
[----:B------:R-:W-:Y:S02]  /*ac50*/  HFMA2 R17, R17, R13, -RZ ;  /* 0x0000000d11117231 */ /* 0x000fe400001000ff */
[----:B------:R-:W-:Y:S02]  /*ac60*/  HADD2.F32 R21, -RZ, R20.H1_H1 ;  /* 0x30000014ff157230 */ /* 0x000fe40000004100 */
[----:B------:R-:W-:Y:S02]  /*ac70*/  HMUL2 R14, R18, R14 ;  /* 0x0000000e120e7232 */ /* 0x000fe40000000000 */
[----:B------:R-:W-:-:S02]  /*ac80*/  HADD2.F32 R16, -RZ, R12.H0_H0 ;  /* 0x2000000cff107230 */ /* 0x000fc40000004100 */
[----:B------:R-:W-:Y:S01]  /*ac90*/  FADD R24, R49, R24 ;  /* 0x0000001831187221 */ /* 0x000fe20000000000 */
[--C-:B------:R-:W-:Y:S02]  /*aca0*/  HADD2.F32 R20, -RZ, R25.reuse.H0_H0 ;  /* 0x20000019ff147230 */ /* 0x100fe40000004100 */
[----:B------:R-:W-:Y:S02]  /*acb0*/  HADD2.F32 R25, -RZ, R25.H1_H1 ;  /* 0x30000019ff197230 */ /* 0x000fe40000004100 */
[----:B------:R-:W-:Y:S01]  /*acc0*/  FADD R21, R24, R21 ;  /* 0x0000001518157221 */ /* 0x000fe20000000000 */
[--C-:B------:R-:W-:Y:S02]  /*acd0*/  HADD2.F32 R56, -RZ, R54.reuse.H0_H0 ;  /* 0x20000036ff387230 */ /* 0x100fe40000004100 */
[----:B------:R-:W-:Y:S02]  /*ace0*/  HADD2.F32 R54, -RZ, R54.H1_H1 ;  /* 0x30000036ff367230 */ /* 0x000fe40000004100 */
[----:B------:R-:W-:Y:S01]  /*acf0*/  FADD R20, R21, R20 ;  /* 0x0000001415147221 */ /* 0x000fe20000000000 */
[----:B------:R-:W-:-:S02]  /*ad00*/  HADD2.F32 R21, -RZ, R22.H0_H0 ;  /* 0x20000016ff157230 */ /* 0x000fc40000004100 */
[----:B------:R-:W-:Y:S02]  /*ad10*/  HADD2.F32 R13, -RZ, R12.H1_H1 ;  /* 0x3000000cff0d7230 */ /* 0x000fe40000004100 */
[----:B------:R-:W-:Y:S01]  /*ad20*/  FADD R20, R20, R25 ;  /* 0x0000001914147221 */ /* 0x000fe20000000000 */
[----:B------:R-:W-:Y:S02]  /*ad30*/  HADD2.F32 R25, -RZ, R22.H1_H1 ;  /* 0x30000016ff197230 */ /* 0x000fe40000004100 */
[--C-:B------:R-:W-:Y:S02]  /*ad40*/  HADD2.F32 R12, -RZ, R17.reuse.H0_H0 ;  /* 0x20000011ff0c7230 */ /* 0x100fe40000004100 */
[----:B------:R-:W-:Y:S01]  /*ad50*/  FADD R20, R20, R21 ;  /* 0x0000001514147221 */ /* 0x000fe20000000000 */
[----:B------:R-:W-:-:S03]  /*ad60*/  HADD2.F32 R17, -RZ, R17.H1_H1 ;  /* 0x30000011ff117230 */ /* 0x000fc60000004100 */
[----:B------:R-:W-:Y:S02]  /*ad70*/  FADD R49, R20, R25 ;  /* 0x0000001914317221 */ /* 0x000fe40000000000 */
[----:B------:R-:W-:Y:S02]  /*ad80*/  LDS.128 R20, [R48+0x20] ;  /* 0x0000200030147984 */ /* 0x000fe40000000c00 */
[----:B------:R-:W-:Y:S02]  /*ad90*/  FADD R49, R49, R56 ;  /* 0x0000003831317221 */ /* 0x000fe40000000000 */
[----:B------:R-:W1:Y:S02]  /*ada0*/  LDS.128 R24, [R47+0x20] ;  /* 0x000020002f187984 */ /* 0x000e640000000c00 */
[----:B------:R-:W-:Y:S01]  /*adb0*/  FADD R49, R49, R54 ;  /* 0x0000003631317221 */ /* 0x000fe20000000000 */
[----:B------:R-:W-:-:S03]  /*adc0*/  HFMA2 R54, R19, R15, -RZ ;  /* 0x0000000f13367231 */ /* 0x000fc600001000ff */
[----:B------:R-:W-:-:S04]  /*add0*/  FADD R16, R49, R16 ;  /* 0x0000001031107221 */ /* 0x000fc80000000000 */
[----:B------:R-:W-:Y:S01]  /*ade0*/  FADD R13, R16, R13 ;  /* 0x0000000d100d7221 */ /* 0x000fe20000000000 */
[----:B------:R-:W-:-:S03]  /*adf0*/  HADD2.F32 R56, -RZ, R54.H0_H0 ;  /* 0x20000036ff387230 */ /* 0x000fc60000004100 */
[----:B------:R-:W-:Y:S01]  /*ae00*/  FADD R12, R13, R12 ;  /* 0x0000000c0d0c7221 */ /* 0x000fe20000000000 */
[----:B------:R-:W-:Y:S02]  /*ae10*/  HADD2.F32 R13, -RZ, R14.H0_H0 ;  /* 0x2000000eff0d7230 */ /* 0x000fe40000004100 */
[----:B------:R-:W-:Y:S02]  /*ae20*/  HADD2.F32 R54, -RZ, R54.H1_H1 ;  /* 0x30000036ff367230 */ /* 0x000fe40000004100 */
[----:B------:R-:W-:Y:S01]  /*ae30*/  FADD R12, R12, R17 ;  /* 0x000000110c0c7221 */ /* 0x000fe20000000000 */
[----:B------:R-:W-:-:S03]  /*ae40*/  HADD2.F32 R17, -RZ, R14.H1_H1 ;  /* 0x3000000eff117230 */ /* 0x000fc60000004100 */
[----:B------:R-:W-:-:S04]  /*ae50*/  FADD R12, R12, R13 ;  /* 0x0000000d0c0c7221 */ /* 0x000fc80000000000 */
[----:B------:R-:W-:Y:S02]  /*ae60*/  FADD R49, R12, R17 ;  /* 0x000000110c317221 */ /* 0x000fe40000000000 */
[----:B------:R-:W-:Y:S02]  /*ae70*/  LDS.128 R12, [R48+0x30] ;  /* 0x00003000300c7984 */ /* 0x000fe40000000c00 */
[----:B------:R-:W-:Y:S02]  /*ae80*/  FADD R49, R49, R56 ;  /* 0x0000003831317221 */ /* 0x000fe40000000000 */
[----:B------:R-:W2:Y:S02]  /*ae90*/  LDS.128 R16, [R47+0x30] ;  /* 0x000030002f107984 */ /* 0x000ea40000000c00 */
[----:B------:R-:W-:Y:S01]  /*aea0*/  FADD R49, R49, R54 ;  /* 0x0000003631317221 */ /* 0x000fe20000000000 */
[----:B-1----:R-:W-:Y:S02]  /*aeb0*/  HMUL2 R20, R24, R20 ;  /* 0x0000001418147232 */ /* 0x002fe40000000000 */
[----:B------:R-:W-:-:S02]  /*aec0*/  HFMA2 R25, R25, R21, -RZ ;  /* 0x0000001519197231 */ /* 0x000fc400001000ff */
[----:B------:R-:W-:Y:S02]  /*aed0*/  HMUL2 R22, R26, R22 ;  /* 0x000000161a167232 */ /* 0x000fe40000000000 */
[----:B------:R-:W-:Y:S02]  /*aee0*/  HFMA2 R54, R27, R23, -RZ ;  /* 0x000000171b367231 */ /* 0x000fe400001000ff */
[--C-:B------:R-:W-:Y:S02]  /*aef0*/  HADD2.F32 R24, -RZ, R20.reuse.H0_H0 ;  /* 0x20000014ff187230 */ /* 0x100fe40000004100 */
[----:B------:R-:W-:-:S03]  /*af00*/  HADD2.F32 R21, -RZ, R20.H1_H1 ;  /* 0x30000014ff157230 */ /* 0x000fc60000004100 */
[----:B------:R-:W-:Y:S01]  /*af10*/  FADD R24, R49, R24 ;  /* 0x0000001831187221 */ /* 0x000fe20000000000 */
[--C-:B------:R-:W-:Y:S02]  /*af20*/  HADD2.F32 R20, -RZ, R25.reuse.H0_H0 ;  /* 0x20000019ff147230 */ /* 0x100fe40000004100 */
[----:B------:R-:W-:Y:S02]  /*af30*/  HADD2.F32 R25, -RZ, R25.H1_H1 ;  /* 0x30000019ff197230 */ /* 0x000fe40000004100 */
[----:B------:R-:W-:Y:S01]  /*af40*/  FADD R21, R24, R21 ;  /* 0x0000001518157221 */ /* 0x000fe20000000000 */
[--C-:B------:R-:W-:Y:S02]  /*af50*/  HADD2.F32 R56, -RZ, R54.reuse.H0_H0 ;  /* 0x20000036ff387230 */ /* 0x100fe40000004100 */
[----:B------:R-:W-:Y:S02]  /*af60*/  HADD2.F32 R54, -RZ, R54.H1_H1 ;  /* 0x30000036ff367230 */ /* 0x000fe40000004100 */
[----:B------:R-:W-:Y:S01]  /*af70*/  FADD R20, R21, R20 ;  /* 0x0000001415147221 */ /* 0x000fe20000000000 */
[----:B------:R-:W-:-:S03]  /*af80*/  HADD2.F32 R21, -RZ, R22.H0_H0 ;  /* 0x20000016ff157230 */ /* 0x000fc60000004100 */
[----:B------:R-:W-:Y:S01]  /*af90*/  FADD R20, R20, R25 ;  /* 0x0000001914147221 */ /* 0x000fe20000000000 */
[----:B------:R-:W-:-:S03]  /*afa0*/  HADD2.F32 R25, -RZ, R22.H1_H1 ;  /* 0x30000016ff197230 */ /* 0x000fc60000004100 */
[----:B------:R-:W-:-:S04]  /*afb0*/  FADD R20, R20, R21 ;  /* 0x0000001514147221 */ /* 0x000fc80000000000 */
[----:B------:R-:W-:Y:S02]  /*afc0*/  FADD R49, R20, R25 ;  /* 0x0000001914317221 */ /* 0x000fe40000000000 */
[----:B------:R-:W-:Y:S01]  /*afd0*/  LDS.128 R24, [R48+0x40] ;  /* 0x0000400030187984 */ /* 0x000fe20000000c00 */
[----:B--2---:R-:W-:Y:S02]  /*afe0*/  HMUL2 R12, R16, R12 ;  /* 0x0000000c100c7232 */ /* 0x004fe40000000000 */
[----:B------:R-:W-:Y:S01]  /*aff0*/  FADD R49, R49, R56 ;  /* 0x0000003831317221 */ /* 0x000fe20000000000 */
[----:B------:R-:W-:Y:S01]  /*b000*/  HFMA2 R17, R17, R13, -RZ ;  /* 0x0000000d11117231 */ /* 0x000fe200001000ff */
[----:B------:R-:W1:Y:S01]  /*b010*/  LDS.128 R20, [R47+0x40] ;  /* 0x000040002f147984 */ /* 0x000e620000000c00 */
[----:B------:R-:W-:Y:S02]  /*b020*/  HMUL2 R14, R18, R14 ;  /* 0x0000000e120e7232 */ /* 0x000fe40000000000 */
[----:B------:R-:W-:-:S02]  /*b030*/  HADD2.F32 R16, -RZ, R12.H0_H0 ;  /* 0x2000000cff107230 */ /* 0x000fc40000004100 */
[----:B------:R-:W-:Y:S01]  /*b040*/  FADD R49, R49, R54 ;  /* 0x0000003631317221 */ /* 0x000fe20000000000 */
[----:B------:R-:W-:Y:S02]  /*b050*/  HADD2.F32 R13, -RZ, R12.H1_H1 ;  /* 0x3000000cff0d7230 */ /* 0x000fe40000004100 */
[----:B------:R-:W-:Y:S02]  /*b060*/  HFMA2 R54, R19, R15, -RZ ;  /* 0x0000000f13367231 */ /* 0x000fe400001000ff */
[----:B------:R-:W-:Y:S01]  /*b070*/  FADD R16, R49, R16 ;  /* 0x0000001031107221 */ /* 0x000fe20000000000 */
[----:B------:R-:W-:-:S03]  /*b080*/  HADD2.F32 R12, -RZ, R17.H0_H0 ;  /* 0x20000011ff0c7230 */ /* 0x000fc60000004100 */
[----:B------:R-:W-:Y:S01]  /*b090*/  FADD R13, R16, R13 ;  /* 0x0000000d100d7221 */ /* 0x000fe20000000000 */
[----:B------:R-:W-:-:S03]  /*b0a0*/  HADD2.F32 R17, -RZ, R17.H1_H1 ;  /* 0x30000011ff117230 */ /* 0x000fc60000004100 */
[----:B------:R-:W-:Y:S01]  /*b0b0*/  FADD R12, R13, R12 ;  /* 0x0000000c0d0c7221 */ /* 0x000fe20000000000 */
[----:B------:R-:W-:Y:S02]  /*b0c0*/  HADD2.F32 R13, -RZ, R14.H0_H0 ;  /* 0x2000000eff0d7230 */ /* 0x000fe40000004100 */
[----:B------:R-:W-:Y:S02]  /*b0d0*/  HADD2.F32 R56, -RZ, R54.H0_H0 ;  /* 0x20000036ff387230 */ /* 0x000fe40000004100 */
[----:B------:R-:W-:Y:S01]  /*b0e0*/  FADD R12, R12, R17 ;  /* 0x000000110c0c7221 */ /* 0x000fe20000000000 */
[----:B------:R-:W-:Y:S02]  /*b0f0*/  HADD2.F32 R17, -RZ, R14.H1_H1 ;  /* 0x3000000eff117230 */ /* 0x000fe40000004100 */
[----:B------:R-:W-:Y:S02]  /*b100*/  HADD2.F32 R54, -RZ, R54.H1_H1 ;  /* 0x30000036ff367230 */ /* 0x000fe40000004100 */
        /* <DEDUP_REMOVED lines=19> */
[----:B------:R-:W-:Y:S02]  /*b240*/  FADD R20, R20, R25 ;  /* 0x0000001914147221 */ /* 0x000fe40000000000 */
[----:B------:R-:W-:Y:S02]  /*b250*/  LDS.128 R24, [R48+0x60] ;  /* 0x0000600030187984 */ /* 0x000fe40000000c00 */
[----:B------:R-:W-:Y:S02]  /*b260*/  FADD R49, R20, R21 ;  /* 0x0000001514317221 */ /* 0x000fe40000000000 */
[----:B------:R-:W1:Y:S02]  /*b270*/  LDS.128 R20, [R47+0x60] ;  /* 0x000060002f147984 */ /* 0x000e640000000c00 */
[----:B------:R-:W-:Y:S01]  /*b280*/  FADD R49, R49, R54 ;  /* 0x0000003631317221 */ /* 0x000fe20000000000 */
[----:B------:R-:W-:Y:S02]  /*b290*/  HADD2.F32 R54, -RZ, R55.H0_H0 ;  /* 0x20000037ff367230 */ /* 0x000fe40000004100 */
[----:B--2---:R-:W-:-:S02]  /*b2a0*/  HMUL2 R16, R16, R12 ;  /* 0x0000000c10107232 */ /* 0x004fc40000000000 */
[----:B------:R-:W-:Y:S02]  /*b2b0*/  HADD2.F32 R12, -RZ, R55.H1_H1 ;  /* 0x30000037ff0c7230 */ /* 0x000fe40000004100 */
[----:B------:R-:W-:Y:S02]  /*b2c0*/  HFMA2 R17, R17, R13, -RZ ;  /* 0x0000000d11117231 */ /* 0x000fe400001000ff */
[----:B------:R-:W-:Y:S01]  /*b2d0*/  FADD R49, R49, R54 ;  /* 0x0000003631317221 */ /* 0x000fe20000000000 */
[----:B------:R-:W-:Y:S02]  /*b2e0*/  HFMA2 R54, R19, R15, -RZ ;  /* 0x0000000f13367231 */ /* 0x000fe400001000ff */
[--C-:B------:R-:W-:Y:S02]  /*b2f0*/  HADD2.F32 R55, -RZ, R16.reuse.H0_H0 ;  /* 0x20000010ff377230 */ /* 0x100fe40000004100 */
[----:B------:R-:W-:Y:S01]  /*b300*/  FADD R12, R49, R12 ;  /* 0x0000000c310c7221 */ /* 0x000fe20000000000 */
[----:B------:R-:W-:-:S02]  /*b310*/  HADD2.F32 R13, -RZ, R16.H1_H1 ;  /* 0x30000010ff0d7230 */ /* 0x000fc40000004100 */
[----:B------:R-:W-:Y:S02]  /*b320*/  HMUL2 R49, R18, R14 ;  /* 0x0000000e12317232 */ /* 0x000fe40000000000 */
        /* <DEDUP_REMOVED lines=11> */
[----:B------:R-:W2:Y:S01]  /*b3e0*/  LDS.128 R16, [R47+0x70] ;  /* 0x000070002f107984 */ /* 0x000ea20000000c00 */
[----:B------:R-:W-:Y:S02]  /*b3f0*/  HADD2.F32 R54, -RZ, R54.H1_H1 ;  /* 0x30000036ff367230 */ /* 0x000fe40000004100 */
[----:B------:R-:W-:Y:S01]  /*b400*/  FADD R55, R55, R58 ;  /* 0x0000003a37377221 */ /* 0x000fe20000000000 */
[----:B-1----:R-:W-:-:S03]  /*b410*/  HMUL2 R20, R20, R24 ;  /* 0x0000001814147232 */ /* 0x002fc60000000000 */
[----:B------:R-:W-:Y:S01]  /*b420*/  FADD R55, R55, R56 ;  /* 0x0000003837377221 */ /* 0x000fe20000000000 */
[----:B------:R-:W-:Y:S02]  /*b430*/  HFMA2 R21, R21, R25, -RZ ;  /* 0x0000001915157231 */ /* 0x000fe400001000ff */
[----:B------:R-:W-:Y:S02]  /*b440*/  HMUL2 R22, R22, R26 ;  /* 0x0000001a16167232 */ /* 0x000fe40000000000 */
[----:B------:R-:W-:Y:S02]  /*b450*/  HFMA2 R23, R23, R27, -RZ ;  /* 0x0000001b17177231 */ /* 0x000fe400001000ff */
[--C-:B------:R-:W-:Y:S02]  /*b460*/  HADD2.F32 R49, -RZ, R20.reuse.H0_H0 ;  /* 0x20000014ff317230 */ /* 0x100fe40000004100 */
[----:B------:R-:W-:Y:S01]  /*b470*/  FADD R54, R55, R54 ;  /* 0x0000003637367221 */ /* 0x000fe20000000000 */
[----:B------:R-:W-:-:S03]  /*b480*/  HADD2.F32 R20, -RZ, R20.H1_H1 ;  /* 0x30000014ff147230 */ /* 0x000fc60000004100 */
[----:B------:R-:W-:Y:S01]  /*b490*/  FADD R49, R54, R49 ;  /* 0x0000003136317221 */ /* 0x000fe20000000000 */
[----:B------:R-:W-:-:S03]  /*b4a0*/  HADD2.F32 R25, -RZ, R21.H0_H0 ;  /* 0x20000015ff197230 */ /* 0x000fc60000004100 */
[----:B------:R-:W-:Y:S01]  /*b4b0*/  FADD R20, R49, R20 ;  /* 0x0000001431147221 */ /* 0x000fe20000000000 */
[----:B------:R-:W-:-:S03]  /*b4c0*/  HADD2.F32 R21, -RZ, R21.H1_H1 ;  /* 0x30000015ff157230 */ /* 0x000fc60000004100 */
[----:B------:R-:W-:Y:S01]  /*b4d0*/  FADD R20, R20, R25 ;  /* 0x0000001914147221 */ /* 0x000fe20000000000 */
[----:B------:R-:W-:-:S03]  /*b4e0*/  HADD2.F32 R25, -RZ, R22.H0_H0 ;  /* 0x20000016ff197230 */ /* 0x000fc60000004100 */
[----:B------:R-:W-:Y:S01]  /*b4f0*/  FADD R20, R20, R21 ;  /* 0x0000001514147221 */ /* 0x000fe20000000000 */
[----:B------:R-:W-:-:S03]  /*b500*/  HADD2.F32 R21, -RZ, R22.H1_H1 ;  /* 0x30000016ff157230 */ /* 0x000fc60000004100 */
[----:B------:R-:W-:Y:S01]  /*b510*/  FADD R20, R20, R25 ;  /* 0x0000001914147221 */ /* 0x000fe20000000000 */
[--C-:B------:R-:W-:Y:S02]  /*b520*/  HADD2.F32 R25, -RZ, R23.reuse.H0_H0 ;  /* 0x20000017ff197230 */ /* 0x100fe40000004100 */
[----:B------:R-:W-:Y:S02]  /*b530*/  HADD2.F32 R23, -RZ, R23.H1_H1 ;  /* 0x30000017ff177230 */ /* 0x000fe40000004100 */
[----:B------:R-:W-:Y:S01]  /*b540*/  FADD R20, R20, R21 ;  /* 0x0000001514147221 */ /* 0x000fe20000000000 */
[----:B--2---:R-:W-:-:S03]  /*b550*/  HMUL2 R12, R16, R12 ;  /* 0x0000000c100c7232 */ /* 0x004fc60000000000 */
        /* <DEDUP_REMOVED lines=21> */
.L_x_124:
[----:B------:R-:W-:Y:S05]  /*b6b0*/  BSYNC.RECONVERGENT B1 ;  /* 0x0000000000017941 */ /* 0x000fea0003800200 */
.L_x_123:
[----:B------:R-:W-:Y:S05]  /*b6c0*/  @P1 BRA `(.L_x_125) ;  /* 0xffffffec006c1947 */ /* 0x000fea000383ffff */
[----:B------:R-:W-:Y:S05]  /*b6d0*/  BSYNC B0 ;  /* 0x0000000000007941 */ /* 0x000fea0003800000 */
.L_x_116:
[----:B------:R-:W5:Y:S01]  /*b6e0*/  S2R R36, SR_CgaCtaId ;  /* 0x0000000000247919 */ /* 0x000f620000008800 */
[----:B------:R-:W-:Y:S01]  /*b6f0*/  MOV R38, 0x400 ;  /* 0x0000040000267802 */ /* 0x000fe20000000f00 */
[----:B------:R-:W-:Y:S01]  /*b700*/  UMOV UR4, 0xffffffff ;  /* 0xffffffff00047882 */ /* 0x000fe20000000000 */
[----:B------:R-:W-:-:S04]  /*b710*/  DEPBAR.LE SB0, 0x0 ;  /* 0x000080000000791a */ /* 0x000fc80000000000 */
[----:B---3--:R-:W-:-:S04]  /*b720*/  IADD3 R13, PT, PT, R38, 0xc10, RZ ;  /* 0x00000c10260d7810 */ /* 0x008fc80007ffe0ff */
[----:B-----5:R-:W-:-:S04]  /*b730*/  LEA R13, R36, R13, 0x18 ;  /* 0x0000000d240d7211 */ /* 0x020fc800078ec0ff */
[----:B------:R-:W-:-:S04]  /*b740*/  LEA R13, R32, R13, 0x7 ;  /* 0x0000000d200d7211 */ /* 0x000fc800078e38ff */
[----:B------:R-:W-:Y:S01]  /*b750*/  LEA R35, R32, R13, 0x7 ;  /* 0x0000000d20237211 */ /* 0x000fe200078e38ff */
[----:B------:R-:W-:Y:S06]  /*b760*/  BRA.DIV UR4, `(.L_x_126) ;  /* 0x000000a604287947 */ /* 0x000fec000b800000 */
[----:B------:R-:W-:Y:S06]  /*b770*/  BAR.SYNC.DEFER_BLOCKING 0x0 ;  /* 0x0000000000007b1d */ /* 0x000fec0000010000 */
.L_x_286:
[----:B------:R-:W-:Y:S01]  /*b780*/  BSSY.RECONVERGENT B0, `(.L_x_127) ;  /* 0x00000bc000007945 */ /* 0x000fe20003800200 */
[----:B------:R-:W-:-:S03]  /*b790*/  ISETP.GT.U32.AND P1, PT, R32, 0x3f, PT ;  /* 0x0000003f2000780c */ /* 0x000fc60003f24070 */
[----:B------:R-:W-:Y:S10]  /*b7a0*/  @P2 BRA `(.L_x_128) ;  /* 0x0000000800e42947 */ /* 0x000ff40003800000 */
[----:B------:R-:W3:Y:S01]  /*b7b0*/  S2UR UR5, SR_CgaCtaId ;  /* 0x00000000000579c3 */ /* 0x000ee20000008800 */
[----:B------:R-:W-:Y:S01]  /*b7c0*/  UMOV UR4, 0x400 ;  /* 0x0000040000047882 */ /* 0x000fe20000000000 */
[----:B------:R-:W-:-:S05]  /*b7d0*/  IMAD R34, R32, -0x80, R35 ;  /* 0xffffff8020227824 */ /* 0x000fca00078e0223 */
[----:B-1----:R-:W-:Y:S04]  /*b7e0*/  LDS.128 R20, [R34+0x4000] ;  /* 0x0040000022147984 */ /* 0x002fe80000000c00 */
[----:B----4-:R-:W-:Y:S01]  /*b7f0*/  LDS.128 R12, [R34+0x4010] ;  /* 0x00401000220c7984 */ /* 0x010fe20000000c00 */
[----:B---3--:R-:W-:Y:S02]  /*b800*/  ULEA UR6, UR5, UR4, 0x18 ;  /* 0x0000000405067291 */ /* 0x008fe4000f8ec0ff */
[----:B------:R-:W-:-:S04]  /*b810*/  UIADD3 UR4, UPT, UPT, UR4, 0x900, URZ ;  /* 0x0000090004047890 */ /* 0x000fc8000fffe0ff */
[----:B------:R-:W-:-:S03]  /*b820*/  ULEA UR4, UR5, UR4, 0x18 ;  /* 0x0000000405047291 */ /* 0x000fc6000f8ec0ff */
[----:B------:R-:W1:Y:S04]  /*b830*/  LDS.128 R24, [UR6+0x780] ;  /* 0x00078006ff187984 */ /* 0x000e680008000c00 */
[----:B--2---:R-:W2:Y:S01]  /*b840*/  LDS.128 R16, [UR6+0x790] ;  /* 0x00079006ff107984 */ /* 0x004ea20008000c00 */
        /* <DEDUP_REMOVED lines=8> */
[----:B------:R-:W-:Y:S02]  /*b8d0*/  HADD2.F32 R40, -RZ, R39.H0_H0 ;  /* 0x20000027ff287230 */ /* 0x000fe40000004100 */
[----:B------:R-:W-:Y:S01]  /*b8e0*/  FADD R24, R49, R24 ;  /* 0x0000001831187221 */ /* 0x000fe20000000000 */
[----:B------:R-:W-:-:S02]  /*b8f0*/  HADD2.F32 R20, -RZ, R25.H0_H0 ;  /* 0x20000019ff147230 */ /* 0x000fc40000004100 */
[----:B------:R-:W-:Y:S02]  /*b900*/  HADD2.F32 R25, -RZ, R25.H1_H1 ;  /* 0x30000019ff197230 */ /* 0x000fe40000004100 */
[----:B------:R-:W-:Y:S01]  /*b910*/  FADD R21, R24, R21 ;  /* 0x0000001518157221 */ /* 0x000fe20000000000 */
[----:B------:R-:W-:Y:S02]  /*b920*/  HADD2.F32 R46, -RZ, R39.H1_H1 ;  /* 0x30000027ff2e7230 */ /* 0x000fe40000004100 */
[----:B------:R-:W-:Y:S02]  /*b930*/  HADD2.F32 R12, -RZ, R41.H1_H1 ;  /* 0x30000029ff0c7230 */ /* 0x000fe40000004100 */
[----:B------:R-:W-:Y:S01]  /*b940*/  FADD R20, R21, R20 ;  /* 0x0000001415147221 */ /* 0x000fe20000000000 */
[--C-:B------:R-:W-:Y:S02]  /*b950*/  HADD2.F32 R39, -RZ, R16.reuse.H0_H0 ;  /* 0x20000010ff277230 */ /* 0x100fe40000004100 */
[----:B------:R-:W-:-:S02]  /*b960*/  HADD2.F32 R13, -RZ, R16.H1_H1 ;  /* 0x30000010ff0d7230 */ /* 0x000fc40000004100 */
[----:B------:R-:W-:Y:S02]  /*b970*/  FADD R37, R20, R25 ;  /* 0x0000001914257221 */ /* 0x000fe40000000000 */
[----:B------:R-:W-:Y:S02]  /*b980*/  LDS.128 R20, [R34+0x4020] ;  /* 0x0040200022147984 */ /* 0x000fe40000000c00 */
[----:B------:R-:W-:Y:S01]  /*b990*/  FADD R37, R37, R40 ;  /* 0x0000002825257221 */ /* 0x000fe20000000000 */
[----:B------:R-:W-:Y:S01]  /*b9a0*/  HADD2.F32 R40, -RZ, R41.H0_H0 ;  /* 0x20000029ff287230 */ /* 0x000fe20000004100 */
[----:B------:R-:W1:Y:S01]  /*b9b0*/  LDS.128 R24, [UR6+0x7a0] ;  /* 0x0007a006ff187984 */ /* 0x000e620008000c00 */
        /* <DEDUP_REMOVED lines=16> */
[----:B------:R-:W2:Y:S02]  /*bac0*/  LDS.128 R16, [UR6+0x7b0] ;  /* 0x0007b006ff107984 */ /* 0x000ea40008000c00 */
        /* <DEDUP_REMOVED lines=21> */
[----:B------:R-:W1:Y:S02]  /*bc20*/  LDS.128 R20, [UR6+0x7c0] ;  /* 0x0007c006ff147984 */ /* 0x000e640008000c00 */
[----:B------:R-:W-:Y:S01]  /*bc30*/  FADD R37, R37, R46 ;  /* 0x0000002e25257221 */ /* 0x000fe20000000000 */
[----:B--2---:R-:W-:Y:S02]  /*bc40*/  HMUL2 R16, R16, R12 ;  /* 0x0000000c10107232 */ /* 0x004fe40000000000 */
        /* <DEDUP_REMOVED lines=76> */
[----:B------:R-:W-:-:S03]  /*c110*/  HADD2.F32 R37, -RZ, R25.H0_H0 ;  /* 0x20000019ff257230 */ /* 0x000fc60000004100 */
        /* <DEDUP_REMOVED lines=9> */
[----:B--2---:R-:W-:Y:S02]  /*c1b0*/  HMUL2 R12, R16, R12 ;  /* 0x0000000c100c7232 */ /* 0x004fe40000000000 */
        /* <DEDUP_REMOVED lines=20> */
[----:B------:R-:W-:-:S03]  /*c300*/  LEA R13, R32, UR4, 0x1 ;  /* 0x00000004200d7c11 */ /* 0x000fc6000f8e08ff */
[----:B------:R-:W-:-:S05]  /*c310*/  FADD R12, R12, R19 ;  /* 0x000000130c0c7221 */ /* 0x000fca0000000000 */
[----:B------:R-:W-:-:S05]  /*c320*/  F2FP.F16.F32.PACK_AB R12, RZ, R12 ;  /* 0x0000000cff0c723e */ /* 0x000fca00000000ff */
[----:B------:R3:W-:Y:S02]  /*c330*/  STS.U16 [R13], R12 ;  /* 0x0000000c0d007388 */ /* 0x0007e40000000400 */
.L_x_128:
[----:B------:R-:W-:Y:S05]  /*c340*/  BSYNC.RECONVERGENT B0 ;  /* 0x0000000000007941 */ /* 0x000fea0003800200 */
.L_x_127:
[----:B------:R-:W-:-:S03]  /*c350*/  UMOV UR4, 0xffffffff ;  /* 0xffffffff00047882 */ /* 0x000fc60000000000 */
[----:B------:R-:W-:Y:S05]  /*c360*/  BRA.DIV UR4, `(.L_x_129) ;  /* 0x0000009a04547947 */ /* 0x000fea000b800000 */
[----:B------:R-:W-:Y:S06]  /*c370*/  BAR.SYNC.DEFER_BLOCKING 0x0 ;  /* 0x0000000000007b1d */ /* 0x000fec0000010000 */
.L_x_289:
[----:B------:R-:W-:-:S05]  /*c380*/  CS2R.32 R20, SR_CgaSize ;  /* 0x0000000000147805 */ /* 0x000fca0000008a00 */
[----:B------:R-:W-:-:S06]  /*c390*/  IMAD R20, R20, -0xa0, RZ ;  /* 0xffffff6014147824 */ /* 0x000fcc00078e02ff */
[----:B------:R-:W5:Y:S01]  /*c3a0*/  LDC R20, c[0x0][R20+0x258] ;  /* 0x0000960014147b82 */ /* 0x000f620000000800 */
[----:B------:R-:W-:Y:S01]  /*c3b0*/  BSSY.RECONVERGENT B0, `(.L_x_130) ;  /* 0x0000015000007945 */ /* 0x000fe20003800200 */
[----:B-1----:R-:W-:-:S05]  /*c3c0*/  CS2R.32 R21, SR_CgaSize ;  /* 0x0000000000157805 */ /* 0x002fca0000008a00 */
[----:B------:R-:W-:-:S06]  /*c3d0*/  IMAD R21, R21, -0xa0, RZ ;  /* 0xffffff6015157824 */ /* 0x000fcc00078e02ff */
[----:B------:R-:W1:Y:S01]  /*c3e0*/  LDC R21, c[0x0][R21+0x254] ;  /* 0x0000950015157b82 */ /* 0x000e620000000800 */
[----:B-----5:R-:W-:-:S04]  /*c3f0*/  ISETP.NE.U32.AND P0, PT, R20, RZ, PT ;  /* 0x000000ff1400720c */ /* 0x020fc80003f05070 */
[----:B-1----:R-:W-:Y:S01]  /*c400*/  ISETP.NE.AND.EX P0, PT, R21, RZ, PT, P0 ;  /* 0x000000ff1500720c */ /* 0x002fe20003f05300 */
[----:B------:R-:W-:-:S12]  /*c410*/  @P1 BRA `(.L_x_131) ;  /* 0x0000000000381947 */ /* 0x000fd80003800000 */
[----:B------:R-:W1:Y:S01]  /*c420*/  S2UR UR5, SR_CgaCtaId ;  /* 0x00000000000579c3 */ /* 0x000e620000008800 */
[----:B------:R-:W-:Y:S01]  /*c430*/  UMOV UR4, 0x400 ;  /* 0x0000040000047882 */ /* 0x000fe20000000000 */
[----:B---3--:R-:W-:Y:S01]  /*c440*/  LOP3.LUT R13, R32, 0x20, RZ, 0xc0, !PT ;  /* 0x00000020200d7812 */ /* 0x008fe200078ec0ff */
[----:B------:R-:W-:Y:S01]  /*c450*/  UIADD3 UR4, UPT, UPT, UR4, 0x900, URZ ;  /* 0x0000090004047890 */ /* 0x000fe2000fffe0ff */
[----:B--2---:R-:W-:Y:S02]  /*c460*/  LEA R16, R3, R0, 0x2 ;  /* 0x0000000003107211 */ /* 0x004fe400078e10ff */
[----:B------:R-:W-:Y:S02]  /*c470*/  LOP3.LUT R17, R13, 0x1f, R32, 0xf8, !PT ;  /* 0x0000001f0d117812 */ /* 0x000fe400078ef820 */
[----:B----4-:R-:W2:Y:S02]  /*c480*/  LDC.64 R12, c[0x0][0x390] ;  /* 0x0000e400ff0c7b82 */ /* 0x010ea40000000a00 */
[----:B------:R-:W-:Y:S01]  /*c490*/  LEA R16, R16, R17, 0x6 ;  /* 0x0000001110107211 */ /* 0x000fe200078e30ff */
[----:B-1----:R-:W-:-:S06]  /*c4a0*/  ULEA UR4, UR5, UR4, 0x18 ;  /* 0x0000000405047291 */ /* 0x002fcc000f8ec0ff */
[----:B------:R-:W-:Y:S02]  /*c4b0*/  LEA R14, R17, UR4, 0x2 ;  /* 0x00000004110e7c11 */ /* 0x000fe4000f8e10ff */
[----:B------:R-:W-:-:S03]  /*c4c0*/  SHF.L.U32 R17, R16, 0x1, RZ ;  /* 0x0000000110117819 */ /* 0x000fc600000006ff */
[----:B------:R-:W1:Y:S02]  /*c4d0*/  LDS R15, [R14] ;  /* 0x000000000e0f7984 */ /* 0x000e640000000800 */
[----:B--2---:R-:W-:-:S05]  /*c4e0*/  IMAD.WIDE.U32 R12, R17, 0x2, R12 ;  /* 0x00000002110c7825 */ /* 0x004fca00078e000c */
[----:B-1----:R1:W-:Y:S02]  /*c4f0*/  STG.E desc[UR8][R12.64+0x8000], R15 ;  /* 0x0080000f0c007986 */ /* 0x0023e4000c101908 */
.L_x_131:
[----:B------:R-:W-:Y:S05]  /*c500*/  BSYNC.RECONVERGENT B0 ;  /* 0x0000000000007941 */ /* 0x000fea0003800200 */
.L_x_130:
[----:B------:R-:W-:Y:S05]  /*c510*/  @P0 BRA `(.L_x_132) ;  /* 0x0000000000040947 */ /* 0x000fea0003800000 */
[----:B------:R-:W-:Y:S05]  /*c520*/  BPT.TRAP 0x1 ;  /* 0x000000040000795c */ /* 0x000fea0000300000 */
.L_x_132:
[----:B------:R-:W-:Y:S01]  /*c530*/  UMOV UR4, 0xffffffff ;  /* 0xffffffff00047882 */ /* 0x000fe20000000000 */
[----:B------:R-:W-:Y:S02]  /*c540*/  ISETP.NE.AND P2, PT, R33, RZ, PT ;  /* 0x000000ff2100720c */ /* 0x000fe40003f45270 */
[----:B------:R-:W-:Y:S11]  /*c550*/  BRA.DIV UR4, `(.L_x_133) ;  /* 0x0000009a04047947 */ /* 0x000ff6000b800000 */
[----:B------:R-:W-:Y:S06]  /*c560*/  BAR.SYNC.DEFER_BLOCKING 0x0 ;  /* 0x0000000000007b1d */ /* 0x000fec0000010000 */
.L_x_292:
[----:B------:R-:W-:Y:S01]  /*c570*/  BSSY B0, `(.L_x_134) ;  /* 0x0000028000007945 */ /* 0x000fe20003800000 */
[----:B------:R-:W-:-:S03]  /*c580*/  ISETP.GE.U32.AND P0, PT, R32, 0x40, PT ;  /* 0x000000402000780c */ /* 0x000fc60003f06070 */
[----:B------:R-:W-:Y:S10]  /*c590*/  @P2 BRA `(.L_x_135) ;  /* 0x0000000000942947 */ /* 0x000ff40003800000 */
[----:B-1-3--:R-:W1:Y:S01]  /*c5a0*/  S2R R13, SR_CTAID.Z ;  /* 0x00000000000d7919 */ /* 0x00ae620000002700 */
[----:B------:R-:W3:Y:S01]  /*c5b0*/  LDCU UR4, c[0x0][0x370] ;  /* 0x00006e00ff0477ac */ /* 0x000ee20008000800 */
[----:B----4-:R-:W-:Y:S01]  /*c5c0*/  IADD3 R12, PT, PT, R3, R0, RZ ;  /* 0x00000000030c7210 */ /* 0x010fe20007ffe0ff */
[----:B------:R-:W4:Y:S01]  /*c5d0*/  S2R R15, SR_LANEID ;  /* 0x00000000000f7919 */ /* 0x000f220000000000 */
[----:B------:R-:W5:Y:S01]  /*c5e0*/  LDCU UR5, c[0x0][0x374] ;  /* 0x00006e80ff0577ac */ /* 0x000f620008000800 */
[----:B------:R-:W2:Y:S01]  /*c5f0*/  LDCU UR6, c[0x0][0x378] ;  /* 0x00006f00ff0677ac */ /* 0x000ea20008000800 */
[----:B------:R-:W-:Y:S02]  /*c600*/  VOTEU.ANY UR12, UPT, PT ;  /* 0x00000000000c7886 */ /* 0x000fe400038e0100 */
[----:B------:R-:W4:Y:S01]  /*c610*/  FLO.U32 R14, UR12 ;  /* 0x0000000c000e7d00 */ /* 0x000f2200080e0000 */
[----:B---3--:R-:W-:-:S04]  /*c620*/  UIADD3 UR4, UPT, UPT, URZ, -UR4, URZ ;  /* 0x80000004ff047290 */ /* 0x008fc8000fffe0ff */
[----:B-----5:R-:W-:-:S04]  /*c630*/  UIMAD UR4, UR4, UR5, URZ ;  /* 0x00000005040472a4 */ /* 0x020fc8000f8e02ff */
[----:B--2---:R-:W-:Y:S01]  /*c640*/  UIMAD UR4, UR6, UR4, -0x7fffffff ;  /* 0x80000001060474a4 */ /* 0x004fe2000f8e0204 */
[----:B-1----:R-:W-:-:S04]  /*c650*/  IADD3 R13, PT, PT, -R13, RZ, RZ ;  /* 0x000000ff0d0d7210 */ /* 0x002fc80007ffe1ff */
        /* <DEDUP_REMOVED lines=19> */
.L_x_136:
[----:B------:R-:W2:Y:S04]  /*c790*/  LD.E.STRONG.GPU R13, desc[UR8][R44.64+0x4] ;  /* 0x000004082c0d7980 */ /* 0x000ea8000c10f900 */
[----:B--2---:R-:W-:Y:S01]  /*c7a0*/  CCTL.IVALL ;  /* 0x00000000ff00798f */ /* 0x004fe20002000000 */
[----:B------:R-:W-:Y:S05]  /*c7b0*/  YIELD ;  /* 0x0000000000007946 */ /* 0x000fea0003800000 */
[----:B------:R-:W-:-:S04]  /*c7c0*/  LOP3.LUT R13, R13, R12, RZ, 0x3c, !PT ;  /* 0x0000000c0d0d7212 */ /* 0x000fc800078e3cff */
[----:B------:R-:W-:-:S13]  /*c7d0*/  ISETP.GT.AND P1, PT, R13, -0x1, PT ;  /* 0xffffffff0d00780c */ /* 0x000fda0003f24270 */
[----:B------:R-:W-:Y:S05]  /*c7e0*/  @P1 BRA `(.L_x_136) ;  /* 0xfffffffc00e81947 */ /* 0x000fea000383ffff */
.L_x_135:
[----:B------:R-:W-:Y:S05]  /*c7f0*/  BSYNC B0 ;  /* 0x0000000000007941 */ /* 0x000fea0003800000 */
.L_x_134:
[----:B------:R-:W-:-:S03]  /*c800*/  UMOV UR4, 0xffffffff ;  /* 0xffffffff00047882 */ /* 0x000fc60000000000 */
[----:B------:R-:W-:Y:S05]  /*c810*/  BRA.DIV UR4, `(.L_x_137) ;  /* 0x0000009604807947 */ /* 0x000fea000b800000 */
[----:B------:R-:W-:Y:S06]  /*c820*/  BAR.SYNC.DEFER_BLOCKING 0x0 ;  /* 0x0000000000007b1d */ /* 0x000fec0000010000 */
.L_x_295:
[----:B------:R-:W5:Y:S01]  /*c830*/  LDC.64 R40, c[0x0][0x390] ;  /* 0x0000e400ff287b82 */ /* 0x000f620000000a00 */
[----:B------:R-:W-:Y:S01]  /*c840*/  ISETP.EQ.AND P0, PT, R0, RZ, !P0 ;  /* 0x000000ff0000720c */ /* 0x000fe20004702270 */
[----:B------:R-:W-:Y:S01]  /*c850*/  BSSY.RECONVERGENT B0, `(.L_x_138) ;  /* 0x0000012000007945 */ /* 0x000fe20003800200 */
[----:B------:R-:W-:-:S05]  /*c860*/  SHF.L.U32 R23, R3, 0x9, RZ ;  /* 0x0000000903177819 */ /* 0x000fca00000006ff */
[----:B-----5:R-:W-:-:S06]  /*c870*/  IMAD.WIDE.U32 R40, R23, 0x2, R40 ;  /* 0x0000000217287825 */ /* 0x020fcc00078e0028 */
[----:B------:R-:W-:Y:S05]  /*c880*/  @!P0 BRA `(.L_x_139) ;  /* 0x0000000000388947 */ /* 0x000fea0003800000 */
[----:B-1-3--:R-:W-:-:S04]  /*c890*/  LOP3.LUT R13, R32, 0x20, RZ, 0xc0, !PT ;  /* 0x00000020200d7812 */ /* 0x00afc800078ec0ff */
[----:B--2---:R-:W-:-:S05]  /*c8a0*/  LOP3.LUT R19, R13, 0x1f, R32, 0xf8, !PT ;  /* 0x0000001f0d137812 */ /* 0x004fca00078ef820 */
[----:B----4-:R-:W-:-:S05]  /*c8b0*/  IMAD.WIDE.U32 R12, R19, 0x4, R40 ;  /* 0x00000004130c7825 */ /* 0x010fca00078e0028 */
[----:B------:R-:W2:Y:S04]  /*c8c0*/  LDG.E R14, desc[UR8][R12.64+0x8000] ;  /* 0x008000080c0e7981 */ /* 0x000ea8000c1e1900 */
[----:B------:R-:W2:Y:S04]  /*c8d0*/  LDG.E R15, desc[UR8][R12.64+0x8100] ;  /* 0x008100080c0f7981 */ /* 0x000ea8000c1e1900 */
[----:B------:R-:W3:Y:S04]  /*c8e0*/  LDG.E R16, desc[UR8][R12.64+0x8200] ;  /* 0x008200080c107981 */ /* 0x000ee8000c1e1900 */
[----:B------:R-:W4:Y:S01]  /*c8f0*/  LDG.E R17, desc[UR8][R12.64+0x8300] ;  /* 0x008300080c117981 */ /* 0x000f22000c1e1900 */
[----:B------:R-:W-:-:S04]  /*c900*/  IMAD.WIDE.U32 R52, R19, 0x4, R52 ;  /* 0x0000000413347825 */ /* 0x000fc800078e0034 */
[----:B--2---:R-:W-:Y:S01]  /*c910*/  HFMA2 R15, R14, 1, 1, R15 ;  /* 0x3c003c000e0f7831 */ /* 0x004fe2000000000f */
[----:B------:R-:W-:-:S03]  /*c920*/  IADD3 R14, P1, PT, R52, 0x1000000, RZ ;  /* 0x01000000340e7810 */ /* 0x000fc60007f3e0ff */
[----:B---3--:R-:W-:Y:S01]  /*c930*/  HADD2 R16, R15, R16 ;  /* 0x000000100f107230 */ /* 0x008fe20000000000 */
[----:B------:R-:W-:-:S03]  /*c940*/  IADD3.X R15, PT, PT, RZ, R53, RZ, P1, !PT ;  /* 0x00000035ff0f7210 */ /* 0x000fc60000ffe4ff */
[----:B----4-:R-:W-:-:S05]  /*c950*/  HFMA2 R17, R16, 1, 1, R17 ;  /* 0x3c003c0010117831 */ /* 0x010fca0000000011 */
[----:B------:R1:W-:Y:S02]  /*c960*/  STG.E desc[UR8][R14.64+-0x800000], R17 ;  /* 0x800000110e007986 */ /* 0x0003e4000c101908 */
.L_x_139:
[----:B------:R-:W-:Y:S05]  /*c970*/  BSYNC.RECONVERGENT B0 ;  /* 0x0000000000007941 */ /* 0x000fea0003800200 */
.L_x_138:
[----:B------:R-:W-:-:S03]  /*c980*/  UMOV UR4, 0xffffffff ;  /* 0xffffffff00047882 */ /* 0x000fc60000000000 */
[----:B------:R-:W-:Y:S05]  /*c990*/  BRA.DIV UR4, `(.L_x_140) ;  /* 0x00000096044c7947 */ /* 0x000fea000b800000 */
[----:B------:R-:W-:Y:S06]  /*c9a0*/  BAR.SYNC.DEFER_BLOCKING 0x0 ;  /* 0x0000000000007b1d */ /* 0x000fec0000010000 */
.L_x_298:
[----:B------:R-:W-:Y:S01]  /*c9b0*/  BSSY B0, `(.L_x_141) ;  /* 0x0000028000007945 */ /* 0x000fe20003800000 */
[----:B------:R-:W-:-:S03]  /*c9c0*/  ISETP.GT.U32.AND P1, PT, R32, 0x3ff, PT ;  /* 0x000003ff2000780c */ /* 0x000fc60003f24070 */
        /* <DEDUP_REMOVED lines=32> */
.L_x_143:
[----:B------:R-:W2:Y:S04]  /*cbd0*/  LD.E.STRONG.GPU R13, desc[UR8][R44.64+0x4] ;  /* 0x000004082c0d7980 */ /* 0x000ea8000c10f900 */
[----:B--2---:R-:W-:Y:S01]  /*cbe0*/  CCTL.IVALL ;  /* 0x00000000ff00798f */ /* 0x004fe20002000000 */
[----:B------:R-:W-:Y:S05]  /*cbf0*/  YIELD ;  /* 0x0000000000007946 */ /* 0x000fea0003800000 */
[----:B------:R-:W-:-:S04]  /*cc00*/  LOP3.LUT R13, R13, R12, RZ, 0x3c, !PT ;  /* 0x0000000c0d0d7212 */ /* 0x000fc800078e3cff */
[----:B------:R-:W-:-:S13]  /*cc10*/  ISETP.GT.AND P2, PT, R13, -0x1, PT ;  /* 0xffffffff0d00780c */ /* 0x000fda0003f44270 */
[----:B------:R-:W-:Y:S05]  /*cc20*/  @P2 BRA `(.L_x_143) ;  /* 0xfffffffc00e82947 */ /* 0x000fea000383ffff */
.L_x_142:
[----:B------:R-:W-:Y:S05]  /*cc30*/  BSYNC B0 ;  /* 0x0000000000007941 */ /* 0x000fea0003800000 */
.L_x_141:
[----:B------:R-:W-:-:S03]  /*cc40*/  UMOV UR4, 0xffffffff ;  /* 0xffffffff00047882 */ /* 0x000fc60000000000 */
[----:B------:R-:W-:Y:S05]  /*cc50*/  BRA.DIV UR4, `(.L_x_144) ;  /* 0x0000009204c87947 */ /* 0x000fea000b800000 */
[----:B------:R-:W-:Y:S06]  /*cc60*/  BAR.SYNC.DEFER_BLOCKING 0x0 ;  /* 0x0000000000007b1d */ /* 0x000fec0000010000 */
.L_x_301:
[----:B------:R-:W-:Y:S04]  /*cc70*/  BSSY.RECONVERGENT B0, `(.L_x_145) ;  /* 0x000001a000007945 */ /* 0x000fe80003800200 */
[----:B------:R-:W-:Y:S05]  /*cc80*/  @P1 BRA `(.L_x_146) ;  /* 0x0000000000601947 */ /* 0x000fea0003800000 */
[----:B-1----:R-:W1:Y:S01]  /*cc90*/  S2R R15, SR_CgaCtaId ;  /* 0x00000000000f7919 */ /* 0x002e620000008800 */
[----:B---34-:R-:W3:Y:S01]  /*cca0*/  LDC.64 R12, c[0x0][0x3c0] ;  /* 0x0000f000ff0c7b82 */ /* 0x018ee20000000a00 */
[----:B------:R-:W-:Y:S01]  /*ccb0*/  MOV R14, 0x400 ;  /* 0x00000400000e7802 */ /* 0x000fe20000000f00 */
[----:B--2---:R-:W2:Y:S01]  /*ccc0*/  S2R R17, SR_SWINHI ;  /* 0x0000000000117919 */ /* 0x004ea20000002f00 */
[----:B------:R-:W-:Y:S02]  /*ccd0*/  LEA R22, R0, R7, 0x14 ;  /* 0x0000000700167211 */ /* 0x000fe400078ea0ff */
[----:B------:R-:W-:Y:S02]  /*cce0*/  IADD3 R14, PT, PT, R14, 0xc10, RZ ;  /* 0x00000c100e0e7810 */ /* 0x000fe40007ffe0ff */
[----:B------:R-:W-:Y:S02]  /*ccf0*/  MOV R25, R4 ;  /* 0x0000000400197202 */ /* 0x000fe40000000f00 */
[----:B-1----:R-:W-:-:S04]  /*cd00*/  LEA R14, R15, R14, 0x18 ;  /* 0x0000000e0f0e7211 */ /* 0x002fc800078ec0ff */
[----:B------:R-:W-:Y:S02]  /*cd10*/  MOV R14, R14 ;  /* 0x0000000e000e7202 */ /* 0x000fe40000000f00 */
[----:B--2---:R-:W-:-:S07]  /*cd20*/  MOV R15, R17 ;  /* 0x00000011000f7202 */ /* 0x004fce0000000f00 */
.L_x_147:
[C---:B-1----:R-:W-:Y:S02]  /*cd30*/  LEA R17, R25.reuse, R22, 0xc ;  /* 0x0000001619117211 */ /* 0x042fe400078e60ff */
[----:B------:R-:W-:-:S03]  /*cd40*/  LEA R19, R25, R2, 0x7 ;  /* 0x0000000219137211 */ /* 0x000fc600078e38ff */
[----:B---3--:R-:W-:-:S04]  /*cd50*/  IMAD.WIDE.U32 R16, R17, 0x2, R12 ;  /* 0x0000000211107825 */ /* 0x008fc800078e000c */
[----:B------:R-:W-:Y:S01]  /*cd60*/  IMAD.WIDE.U32 R18, R19, 0x2, R14 ;  /* 0x0000000213127825 */ /* 0x000fe200078e000e */
[----:B------:R-:W-:-:S04]  /*cd70*/  IADD3 R16, P2, PT, R16, 0x800000, RZ ;  /* 0x0080000010107810 */ /* 0x000fc80007f5e0ff */
[----:B------:R-:W-:Y:S02]  /*cd80*/  IADD3.X R17, PT, PT, RZ, R17, RZ, P2, !PT ;  /* 0x00000011ff117210 */ /* 0x000fe400017fe4ff */
[----:B------:R-:W-:Y:S02]  /*cd90*/  MOV R19, R18 ;  /* 0x0000001200137202 */ /* 0x000fe40000000f00 */
[C---:B------:R-:W-:Y:S02]  /*cda0*/  ISETP.GE.U32.AND P2, PT, R25.reuse, 0x38, PT ;  /* 0x000000381900780c */ /* 0x040fe40003f46070 */
[----:B------:R-:W-:Y:S01]  /*cdb0*/  IADD3 R25, PT, PT, R25, 0x8, RZ ;  /* 0x0000000819197810 */ /* 0x000fe20007ffe0ff */
[----:B------:R-:W-:Y:S01]  /*cdc0*/  @!PT LDS RZ, [RZ] ;  /* 0x00000000fffff984 */ /* 0x000fe20000000800 */
[----:B------:R-:W-:Y:S01]  /*cdd0*/  @!PT LDS RZ, [RZ] ;  /* 0x00000000fffff984 */ /* 0x000fe20000000800 */
[----:B------:R-:W-:Y:S01]  /*cde0*/  @!PT LDS RZ, [RZ] ;  /* 0x00000000fffff984 */ /* 0x000fe20000000800 */
[----:B------:R1:W-:Y:S10]  /*cdf0*/  LDGSTS.E.BYPASS.128 [R19], desc[UR8][R16.64] ;  /* 0x0000000010137fae */ /* 0x0003f4000b981808 */
[----:B------:R-:W-:Y:S05]  /*ce00*/  @!P2 BRA `(.L_x_147) ;  /* 0xfffffffc00c8a947 */ /* 0x000fea000383ffff */
.L_x_146:
[----:B------:R-:W-:Y:S05]  /*ce10*/  BSYNC.RECONVERGENT B0 ;  /* 0x0000000000007941 */ /* 0x000fea0003800200 */
.L_x_145:
[----:B------:R-:W0:Y:S01]  /*ce20*/  LDGDEPBAR ;  /* 0x00000000000079af */ /* 0x000e220000000000 */
[----:B------:R-:W-:Y:S01]  /*ce30*/  HFMA2 R24, -RZ, RZ, 0, 0 ;  /* 0x00000000ff187431 */ /* 0x000fe200000001ff */
[----:B------:R-:W-:Y:S01]  /*ce40*/  BSSY B0, `(.L_x_148) ;  /* 0x000019d000007945 */ /* 0x000fe20003800000 */
[----:B------:R-:W-:-:S07]  /*ce50*/  MOV R26, RZ ;  /* 0x000000ff001a7202 */ /* 0x000fce0000000f00 */
.L_x_164:
[----:B------:R-:W-:Y:S01]  /*ce60*/  UMOV UR4, 0xffffffff ;  /* 0xffffffff00047882 */ /* 0x000fe20000000000 */
[----:B------:R-:W-:-:S04]  /*ce70*/  DEPBAR.LE SB0, 0x0 ;  /* 0x000080000000791a */ /* 0x000fc80000000000 */
[----:B------:R-:W-:Y:S01]  /*ce80*/  MOV R27, R26 ;  /* 0x0000001a001b7202 */ /* 0x000fe20000000f00 */
[----:B---3--:R-:W-:Y:S06]  /*ce90*/  BRA.DIV UR4, `(.L_x_149) ;  /* 0x0000009204647947 */ /* 0x008fec000b800000 */
[----:B------:R-:W-:Y:S06]  /*cea0*/  BAR.SYNC.DEFER_BLOCKING 0x0 ;  /* 0x0000000000007b1d */ /* 0x000fec0000010000 */
.L_x_304:
[C---:B-1-3--:R-:W-:Y:S01]  /*ceb0*/  IADD3 R13, PT, PT, R26.reuse, 0x1, RZ ;  /* 0x000000011a0d7810 */ /* 0x04afe20007ffe0ff */
        /* <DEDUP_REMOVED lines=14> */
[----:B--2---:R-:W1:Y:S01]  /*cfa0*/  S2R R16, SR_CgaCtaId ;  /* 0x0000000000107919 */ /* 0x004e620000008800 */
[----:B----4-:R-:W2:Y:S01]  /*cfb0*/  LDC.64 R12, c[0x0][0x3c0] ;  /* 0x0000f000ff0c7b82 */ /* 0x010ea20000000a00 */
[----:B------:R-:W-:Y:S01]  /*cfc0*/  MOV R15, 0x400 ;  /* 0x00000400000f7802 */ /* 0x000fe20000000f00 */
[----:B------:R-:W3:Y:S01]  /*cfd0*/  S2R R18, SR_SWINHI ;  /* 0x0000000000127919 */ /* 0x000ee20000002f00 */
[----:B------:R-:W-:Y:S02]  /*cfe0*/  IADD3 R14, PT, PT, R4, R25, RZ ;  /* 0x00000019040e7210 */ /* 0x000fe40007ffe0ff */
[----:B------:R-:W-:Y:S02]  /*cff0*/  IADD3 R15, PT, PT, R15, 0xc10, RZ ;  /* 0x00000c100f0f7810 */ /* 0x000fe40007ffe0ff */
[----:B------:R-:W-:Y:S02]  /*d000*/  LEA R47, R14, R7, 0xc ;  /* 0x000000070e2f7211 */ /* 0x000fe400078e60ff */
[----:B------:R-:W-:-:S02]  /*d010*/  LEA R49, R4, R39, 0x7 ;  /* 0x0000002704317211 */ /* 0x000fc400078e38ff */
[----:B------:R-:W-:Y:S02]  /*d020*/  MOV R22, R6 ;  /* 0x0000000600167202 */ /* 0x000fe40000000f00 */
[----:B-1----:R-:W-:Y:S01]  /*d030*/  LEA R15, R16, R15, 0x18 ;  /* 0x0000000f100f7211 */ /* 0x002fe200078ec0ff */
[----:B--2---:R-:W-:-:S03]  /*d040*/  IMAD.WIDE.U32 R16, R47, 0x2, R12 ;  /* 0x000000022f107825 */ /* 0x004fc600078e000c */
[----:B------:R-:W-:Y:S02]  /*d050*/  MOV R14, R15 ;  /* 0x0000000f000e7202 */ /* 0x000fe40000000f00 */
[----:B---3--:R-:W-:Y:S02]  /*d060*/  MOV R15, R18 ;  /* 0x00000012000f7202 */ /* 0x008fe40000000f00 */
[----:B------:R-:W-:Y:S01]  /*d070*/  IADD3 R16, P3, PT, R16, 0x800000, RZ ;  /* 0x0080000010107810 */ /* 0x000fe20007f7e0ff */
[----:B------:R-:W-:-:S03]  /*d080*/  IMAD.WIDE.U32 R18, R49, 0x2, R14 ;  /* 0x0000000231127825 */ /* 0x000fc600078e000e */
[----:B------:R-:W-:Y:S02]  /*d090*/  IADD3.X R17, PT, PT, RZ, R17, RZ, P3, !PT ;  /* 0x00000011ff117210 */ /* 0x000fe40001ffe4ff */
[----:B------:R-:W-:Y:S02]  /*d0a0*/  ISETP.NE.AND P3, PT, R10, 0x1, PT ;  /* 0x000000010a00780c */ /* 0x000fe40003f65270 */
[----:B------:R-:W-:-:S05]  /*d0b0*/  MOV R19, R18 ;  /* 0x0000001200137202 */ /* 0x000fca0000000f00 */
        /* <DEDUP_REMOVED lines=10> */
[----:B------:R-:W-:-:S04]  /*d160*/  IADD3 R16, P3, PT, R16, 0x800000, RZ ;  /* 0x0080000010107810 */ /* 0x000fc80007f7e0ff */
[----:B------:R-:W-:Y:S02]  /*d170*/  IADD3.X R17, PT, PT, RZ, R17, RZ, P3, !PT ;  /* 0x00000011ff117210 */ /* 0x000fe40001ffe4ff */
[----:B------:R-:W-:Y:S02]  /*d180*/  MOV R19, R18 ;  /* 0x0000001200137202 */ /* 0x000fe40000000f00 */
[----:B------:R-:W-:-:S03]  /*d190*/  ISETP.NE.AND P3, PT, R10, 0x2, PT ;  /* 0x000000020a00780c */ /* 0x000fc60003f65270 */
[----:B------:R-:W-:Y:S01]  /*d1a0*/  @!PT LDS RZ, [RZ] ;  /* 0x00000000fffff984 */ /* 0x000fe20000000800 */
[----:B------:R-:W-:Y:S01]  /*d1b0*/  @!PT LDS RZ, [RZ] ;  /* 0x00000000fffff984 */ /* 0x000fe20000000800 */
[----:B------:R-:W-:Y:S01]  /*d1c0*/  @!PT LDS RZ, [RZ] ;  /* 0x00000000fffff984 */ /* 0x000fe20000000800 */
[----:B------:R3:W-:Y:S10]  /*d1d0*/  LDGSTS.E.BYPASS.128 [R19], desc[UR8][R16.64] ;  /* 0x0000000010137fae */ /* 0x0007f4000b981808 */
[----:B------:R-:W-:Y:S05]  /*d1e0*/  @!P3 BRA `(.L_x_153) ;  /* 0x000000000030b947 */ /* 0x000fea0003800000 */
[----:B------:R-:W-:Y:S02]  /*d1f0*/  IADD3 R47, PT, PT, R47, 0x10000, RZ ;  /* 0x000100002f2f7810 */ /* 0x000fe40007ffe0ff */
[----:B------:R-:W-:Y:S02]  /*d200*/  IADD3 R49, PT, PT, R49, 0x800, RZ ;  /* 0x0000080031317810 */ /* 0x000fe40007ffe0ff */
[----:B------:R-:W-:Y:S01]  /*d210*/  MOV R22, R9 ;  /* 0x0000000900167202 */ /* 0x000fe20000000f00 */
[----:B------:R-:W-:-:S04]  /*d220*/  IMAD.WIDE.U32 R12, R47, 0x2, R12 ;  /* 0x000000022f0c7825 */ /* 0x000fc800078e000c */
[----:B------:R-:W-:Y:S01]  /*d230*/  IMAD.WIDE.U32 R14, R49, 0x2, R14 ;  /* 0x00000002310e7825 */ /* 0x000fe200078e000e */
[----:B------:R-:W-:-:S04]  /*d240*/  IADD3 R12, P3, PT, R12, 0x800000, RZ ;  /* 0x008000000c0c7810 */ /* 0x000fc80007f7e0ff */
[----:B------:R-:W-:Y:S02]  /*d250*/  IADD3.X R13, PT, PT, RZ, R13, RZ, P3, !PT ;  /* 0x0000000dff0d7210 */ /* 0x000fe40001ffe4ff */
[----:B------:R-:W-:-:S05]  /*d260*/  MOV R15, R14 ;  /* 0x0000000e000f7202 */ /* 0x000fca0000000f00 */
[----:B------:R-:W-:Y:S01]  /*d270*/  @!PT LDS RZ, [RZ] ;  /* 0x00000000fffff984 */ /* 0x000fe20000000800 */
[----:B------:R-:W-:Y:S01]  /*d280*/  @!PT LDS RZ, [RZ] ;  /* 0x00000000fffff984 */ /* 0x000fe20000000800 */
[----:B------:R-:W-:Y:S01]  /*d290*/  @!PT LDS RZ, [RZ] ;  /* 0x00000000fffff984 */ /* 0x000fe20000000800 */
[----:B------:R1:W-:Y:S02]  /*d2a0*/  LDGSTS.E.BYPASS.128 [R15], desc[UR8][R12.64] ;  /* 0x000000000c0f7fae */ /* 0x0003e4000b981808 */
.L_x_153:
[----:B------:R-:W-:Y:S05]  /*d2b0*/  BSYNC.RECONVERGENT B2 ;  /* 0x0000000000027941 */ /* 0x000fea0003800200 */
.L_x_152:
[----:B------:R-:W-:-:S13]  /*d2c0*/  ISETP.GE.U32.AND P3, PT, R5, 0x18, PT ;  /* 0x000000180500780c */ /* 0x000fda0003f66070 */
[----:B------:R-:W-:Y:S05]  /*d2d0*/  @!P3 BRA `(.L_x_151) ;  /* 0x0000000000bcb947 */ /* 0x000fea0003800000 */
[----:B-1----:R-:W1:Y:S01]  /*d2e0*/  S2R R13, SR_CgaCtaId ;  /* 0x00000000000d7919 */ /* 0x002e620000008800 */
[----:B----4-:R-:W-:Y:S01]  /*d2f0*/  MOV R12, 0x400 ;  /* 0x00000400000c7802 */ /* 0x010fe20000000f00 */
[----:B------:R-:W4:Y:S03]  /*d300*/  S2R R15, SR_SWINHI ;  /* 0x00000000000f7919 */ /* 0x000f260000002f00 */
[----:B------:R-:W-:-:S04]  /*d310*/  IADD3 R12, PT, PT, R12, 0xc10, RZ ;  /* 0x00000c100c0c7810 */ /* 0x000fc80007ffe0ff */
[----:B-1----:R-:W-:-:S04]  /*d320*/  LEA R12, R13, R12, 0x18 ;  /* 0x0000000c0d0c7211 */ /* 0x002fc800078ec0ff */
[----:B------:R-:W-:Y:S02]  /*d330*/  MOV R12, R12 ;  /* 0x0000000c000c7202 */ /* 0x000fe40000000f00 */
[----:B----4-:R-:W-:-:S07]  /*d340*/  MOV R13, R15 ;  /* 0x0000000f000d7202 */ /* 0x010fce0000000f00 */
.L_x_154:
[----:B-1----:R-:W1:Y:S01]  /*d350*/  LDC.64 R14, c[0x0][0x3c0] ;  /* 0x0000f000ff0e7b82 */ /* 0x002e620000000a00 */
[----:B--23--:R-:W-:Y:S02]  /*d360*/  LEA R19, R22, R39, 0x7 ;  /* 0x0000002716137211 */ /* 0x00cfe400078e38ff */
[----:B------:R-:W-:Y:S02]  /*d370*/  IADD3 R18, PT, PT, R25, R22, RZ ;  /* 0x0000001619127210 */ /* 0x000fe40007ffe0ff */
[C---:B------:R-:W-:Y:S01]  /*d380*/  IADD3 R53, PT, PT, R19.reuse, 0x400, RZ ;  /* 0x0000040013357810 */ /* 0x040fe20007ffe0ff */
[C-C-:B------:R-:W-:Y:S01]  /*d390*/  IMAD.WIDE.U32 R16, R19.reuse, 0x2, R12.reuse ;  /* 0x0000000213107825 */ /* 0x140fe200078e000c */
[----:B------:R-:W-:Y:S02]  /*d3a0*/  LEA R55, R18, R7, 0xc ;  /* 0x0000000712377211 */ /* 0x000fe400078e60ff */
[----:B------:R-:W-:Y:S01]  /*d3b0*/  IADD3 R47, PT, PT, R19, 0x800, RZ ;  /* 0x00000800132f7810 */ /* 0x000fe20007ffe0ff */
[----:B------:R-:W-:Y:S01]  /*d3c0*/  IMAD.WIDE.U32 R52, R53, 0x2, R12 ;  /* 0x0000000235347825 */ /* 0x000fe200078e000c */
[----:B------:R-:W-:-:S02]  /*d3d0*/  MOV R57, R16 ;  /* 0x0000001000397202 */ /* 0x000fc40000000f00 */
[----:B------:R-:W-:Y:S01]  /*d3e0*/  IADD3 R17, PT, PT, R19, 0xc00, RZ ;  /* 0x00000c0013117810 */ /* 0x000fe20007ffe0ff */
[--C-:B------:R-:W-:Y:S01]  /*d3f0*/  IMAD.WIDE.U32 R46, R47, 0x2, R12.reuse ;  /* 0x000000022f2e7825 */ /* 0x100fe200078e000c */
[C---:B------:R-:W-:Y:S02]  /*d400*/  IADD3 R49, PT, PT, R55.reuse, 0x8000, RZ ;  /* 0x0000800037317810 */ /* 0x040fe40007ffe0ff */
[----:B------:R-:W-:Y:S01]  /*d410*/  IADD3 R19, PT, PT, R55, 0x10000, RZ ;  /* 0x0001000037137810 */ /* 0x000fe20007ffe0ff */
[----:B------:R-:W-:Y:S01]  /*d420*/  IMAD.WIDE.U32 R16, R17, 0x2, R12 ;  /* 0x0000000211107825 */ /* 0x000fe200078e000c */
[C---:B------:R-:W-:Y:S02]  /*d430*/  IADD3 R59, PT, PT, R55.reuse, 0x18000, RZ ;  /* 0x00018000373b7810 */ /* 0x040fe40007ffe0ff */
[----:B------:R-:W-:Y:S02]  /*d440*/  MOV R47, R46 ;  /* 0x0000002e002f7202 */ /* 0x000fe40000000f00 */
[----:B------:R-:W-:Y:S01]  /*d450*/  MOV R61, R16 ;  /* 0x00000010003d7202 */ /* 0x000fe20000000f00 */
[----:B-1----:R-:W-:-:S04]  /*d460*/  IMAD.WIDE.U32 R54, R55, 0x2, R14 ;  /* 0x0000000237367825 */ /* 0x002fc800078e000e */
[----:B------:R-:W-:-:S04]  /*d470*/  IMAD.WIDE.U32 R48, R49, 0x2, R14 ;  /* 0x0000000231307825 */ /* 0x000fc800078e000e */
[----:B------:R-:W-:-:S04]  /*d480*/  IMAD.WIDE.U32 R18, R19, 0x2, R14 ;  /* 0x0000000213127825 */ /* 0x000fc800078e000e */
[----:B------:R-:W-:Y:S01]  /*d490*/  IMAD.WIDE.U32 R14, R59, 0x2, R14 ;  /* 0x000000023b0e7825 */ /* 0x000fe200078e000e */
[----:B------:R-:W-:Y:S02]  /*d4a0*/  MOV R59, R52 ;  /* 0x00000034003b7202 */ /* 0x000fe40000000f00 */
[----:B------:R-:W-:Y:S02]  /*d4b0*/  IADD3 R52, P3, PT, R54, 0x800000, RZ ;  /* 0x0080000036347810 */ /* 0x000fe40007f7e0ff */
[----:B------:R-:W-:Y:S02]  /*d4c0*/  IADD3 R18, P4, PT, R18, 0x800000, RZ ;  /* 0x0080000012127810 */ /* 0x000fe40007f9e0ff */
[----:B------:R-:W-:Y:S02]  /*d4d0*/  IADD3.X R53, PT, PT, RZ, R55, RZ, P3, !PT ;  /* 0x00000037ff357210 */ /* 0x000fe40001ffe4ff */
[----:B------:R-:W-:Y:S02]  /*d4e0*/  IADD3 R16, P3, PT, R48, 0x800000, RZ ;  /* 0x0080000030107810 */ /* 0x000fe40007f7e0ff */
[----:B------:R-:W-:Y:S01]  /*d4f0*/  IADD3 R14, P5, PT, R14, 0x800000, RZ ;  /* 0x008000000e0e7810 */ /* 0x000fe20007fbe0ff */
[----:B------:R-:W-:Y:S01]  /*d500*/  @!PT LDS RZ, [RZ] ;  /* 0x00000000fffff984 */ /* 0x000fe20000000800 */
[----:B------:R-:W-:Y:S01]  /*d510*/  @!PT LDS RZ, [RZ] ;  /* 0x00000000fffff984 */ /* 0x000fe20000000800 */
[----:B------:R-:W-:Y:S01]  /*d520*/  @!PT LDS RZ, [RZ] ;  /* 0x00000000fffff984 */ /* 0x000fe20000000800 */
[----:B------:R1:W-:Y:S01]  /*d530*/  LDGSTS.E.BYPASS.128 [R57], desc[UR8][R52.64] ;  /* 0x0000000034397fae */ /* 0x0003e2000b981808 */
[----:B------:R-:W-:-:S02]  /*d540*/  IADD3.X R17, PT, PT, RZ, R49, RZ, P3, !PT ;  /* 0x00000031ff117210 */ /* 0x000fc40001ffe4ff */
[----:B------:R-:W-:Y:S02]  /*d550*/  IADD3.X R19, PT, PT, RZ, R19, RZ, P4, !PT ;  /* 0x00000013ff137210 */ /* 0x000fe400027fe4ff */
[----:B------:R-:W-:Y:S01]  /*d560*/  IADD3.X R15, PT, PT, RZ, R15, RZ, P5, !PT ;  /* 0x0000000fff0f7210 */ /* 0x000fe20002ffe4ff */
[----:B------:R1:W-:Y:S01]  /*d570*/  LDGSTS.E.BYPASS.128 [R59], desc[UR8][R16.64] ;  /* 0x00000000103b7fae */ /* 0x0003e2000b981808 */
[C---:B------:R-:W-:Y:S02]  /*d580*/  ISETP.GE.U32.AND P3, PT, R22.reuse, 0x20, PT ;  /* 0x000000201600780c */ /* 0x040fe40003f66070 */
[----:B------:R-:W-:Y:S01]  /*d590*/  IADD3 R22, PT, PT, R22, 0x20, RZ ;  /* 0x0000002016167810 */ /* 0x000fe20007ffe0ff */
[----:B------:R1:W-:Y:S04]  /*d5a0*/  LDGSTS.E.BYPASS.128 [R47], desc[UR8][R18.64] ;  /* 0x00000000122f7fae */ /* 0x0003e8000b981808 */
[----:B------:R1:W-:Y:S06]  /*d5b0*/  LDGSTS.E.BYPASS.128 [R61], desc[UR8][R14.64] ;  /* 0x000000000e3d7fae */ /* 0x0003ec000b981808 */
[----:B------:R-:W-:Y:S05]  /*d5c0*/  @!P3 BRA `(.L_x_154) ;  /* 0xfffffffc0060b947 */ /* 0x000fea000383ffff */
.L_x_151:
[----:B------:R-:W-:Y:S05]  /*d5d0*/  BSYNC.RECONVERGENT B1 ;  /* 0x0000000000017941 */ /* 0x000fea0003800200 */
.L_x_150:
[----:B------:R-:W5:Y:S01]  /*d5e0*/  S2R R22, SR_CgaCtaId ;  /* 0x0000000000167919 */ /* 0x000f620000008800 */
[C---:B------:R-:W-:Y:S01]  /*d5f0*/  ISETP.GT.U32.AND P3, PT, R32.reuse, 0x7f, PT ;  /* 0x0000007f2000780c */ /* 0x040fe20003f64070 */
[----:B------:R-:W-:Y:S01]  /*d600*/  BSSY.RECONVERGENT B1, `(.L_x_155) ;  /* 0x000004d000017945 */ /* 0x000fe20003800200 */
[----:B------:R-:W-:Y:S01]  /*d610*/  MOV R25, 0x400 ;  /* 0x0000040000197802 */ /* 0x000fe20000000f00 */
[----:B------:R-:W0:Y:S01]  /*d620*/  LDGDEPBAR ;  /* 0x00000000000079af */ /* 0x000e220000000000 */
[----:B-1--4-:R-:W-:Y:S02]  /*d630*/  IADD3 R12, PT, PT, R32, R37, RZ ;  /* 0x00000025200c7210 */ /* 0x012fe40007ffe0ff */
[C---:B------:R-:W-:Y:S02]  /*d640*/  IADD3 R13, PT, PT, R25.reuse, 0xa00, RZ ;  /* 0x00000a00190d7810 */ /* 0x040fe40007ffe0ff */
[----:B------:R-:W-:Y:S02]  /*d650*/  IADD3 R15, PT, PT, R25, 0xc10, RZ ;  /* 0x00000c10190f7810 */ /* 0x000fe40007ffe0ff */
[----:B-----5:R-:W-:-:S02]  /*d660*/  LEA R34, R22, R13, 0x18 ;  /* 0x0000000d16227211 */ /* 0x020fc400078ec0ff */
[----:B------:R-:W-:Y:S02]  /*d670*/  LEA R37, R22, R15, 0x18 ;  /* 0x0000000f16257211 */ /* 0x000fe400078ec0ff */
[----:B------:R-:W-:Y:S02]  /*d680*/  LEA R34, R27, R34, 0x7 ;  /* 0x000000221b227211 */ /* 0x000fe400078e38ff */
[----:B------:R-:W-:Y:S01]  /*d690*/  LEA R27, R12, R37, 0x1 ;  /* 0x000000250c1b7211 */ /* 0x000fe200078e08ff */
[----:B------:R-:W-:Y:S06]  /*d6a0*/  @P3 BRA `(.L_x_156) ;  /* 0x0000000400083947 */ /* 0x000fec0003800000 */
[----:B--23--:R-:W-:Y:S04]  /*d6b0*/  LDS.U16 R17, [R27] ;  /* 0x000000001b117984 */ /* 0x00cfe80000000400 */
[----:B------:R-:W1:Y:S04]  /*d6c0*/  LDS.128 R12, [R34] ;  /* 0x00000000220c7984 */ /* 0x000e680000000c00 */
[----:B------:R-:W2:Y:S04]  /*d6d0*/  LDS.U16 R19, [R27+0x100] ;  /* 0x000100001b137984 */ /* 0x000ea80000000400 */
[----:B------:R-:W3:Y:S04]  /*d6e0*/  LDS.U16 R54, [R27+0x200] ;  /* 0x000200001b367984 */ /* 0x000ee80000000400 */
[----:B------:R-:W4:Y:S04]  /*d6f0*/  LDS.U16 R52, [R27+0x300] ;  /* 0x000300001b347984 */ /* 0x000f280000000400 */
[----:B------:R-:W5:Y:S04]  /*d700*/  LDS.U16 R39, [R27+0x400] ;  /* 0x000400001b277984 */ /* 0x000f680000000400 */
[----:B------:R-:W5:Y:S04]  /*d710*/  LDS.U16 R47, [R27+0x500] ;  /* 0x000500001b2f7984 */ /* 0x000f680000000400 */
[----:B------:R-:W5:Y:S04]  /*d720*/  LDS.U16 R48, [R27+0x600] ;  /* 0x000600001b307984 */ /* 0x000f680000000400 */
[----:B------:R-:W5:Y:S04]  /*d730*/  LDS.U16 R46, [R27+0x700] ;  /* 0x000700001b2e7984 */ /* 0x000f680000000400 */
[----:B------:R-:W-:Y:S01]  /*d740*/  LDS.U16 R49, [R27+0x800] ;  /* 0x000800001b317984 */ /* 0x000fe20000000400 */
[----:B-1----:R-:W-:-:S02]  /*d750*/  HMUL2 R17, R12.H0_H0, R17.H0_H0 ;  /* 0x200000110c117232 */ /* 0x002fc40000000800 */
[----:B--2---:R-:W-:-:S03]  /*d760*/  HMUL2 R12, R12.H1_H1, R19.H0_H0 ;  /* 0x200000130c0c7232 */ /* 0x004fc60000000c00 */
[----:B------:R-:W-:Y:S02]  /*d770*/  HADD2.F32 R53, -RZ, R17.H0_H0 ;  /* 0x20000011ff357230 */ /* 0x000fe40000004100 */
[----:B------:R-:W1:Y:S01]  /*d780*/  LDS.128 R16, [R34+0x10] ;  /* 0x0000100022107984 */ /* 0x000e620000000c00 */
[C---:B---3--:R-:W-:Y:S02]  /*d790*/  HMUL2 R54, R13.reuse.H0_H0, R54.H0_H0 ;  /* 0x200000360d367232 */ /* 0x048fe40000000800 */
[----:B------:R-:W-:Y:S02]  /*d7a0*/  HADD2.F32 R55, -RZ, R12.H0_H0 ;  /* 0x2000000cff377230 */ /* 0x000fe40000004100 */
[----:B------:R-:W-:Y:S01]  /*d7b0*/  FADD R24, R24, R53 ;  /* 0x0000003518187221 */ /* 0x000fe20000000000 */
[----:B------:R-:W2:Y:S01]  /*d7c0*/  LDS.U16 R12, [R27+0xa00] ;  /* 0x000a00001b0c7984 */ /* 0x000ea20000000400 */
[----:B----4-:R-:W-:Y:S02]  /*d7d0*/  HMUL2 R52, R13.H1_H1, R52.H0_H0 ;  /* 0x200000340d347232 */ /* 0x010fe40000000c00 */
[----:B------:R-:W-:-:S02]  /*d7e0*/  HADD2.F32 R54, -RZ, R54.H0_H0 ;  /* 0x20000036ff367230 */ /* 0x000fc40000004100 */
[----:B------:R-:W-:Y:S01]  /*d7f0*/  FADD R55, R24, R55 ;  /* 0x0000003718377221 */ /* 0x000fe20000000000 */
[----:B------:R-:W3:Y:S01]  /*d800*/  LDS.U16 R53, [R27+0x900] ;  /* 0x000900001b357984 */ /* 0x000ee20000000400 */
[C---:B-----5:R-:W-:Y:S02]  /*d810*/  HMUL2 R39, R14.reuse.H0_H0, R39.H0_H0 ;  /* 0x200000270e277232 */ /* 0x060fe40000000800 */
[----:B------:R-:W-:Y:S02]  /*d820*/  HADD2.F32 R57, -RZ, R52.H0_H0 ;  /* 0x20000034ff397230 */ /* 0x000fe40000004100 */
[----:B------:R-:W-:Y:S01]  /*d830*/  FADD R54, R55, R54 ;  /* 0x0000003637367221 */ /* 0x000fe20000000000 */
[----:B------:R-:W4:Y:S01]  /*d840*/  LDS.U16 R24, [R27+0xb00] ;  /* 0x000b00001b187984 */ /* 0x000f220000000400 */
[----:B------:R-:W-:Y:S02]  /*d850*/  HMUL2 R47, R14.H1_H1, R47.H0_H0 ;  /* 0x2000002f0e2f7232 */ /* 0x000fe40000000c00 */
[----:B------:R-:W-:-:S02]  /*d860*/  HADD2.F32 R39, -RZ, R39.H0_H0 ;  /* 0x20000027ff277230 */ /* 0x000fc40000004100 */
[----:B------:R-:W-:Y:S01]  /*d870*/  FADD R54, R54, R57 ;  /* 0x0000003936367221 */ /* 0x000fe20000000000 */
[----:B------:R-:W5:Y:S03]  /*d880*/  LDS.U16 R13, [R27+0xc00] ;  /* 0x000c00001b0d7984 */ /* 0x000f660000000400 */
[----:B------:R-:W-:Y:S01]  /*d890*/  FADD R39, R54, R39 ;  /* 0x0000002736277221 */ /* 0x000fe20000000000 */
[----:B------:R-:W5:Y:S01]  /*d8a0*/  LDS.U16 R55, [R27+0xd00] ;  /* 0x000d00001b377984 */ /* 0x000f620000000400 */
[C---:B------:R-:W-:Y:S02]  /*d8b0*/  HMUL2 R54, R15.reuse.H0_H0, R48.H0_H0 ;  /* 0x200000300f367232 */ /* 0x040fe40000000800 */
[----:B------:R-:W-:Y:S02]  /*d8c0*/  HADD2.F32 R48, -RZ, R47.H0_H0 ;  /* 0x2000002fff307230 */ /* 0x000fe40000004100 */
[----:B------:R-:W-:Y:S01]  /*d8d0*/  HMUL2 R46, R15.H1_H1, R46.H0_H0 ;  /* 0x2000002e0f2e7232 */ /* 0x000fe20000000c00 */
[----:B------:R-:W5:Y:S01]  /*d8e0*/  LDS.U16 R14, [R27+0xe00] ;  /* 0x000e00001b0e7984 */ /* 0x000f620000000400 */
[----:B------:R-:W-:-:S02]  /*d8f0*/  HADD2.F32 R54, -RZ, R54.H0_H0 ;  /* 0x20000036ff367230 */ /* 0x000fc40000004100 */
[----:B------:R-:W-:Y:S01]  /*d900*/  FADD R39, R39, R48 ;  /* 0x0000003027277221 */ /* 0x000fe20000000000 */
[----:B------:R-:W5:Y:S01]  /*d910*/  LDS.U16 R52, [R27+0xf00] ;  /* 0x000f00001b347984 */ /* 0x000f620000000400 */
[----:B------:R-:W-:Y:S02]  /*d920*/  HADD2.F32 R46, -RZ, R46.H0_H0 ;  /* 0x2000002eff2e7230 */ /* 0x000fe40000004100 */
[----:B------:R-:W-:-:S04]  /*d930*/  FADD R39, R39, R54 ;  /* 0x0000003627277221 */ /* 0x000fc80000000000 */
[----:B------:R-:W-:Y:S01]  /*d940*/  FADD R39, R39, R46 ;  /* 0x0000002e27277221 */ /* 0x000fe20000000000 */
[C---:B-1----:R-:W-:Y:S02]  /*d950*/  HMUL2 R49, R16.reuse.H0_H0, R49.H0_H0 ;  /* 0x2000003110317232 */ /* 0x042fe40000000800 */
[C---:B--2---:R-:W-:Y:S02]  /*d960*/  HMUL2 R12, R17.reuse.H0_H0, R12.H0_H0 ;  /* 0x2000000c110c7232 */ /* 0x044fe40000000800 */
[----:B---3--:R-:W-:Y:S02]  /*d970*/  HMUL2 R53, R16.H1_H1, R53.H0_H0 ;  /* 0x2000003510357232 */ /* 0x008fe40000000c00 */
[----:B------:R-:W-:Y:S02]  /*d980*/  HADD2.F32 R16, -RZ, R49.H0_H0 ;  /* 0x20000031ff107230 */ /* 0x000fe40000004100 */
[----:B------:R-:W-:Y:S02]  /*d990*/  HADD2.F32 R15, -RZ, R12.H0_H0 ;  /* 0x2000000cff0f7230 */ /* 0x000fe40000004100 */
[----:B----4-:R-:W-:-:S02]  /*d9a0*/  HMUL2 R24, R17.H1_H1, R24.H0_H0 ;  /* 0x2000001811187232 */ /* 0x010fc40000000c00 */
[----:B------:R-:W-:Y:S02]  /*d9b0*/  HADD2.F32 R53, -RZ, R53.H0_H0 ;  /* 0x20000035ff357230 */ /* 0x000fe40000004100 */
[----:B------:R-:W-:Y:S01]  /*d9c0*/  FADD R16, R39, R16 ;  /* 0x0000001027107221 */ /* 0x000fe20000000000 */
[C---:B-----5:R-:W-:Y:S02]  /*d9d0*/  HMUL2 R13, R18.reuse.H0_H0, R13.H0_H0 ;  /* 0x2000000d120d7232 */ /* 0x060fe40000000800 */
[----:B------:R-:W-:Y:S02]  /*d9e0*/  HADD2.F32 R24, -RZ, R24.H0_H0 ;  /* 0x20000018ff187230 */ /* 0x000fe40000004100 */
[----:B------:R-:W-:Y:S01]  /*d9f0*/  FADD R16, R16, R53 ;  /* 0x0000003510107221 */ /* 0x000fe20000000000 */
[----:B------:R-:W-:Y:S02]  /*da00*/  HMUL2 R55, R18.H1_H1, R55.H0_H0 ;  /* 0x2000003712377232 */ /* 0x000fe40000000c00 */
[----:B------:R-:W-:-:S02]  /*da10*/  HADD2.F32 R12, -RZ, R13.H0_H0 ;  /* 0x2000000dff0c7230 */ /* 0x000fc40000004100 */
[----:B------:R-:W-:Y:S01]  /*da20*/  FADD R15, R16, R15 ;  /* 0x0000000f100f7221 */ /* 0x000fe20000000000 */
[C---:B------:R-:W-:Y:S02]  /*da30*/  HMUL2 R14, R19.reuse.H0_H0, R14.H0_H0 ;  /* 0x2000000e130e7232 */ /* 0x040fe40000000800 */
[----:B------:R-:W-:Y:S02]  /*da40*/  HADD2.F32 R55, -RZ, R55.H0_H0 ;  /* 0x20000037ff377230 */ /* 0x000fe40000004100 */
[----:B------:R-:W-:Y:S01]  /*da50*/  FADD R15, R15, R24 ;  /* 0x000000180f0f7221 */ /* 0x000fe20000000000 */
[----:B------:R-:W-:Y:S02]  /*da60*/  HMUL2 R52, R19.H1_H1, R52.H0_H0 ;  /* 0x2000003413347232 */ /* 0x000fe40000000c00 */
[----:B------:R-:W-:Y:S02]  /*da70*/  HADD2.F32 R13, -RZ, R14.H0_H0 ;  /* 0x2000000eff0d7230 */ /* 0x000fe40000004100 */
[----:B------:R-:W-:Y:S01]  /*da80*/  FADD R12, R15, R12 ;  /* 0x0000000c0f0c7221 */ /* 0x000fe20000000000 */
[----:B------:R-:W-:-:S03]  /*da90*/  HADD2.F32 R15, -RZ, R52.H0_H0 ;  /* 0x20000034ff0f7230 */ /* 0x000fc60000004100 */
[----:B------:R-:W-:-:S04]  /*daa0*/  FADD R12, R12, R55 ;  /* 0x000000370c0c7221 */ /* 0x000fc80000000000 */
[----:B------:R-:W-:-:S04]  /*dab0*/  FADD R12, R12, R13 ;  /* 0x0000000d0c0c7221 */ /* 0x000fc80000000000 */
[----:B------:R-:W-:-:S07]  /*dac0*/  FADD R24, R12, R15 ;  /* 0x0000000f0c187221 */ /* 0x000fce0000000000 */
.L_x_156:
[----:B------:R-:W-:Y:S05]  /*dad0*/  BSYNC.RECONVERGENT B1 ;  /* 0x0000000000017941 */ /* 0x000fea0003800200 */
.L_x_155:
[----:B------:R-:W-:Y:S04]  /*dae0*/  BSSY.RECONVERGENT B2, `(.L_x_157) ;  /* 0x00000d1000027945 */ /* 0x000fe80003800200 */
[----:B------:R-:W-:Y:S04]  /*daf0*/  BSSY.RELIABLE B1, `(.L_x_158) ;  /* 0x00000ae000017945 */ /* 0x000fe80003800100 */
[----:B------:R-:W-:Y:S05]  /*db00*/  @P3 BRA `(.L_x_159) ;  /* 0x00000004000c3947 */ /* 0x000fea0003800000 */
[----:B--23--:R-:W-:Y:S04]  /*db10*/  LDS.U16 R19, [R27+0x1000] ;  /* 0x001000001b137984 */ /* 0x00cfe80000000400 */
[----:B------:R-:W1:Y:S04]  /*db20*/  LDS.128 R12, [R34+0x20] ;  /* 0x00002000220c7984 */ /* 0x000e680000000c00 */
[----:B------:R-:W2:Y:S04]  /*db30*/  LDS.U16 R39, [R27+0x1100] ;  /* 0x001100001b277984 */ /* 0x000ea80000000400 */
[----:B------:R-:W3:Y:S04]  /*db40*/  LDS.U16 R46, [R27+0x1200] ;  /* 0x001200001b2e7984 */ /* 0x000ee80000000400 */
[----:B------:R-:W4:Y:S04]  /*db50*/  LDS.U16 R48, [R27+0x1300] ;  /* 0x001300001b307984 */ /* 0x000f280000000400 */
[----:B------:R-:W5:Y:S04]  /*db60*/  LDS.U16 R47, [R27+0x1400] ;  /* 0x001400001b2f7984 */ /* 0x000f680000000400 */
[----:B------:R-:W5:Y:S04]  /*db70*/  LDS.U16 R17, [R27+0x1500] ;  /* 0x001500001b117984 */ /* 0x000f680000000400 */
[----:B------:R-:W5:Y:S04]  /*db80*/  LDS.U16 R16, [R27+0x1600] ;  /* 0x001600001b107984 */ /* 0x000f680000000400 */
[----:B------:R-:W5:Y:S01]  /*db90*/  LDS.U16 R18, [R27+0x1700] ;  /* 0x001700001b127984 */ /* 0x000f620000000400 */
[----:B-1----:R-:W-:-:S02]  /*dba0*/  HMUL2 R19, R12.H0_H0, R19.H0_H0 ;  /* 0x200000130c137232 */ /* 0x002fc40000000800 */
[----:B--2---:R-:W-:-:S03]  /*dbb0*/  HMUL2 R39, R12.H1_H1, R39.H0_H0 ;  /* 0x200000270c277232 */ /* 0x004fc60000000c00 */
[----:B------:R-:W-:Y:S02]  /*dbc0*/  HADD2.F32 R19, -RZ, R19.H0_H0 ;  /* 0x20000013ff137230 */ /* 0x000fe40000004100 */
[C---:B---3--:R-:W-:Y:S02]  /*dbd0*/  HMUL2 R46, R13.reuse.H0_H0, R46.H0_H0 ;  /* 0x2000002e0d2e7232 */ /* 0x048fe40000000800 */
[----:B------:R-:W-:Y:S02]  /*dbe0*/  HADD2.F32 R12, -RZ, R39.H0_H0 ;  /* 0x20000027ff0c7230 */ /* 0x000fe40000004100 */
[----:B------:R-:W-:Y:S01]  /*dbf0*/  FADD R19, R24, R19 ;  /* 0x0000001318137221 */ /* 0x000fe20000000000 */
[----:B----4-:R-:W-:Y:S02]  /*dc00*/  HMUL2 R48, R13.H1_H1, R48.H0_H0 ;  /* 0x200000300d307232 */ /* 0x010fe40000000c00 */
[----:B------:R-:W-:Y:S02]  /*dc10*/  HADD2.F32 R13, -RZ, R46.H0_H0 ;  /* 0x2000002eff0d7230 */ /* 0x000fe40000004100 */
[----:B------:R-:W-:Y:S01]  /*dc20*/  FADD R12, R19, R12 ;  /* 0x0000000c130c7221 */ /* 0x000fe20000000000 */
[----:B-----5:R-:W-:-:S02]  /*dc30*/  HMUL2 R47, R14.H0_H0, R47.H0_H0 ;  /* 0x2000002f0e2f7232 */ /* 0x020fc40000000800 */
[----:B------:R-:W-:Y:S02]  /*dc40*/  HADD2.F32 R19, -RZ, R48.H0_H0 ;  /* 0x20000030ff137230 */ /* 0x000fe40000004100 */
[----:B------:R-:W-:Y:S01]  /*dc50*/  FADD R12, R12, R13 ;  /* 0x0000000d0c0c7221 */ /* 0x000fe20000000000 */
[----:B------:R-:W-:Y:S02]  /*dc60*/  HMUL2 R17, R14.H1_H1, R17.H0_H0 ;  /* 0x200000110e117232 */ /* 0x000fe40000000c00 */
[----:B------:R-:W-:Y:S02]  /*dc70*/  HADD2.F32 R47, -RZ, R47.H0_H0 ;  /* 0x2000002fff2f7230 */ /* 0x000fe40000004100 */
[----:B------:R-:W-:Y:S01]  /*dc80*/  FADD R12, R12, R19 ;  /* 0x000000130c0c7221 */ /* 0x000fe20000000000 */
[----:B------:R-:W-:Y:S02]  /*dc90*/  HMUL2 R16, R15.H0_H0, R16.H0_H0 ;  /* 0x200000100f107232 */ /* 0x000fe40000000800 */
[----:B------:R-:W-:-:S02]  /*dca0*/  HADD2.F32 R17, -RZ, R17.H0_H0 ;  /* 0x20000011ff117230 */ /* 0x000fc40000004100 */
[----:B------:R-:W-:Y:S01]  /*dcb0*/  FADD R12, R12, R47 ;  /* 0x0000002f0c0c7221 */ /* 0x000fe20000000000 */
[----:B------:R-:W-:Y:S02]  /*dcc0*/  HMUL2 R18, R15.H1_H1, R18.H0_H0 ;  /* 0x200000120f127232 */ /* 0x000fe40000000c00 */
[----:B------:R-:W-:Y:S02]  /*dcd0*/  HADD2.F32 R13, -RZ, R16.H0_H0 ;  /* 0x20000010ff0d7230 */ /* 0x000fe40000004100 */
[----:B------:R-:W-:Y:S01]  /*dce0*/  FADD R12, R12, R17 ;  /* 0x000000110c0c7221 */ /* 0x000fe20000000000 */
[----:B------:R-:W-:-:S03]  /*dcf0*/  HADD2.F32 R15, -RZ, R18.H0_H0 ;  /* 0x20000012ff0f7230 */ /* 0x000fc60000004100 */
[----:B------:R-:W-:-:S04]  /*dd00*/  FADD R12, R12, R13 ;  /* 0x0000000d0c0c7221 */ /* 0x000fc80000000000 */
[----:B------:R-:W-:Y:S01]  /*dd10*/  FADD R24, R12, R15 ;  /* 0x0000000f0c187221 */ /* 0x000fe20000000000 */
[----:B------:R-:W-:Y:S06]  /*dd20*/  @P3 BRA `(.L_x_160) ;  /* 0x00000004000c3947 */ /* 0x000fec0003800000 */
[----:B------:R-:W-:Y:S04]  /*dd30*/  LDS.U16 R19, [R27+0x1800] ;  /* 0x001800001b137984 */ /* 0x000fe80000000400 */
        /* <DEDUP_REMOVED lines=31> */
[----:B------:R-:W-:-:S07]  /*df30*/  FADD R24, R12, R15 ;  /* 0x0000000f0c187221 */ /* 0x000fce0000000000 */
.L_x_159:
        /* <DEDUP_REMOVED lines=34> */
.L_x_160:
[----:B------:R-:W-:Y:S05]  /*e160*/  @P3 BRA `(.L_x_162) ;  /* 0x0000000400103947 */ /* 0x000fea0003800000 */
        /* <DEDUP_REMOVED lines=33> */
.L_x_161:
[----:B------:R-:W-:Y:S05]  /*e380*/  @P3 BREAK.RELIABLE B1 ;  /* 0x0000000000013942 */ /* 0x000fea0003800100 */
        /* <DEDUP_REMOVED lines=34> */
.L_x_162:
[----:B------:R-:W-:Y:S05]  /*e5b0*/  @P3 BREAK.RELIABLE B1 ;  /* 0x0000000000013942 */ /* 0x000fea0003800100 */
[----:B------:R-:W-:Y:S05]  /*e5c0*/  @P3 BRA `(.L_x_163) ;  /* 0x0000000000883947 */ /* 0x000fea0003800000 */
[----:B------:R-:W-:Y:S05]  /*e5d0*/  BSYNC.RELIABLE B1 ;  /* 0x0000000000017941 */ /* 0x000fea0003800100 */
.L_x_158:
        /* <DEDUP_REMOVED lines=33> */
.L_x_163:
[----:B------:R-:W-:Y:S05]  /*e7f0*/  BSYNC.RECONVERGENT B2 ;  /* 0x0000000000027941 */ /* 0x000fea0003800200 */
.L_x_157:
[----:B------:R-:W-:Y:S05]  /*e800*/  @P2 BRA `(.L_x_164) ;  /* 0xffffffe400942947 */ /* 0x000fea000383ffff */
[----:B------:R-:W-:Y:S05]  /*e810*/  BSYNC B0 ;  /* 0x0000000000007941 */ /* 0x000fea0003800000 */
.L_x_148:
[----:B------:R-:W-:Y:S01]  /*e820*/  UMOV UR4, 0xffffffff ;  /* 0xffffffff00047882 */ /* 0x000fe20000000000 */
[----:B------:R-:W-:-:S04]  /*e830*/  DEPBAR.LE SB0, 0x0 ;  /* 0x000080000000791a */ /* 0x000fc80000000000 */
[----:B------:R-:W-:Y:S05]  /*e840*/  BRA.DIV UR4, `(.L_x_165) ;  /* 0x0000007a04247947 */ /* 0x000fea000b800000 */
[----:B------:R-:W-:Y:S06]  /*e850*/  BAR.SYNC.DEFER_BLOCKING 0x0 ;  /* 0x0000000000007b1d */ /* 0x000fec0000010000 */
.L_x_307:
[----:B------:R-:W-:Y:S01]  /*e860*/  BSSY.RECONVERGENT B0, `(.L_x_166) ;  /* 0x0000025000007945 */ /* 0x000fe20003800200 */
[----:B------:R-:W-:-:S03]  /*e870*/  LEA R34, R32, R37, 0x1 ;  /* 0x0000002520227211 */ /* 0x000fc600078e08ff */
[----:B------:R-:W-:Y:S05]  /*e880*/  @P3 BRA `(.L_x_167) ;  /* 0x0000000000883947 */ /* 0x000fea0003800000 */
[----:B------:R-:W-:Y:S01]  /*e890*/  LEA R12, R22, R25, 0x18 ;  /* 0x00000019160c7211 */ /* 0x000fe200078ec0ff */
[----:B--23--:R-:W-:Y:S04]  /*e8a0*/  LDS.U16 R17, [R34+0x4000] ;  /* 0x0040000022117984 */ /* 0x00cfe80000000400 */
[----:B------:R-:W-:Y:S04]  /*e8b0*/  LDS.U16 R19, [R34+0x4100] ;  /* 0x0041000022137984 */ /* 0x000fe80000000400 */
[----:B------:R-:W1:Y:S04]  /*e8c0*/  LDS.128 R12, [R12+0xb80] ;  /* 0x000b80000c0c7984 */ /* 0x000e680000000c00 */
[----:B------:R-:W2:Y:S04]  /*e8d0*/  LDS.U16 R26, [R34+0x4200] ;  /* 0x00420000221a7984 */ /* 0x000ea80000000400 */
[----:B------:R-:W3:Y:S04]  /*e8e0*/  LDS.U16 R46, [R34+0x4300] ;  /* 0x00430000222e7984 */ /* 0x000ee80000000400 */
[----:B------:R-:W4:Y:S04]  /*e8f0*/  LDS.U16 R27, [R34+0x4400] ;  /* 0x00440000221b7984 */ /* 0x000f280000000400 */
[----:B------:R-:W5:Y:S04]  /*e900*/  LDS.U16 R39, [R34+0x4500] ;  /* 0x0045000022277984 */ /* 0x000f680000000400 */
[----:B------:R-:W5:Y:S04]  /*e910*/  LDS.U16 R18, [R34+0x4600] ;  /* 0x0046000022127984 */ /* 0x000f680000000400 */
[----:B------:R-:W5:Y:S01]  /*e920*/  LDS.U16 R16, [R34+0x4700] ;  /* 0x0047000022107984 */ /* 0x000f620000000400 */
[----:B-1----:R-:W-:-:S02]  /*e930*/  HMUL2 R17, R12.H0_H0, R17.H0_H0 ;  /* 0x200000110c117232 */ /* 0x002fc40000000800 */
[----:B------:R-:W-:Y:S02]  /*e940*/  HMUL2 R19, R12.H1_H1, R19.H0_H0 ;  /* 0x200000130c137232 */ /* 0x000fe40000000c00 */
[C---:B--2---:R-:W-:Y:S02]  /*e950*/  HMUL2 R26, R13.reuse.H0_H0, R26.H0_H0 ;  /* 0x2000001a0d1a7232 */ /* 0x044fe40000000800 */
[----:B------:R-:W-:Y:S02]  /*e960*/  HADD2.F32 R17, -RZ, R17.H0_H0 ;  /* 0x20000011ff117230 */ /* 0x000fe40000004100 */
[----:B------:R-:W-:Y:S02]  /*e970*/  HADD2.F32 R12, -RZ, R19.H0_H0 ;  /* 0x20000013ff0c7230 */ /* 0x000fe40000004100 */
[----:B---3--:R-:W-:Y:S02]  /*e980*/  HMUL2 R46, R13.H1_H1, R46.H0_H0 ;  /* 0x2000002e0d2e7232 */ /* 0x008fe40000000c00 */
[----:B------:R-:W-:-:S02]  /*e990*/  HADD2.F32 R13, -RZ, R26.H0_H0 ;  /* 0x2000001aff0d7230 */ /* 0x000fc40000004100 */
[----:B------:R-:W-:Y:S01]  /*e9a0*/  FADD R17, R24, R17 ;  /* 0x0000001118117221 */ /* 0x000fe20000000000 */
[----:B----4-:R-:W-:-:S03]  /*e9b0*/  HMUL2 R27, R14.H0_H0, R27.H0_H0 ;  /* 0x2000001b0e1b7232 */ /* 0x010fc60000000800 */
[----:B------:R-:W-:Y:S01]  /*e9c0*/  FADD R12, R17, R12 ;  /* 0x0000000c110c7221 */ /* 0x000fe20000000000 */
[----:B------:R-:W-:Y:S02]  /*e9d0*/  HADD2.F32 R17, -RZ, R46.H0_H0 ;  /* 0x2000002eff117230 */ /* 0x000fe40000004100 */
[----:B-----5:R-:W-:Y:S02]  /*e9e0*/  HMUL2 R39, R14.H1_H1, R39.H0_H0 ;  /* 0x200000270e277232 */ /* 0x020fe40000000c00 */
        /* <DEDUP_REMOVED lines=12> */
.L_x_167:
[----:B------:R-:W-:Y:S05]  /*eab0*/  BSYNC.RECONVERGENT B0 ;  /* 0x0000000000007941 */ /* 0x000fea0003800200 */
.L_x_166:
[----:B------:R-:W-:Y:S04]  /*eac0*/  BSSY.RECONVERGENT B0, `(.L_x_168) ;  /* 0x0000046000007945 */ /* 0x000fe80003800200 */
[----:B------:R-:W-:Y:S05]  /*ead0*/  @P3 BRA `(.L_x_169) ;  /* 0x0000000400103947 */ /* 0x000fea0003800000 */
[CC--:B------:R-:W-:Y:S01]  /*eae0*/  LEA R12, R22.reuse, R25.reuse, 0x18 ;  /* 0x00000019160c7211 */ /* 0x0c0fe200078ec0ff */
[----:B--23--:R-:W-:Y:S01]  /*eaf0*/  LDS.U16 R17, [R34+0x4800] ;  /* 0x0048000022117984 */ /* 0x00cfe20000000400 */
[----:B------:R-:W-:-:S03]  /*eb00*/  LEA R16, R22, R25, 0x18 ;  /* 0x0000001916107211 */ /* 0x000fc600078ec0ff */
[----:B------:R-:W-:Y:S04]  /*eb10*/  LDS.U16 R55, [R34+0x4900] ;  /* 0x0049000022377984 */ /* 0x000fe80000000400 */
[----:B------:R-:W1:Y:S04]  /*eb20*/  LDS.128 R12, [R12+0xb90] ;  /* 0x000b90000c0c7984 */ /* 0x000e680000000c00 */
[----:B------:R-:W2:Y:S04]  /*eb30*/  LDS.U16 R54, [R34+0x4a00] ;  /* 0x004a000022367984 */ /* 0x000ea80000000400 */
[----:B------:R-:W3:Y:S04]  /*eb40*/  LDS.U16 R48, [R34+0x4b00] ;  /* 0x004b000022307984 */ /* 0x000ee80000000400 */
[----:B------:R-:W-:Y:S04]  /*eb50*/  LDS.U16 R47, [R34+0x4c00] ;  /* 0x004c0000222f7984 */ /* 0x000fe80000000400 */
[----:B------:R-:W4:Y:S04]  /*eb60*/  LDS.U16 R27, [R34+0x4d00] ;  /* 0x004d0000221b7984 */ /* 0x000f280000000400 */
[----:B------:R-:W-:Y:S04]  /*eb70*/  LDS.U16 R26, [R34+0x4e00] ;  /* 0x004e0000221a7984 */ /* 0x000fe80000000400 */
[----:B------:R-:W5:Y:S04]  /*eb80*/  LDS.U16 R46, [R34+0x4f00] ;  /* 0x004f0000222e7984 */ /* 0x000f680000000400 */
[----:B------:R-:W-:Y:S01]  /*eb90*/  LDS.U16 R39, [R34+0x5000] ;  /* 0x0050000022277984 */ /* 0x000fe20000000400 */
[----:B-1----:R-:W-:-:S03]  /*eba0*/  HMUL2 R49, R12.H0_H0, R17.H0_H0 ;  /* 0x200000110c317232 */ /* 0x002fc60000000800 */
[----:B------:R-:W1:Y:S01]  /*ebb0*/  LDS.128 R16, [R16+0xba0] ;  /* 0x000ba00010107984 */ /* 0x000e620000000c00 */
[----:B------:R-:W-:Y:S02]  /*ebc0*/  HMUL2 R55, R12.H1_H1, R55.H0_H0 ;  /* 0x200000370c377232 */ /* 0x000fe40000000c00 */
[----:B------:R-:W-:Y:S01]  /*ebd0*/  HADD2.F32 R53, -RZ, R49.H0_H0 ;  /* 0x20000031ff357230 */ /* 0x000fe20000004100 */
[----:B------:R-:W1:Y:S01]  /*ebe0*/  LDS.U16 R12, [R34+0x5200] ;  /* 0x00520000220c7984 */ /* 0x000e620000000400 */
[----:B--2---:R-:W-:Y:S02]  /*ebf0*/  HMUL2 R54, R13.H0_H0, R54.H0_H0 ;  /* 0x200000360d367232 */ /* 0x004fe40000000800 */
[----:B------:R-:W-:Y:S01]  /*ec00*/  HADD2.F32 R52, -RZ, R55.H0_H0 ;  /* 0x20000037ff347230 */ /* 0x000fe20000004100 */
[----:B------:R-:W2:Y:S01]  /*ec10*/  LDS.U16 R49, [R34+0x5100] ;  /* 0x0051000022317984 */ /* 0x000ea20000000400 */
[----:B------:R-:W-:Y:S01]  /*ec20*/  FADD R53, R53, R24 ;  /* 0x0000001835357221 */ /* 0x000fe20000000000 */
[----:B------:R-:W-:-:S02]  /*ec30*/  HADD2.F32 R55, -RZ, R54.H0_H0 ;  /* 0x20000036ff377230 */ /* 0x000fc40000004100 */
[----:B---3--:R-:W-:Y:S01]  /*ec40*/  HMUL2 R54, R13.H1_H1, R48.H0_H0 ;  /* 0x200000300d367232 */ /* 0x008fe20000000c00 */
[----:B------:R-:W3:Y:S01]  /*ec50*/  LDS.U16 R24, [R34+0x5300] ;  /* 0x0053000022187984 */ /* 0x000ee20000000400 */
[----:B------:R-:W-:Y:S01]  /*ec60*/  FADD R52, R53, R52 ;  /* 0x0000003435347221 */ /* 0x000fe20000000000 */
[C---:B----4-:R-:W-:Y:S02]  /*ec70*/  HMUL2 R27, R14.reuse.H1_H1, R27.H0_H0 ;  /* 0x2000001b0e1b7232 */ /* 0x050fe40000000c00 */
[----:B------:R-:W4:Y:S01]  /*ec80*/  LDS.U16 R53, [R34+0x5400] ;  /* 0x0054000022357984 */ /* 0x000f220000000400 */
[----:B------:R-:W-:Y:S01]  /*ec90*/  FADD R52, R52, R55 ;  /* 0x0000003734347221 */ /* 0x000fe20000000000 */
[----:B------:R-:W-:Y:S02]  /*eca0*/  HMUL2 R55, R14.H0_H0, R47.H0_H0 ;  /* 0x2000002f0e377232 */ /* 0x000fe40000000800 */
[----:B------:R-:W-:Y:S01]  /*ecb0*/  HADD2.F32 R47, -RZ, R54.H0_H0 ;  /* 0x20000036ff2f7230 */ /* 0x000fe20000004100 */
[----:B------:R-:W4:Y:S01]  /*ecc0*/  LDS.U16 R13, [R34+0x5500] ;  /* 0x00550000220d7984 */ /* 0x000f220000000400 */
[----:B-----5:R-:W-:-:S02]  /*ecd0*/  HMUL2 R46, R15.H1_H1, R46.H0_H0 ;  /* 0x2000002e0f2e7232 */ /* 0x020fc40000000c00 */
[----:B------:R-:W-:Y:S01]  /*ece0*/  HADD2.F32 R54, -RZ, R55.H0_H0 ;  /* 0x20000037ff367230 */ /* 0x000fe20000004100 */
[----:B------:R-:W5:Y:S01]  /*ecf0*/  LDS.U16 R48, [R34+0x5600] ;  /* 0x0056000022307984 */ /* 0x000f620000000400 */
[----:B------:R-:W-:Y:S01]  /*ed00*/  FADD R47, R52, R47 ;  /* 0x0000002f342f7221 */ /* 0x000fe20000000000 */
[----:B------:R-:W-:Y:S02]  /*ed10*/  HMUL2 R52, R15.H0_H0, R26.H0_H0 ;  /* 0x2000001a0f347232 */ /* 0x000fe40000000800 */
[----:B------:R-:W-:Y:S01]  /*ed20*/  HADD2.F32 R26, -RZ, R27.H0_H0 ;  /* 0x2000001bff1a7230 */ /* 0x000fe20000004100 */
[----:B------:R-:W5:Y:S01]  /*ed30*/  LDS.U16 R14, [R34+0x5700] ;  /* 0x00570000220e7984 */ /* 0x000f620000000400 */
[----:B------:R-:W-:Y:S01]  /*ed40*/  FADD R47, R47, R54 ;  /* 0x000000362f2f7221 */ /* 0x000fe20000000000 */
[----:B------:R-:W-:Y:S02]  /*ed50*/  HADD2.F32 R46, -RZ, R46.H0_H0 ;  /* 0x2000002eff2e7230 */ /* 0x000fe40000004100 */
[----:B------:R-:W-:-:S02]  /*ed60*/  HADD2.F32 R15, -RZ, R52.H0_H0 ;  /* 0x20000034ff0f7230 */ /* 0x000fc40000004100 */
[----:B------:R-:W-:-:S04]  /*ed70*/  FADD R26, R47, R26 ;  /* 0x0000001a2f1a7221 */ /* 0x000fc80000000000 */
[----:B------:R-:W-:Y:S01]  /*ed80*/  FADD R15, R26, R15 ;  /* 0x0000000f1a0f7221 */ /* 0x000fe20000000000 */
[----:B-1----:R-:W-:-:S03]  /*ed90*/  HMUL2 R39, R16.H0_H0, R39.H0_H0 ;  /* 0x2000002710277232 */ /* 0x002fc60000000800 */
[----:B------:R-:W-:Y:S01]  /*eda0*/  FADD R15, R15, R46 ;  /* 0x0000002e0f0f7221 */ /* 0x000fe20000000000 */
[C---:B------:R-:W-:Y:S02]  /*edb0*/  HMUL2 R26, R17.reuse.H0_H0, R12.H0_H0 ;  /* 0x2000000c111a7232 */ /* 0x040fe40000000800 */
[----:B--2---:R-:W-:Y:S02]  /*edc0*/  HMUL2 R49, R16.H1_H1, R49.H0_H0 ;  /* 0x2000003110317232 */ /* 0x004fe40000000c00 */
[----:B------:R-:W-:Y:S02]  /*edd0*/  HADD2.F32 R16, -RZ, R39.H0_H0 ;  /* 0x20000027ff107230 */ /* 0x000fe40000004100 */
[----:B---3--:R-:W-:Y:S02]  /*ede0*/  HMUL2 R24, R17.H1_H1, R24.H0_H0 ;  /* 0x2000001811187232 */ /* 0x008fe40000000c00 */
[----:B------:R-:W-:Y:S02]  /*edf0*/  HADD2.F32 R12, -RZ, R49.H0_H0 ;  /* 0x20000031ff0c7230 */ /* 0x000fe40000004100 */
[----:B------:R-:W-:Y:S01]  /*ee00*/  FADD R15, R16, R15 ;  /* 0x0000000f100f7221 */ /* 0x000fe20000000000 */
[----:B------:R-:W-:-:S02]  /*ee10*/  HADD2.F32 R17, -RZ, R26.H0_H0 ;  /* 0x2000001aff117230 */ /* 0x000fc40000004100 */
[C---:B----4-:R-:W-:Y:S02]  /*ee20*/  HMUL2 R53, R18.reuse.H0_H0, R53.H0_H0 ;  /* 0x2000003512357232 */ /* 0x050fe40000000800 */
[----:B------:R-:W-:Y:S01]  /*ee30*/  FADD R12, R15, R12 ;  /* 0x0000000c0f0c7221 */ /* 0x000fe20000000000 */
[----:B------:R-:W-:Y:S02]  /*ee40*/  HADD2.F32 R15, -RZ, R24.H0_H0 ;  /* 0x20000018ff0f7230 */ /* 0x000fe40000004100 */
[----:B------:R-:W-:Y:S02]  /*ee50*/  HMUL2 R13, R18.H1_H1, R13.H0_H0 ;  /* 0x2000000d120d7232 */ /* 0x000fe40000000c00 */
[----:B------:R-:W-:Y:S02]  /*ee60*/  HADD2.F32 R53, -RZ, R53.H0_H0 ;  /* 0x20000035ff357230 */ /* 0x000fe40000004100 */
[----:B------:R-:W-:Y:S01]  /*ee70*/  FADD R12, R12, R17 ;  /* 0x000000110c0c7221 */ /* 0x000fe20000000000 */
[----:B-----5:R-:W-:-:S02]  /*ee80*/  HMUL2 R48, R19.H0_H0, R48.H0_H0 ;  /* 0x2000003013307232 */ /* 0x020fc40000000800 */
[----:B------:R-:W-:Y:S02]  /*ee90*/  HADD2.F32 R13, -RZ, R13.H0_H0 ;  /* 0x2000000dff0d7230 */ /* 0x000fe40000004100 */
[----:B------:R-:W-:Y:S01]  /*eea0*/  FADD R12, R12, R15 ;  /* 0x0000000f0c0c7221 */ /* 0x000fe20000000000 */
[----:B------:R-:W-:Y:S02]  /*eeb0*/  HMUL2 R14, R19.H1_H1, R14.H0_H0 ;  /* 0x2000000e130e7232 */ /* 0x000fe40000000c00 */
[----:B------:R-:W-:Y:S02]  /*eec0*/  HADD2.F32 R15, -RZ, R48.H0_H0 ;  /* 0x20000030ff0f7230 */ /* 0x000fe40000004100 */
[----:B------:R-:W-:-:S04]  /*eed0*/  FADD R12, R12, R53 ;  /* 0x000000350c0c7221 */ /* 0x000fc80000000000 */
[----:B------:R-:W-:Y:S01]  /*eee0*/  FADD R12, R12, R13 ;  /* 0x0000000d0c0c7221 */ /* 0x000fe20000000000 */
[----:B------:R-:W-:-:S03]  /*eef0*/  HADD2.F32 R13, -RZ, R14.H0_H0 ;  /* 0x2000000eff0d7230 */ /* 0x000fc60000004100 */
[----:B------:R-:W-:-:S04]  /*ef00*/  FADD R12, R12, R15 ;  /* 0x0000000f0c0c7221 */ /* 0x000fc80000000000 */
[----:B------:R-:W-:-:S07]  /*ef10*/  FADD R24, R12, R13 ;  /* 0x0000000d0c187221 */ /* 0x000fce0000000000 */
.L_x_169:
[----:B------:R-:W-:Y:S05]  /*ef20*/  BSYNC.RECONVERGENT B0 ;  /* 0x0000000000007941 */ /* 0x000fea0003800200 */
.L_x_168:
[----:B------:R-:W-:Y:S04]  /*ef30*/  BSSY.RECONVERGENT B2, `(.L_x_170) ;  /* 0x00000b4000027945 */ /* 0x000fe80003800200 */
[----:B------:R-:W-:Y:S04]  /*ef40*/  BSSY.RELIABLE B0, `(.L_x_171) ;  /* 0x0000090000007945 */ /* 0x000fe80003800100 */
        /* <DEDUP_REMOVED lines=34> */
[----:B------:R-:W-:Y:S01]  /*f170*/  FADD R24, R12, R15 ;  /* 0x0000000f0c187221 */ /* 0x000fe20000000000 */
[----:B------:R-:W-:Y:S06]  /*f180*/  @P3 BRA `(.L_x_173) ;  /* 0x0000000400143947 */ /* 0x000fec0003800000 */
[----:B------:R-:W-:Y:S01]  /*f190*/  LEA R12, R22, R25, 0x18 ;  /* 0x00000019160c7211 */ /* 0x000fe200078ec0ff */
[----:B------:R-:W-:Y:S04]  /*f1a0*/  LDS.U16 R17, [R34+0x6000] ;  /* 0x0060000022117984 */ /* 0x000fe80000000400 */
        /* <DEDUP_REMOVED lines=32> */
.L_x_172:
        /* <DEDUP_REMOVED lines=35> */
.L_x_173:
[----:B------:R-:W-:Y:S05]  /*f5e0*/  @P3 BREAK.RELIABLE B0 ;  /* 0x0000000000003942 */ /* 0x000fea0003800100 */
[----:B------:R-:W-:Y:S05]  /*f5f0*/  @P3 BRA `(.L_x_175) ;  /* 0x00000004001c3947 */ /* 0x000fea0003800000 */
        /* <DEDUP_REMOVED lines=34> */
.L_x_174:
[----:B------:R-:W-:Y:S05]  /*f820*/  @P3 BREAK.RELIABLE B0 ;  /* 0x0000000000003942 */ /* 0x000fea0003800100 */
[----:B------:R-:W-:Y:S05]  /*f830*/  @P3 BRA `(.L_x_175) ;  /* 0x00000000008c3947 */ /* 0x000fea0003800000 */
[----:B------:R-:W-:Y:S05]  /*f840*/  BSYNC.RELIABLE B0 ;  /* 0x0000000000007941 */ /* 0x000fea0003800100 */
.L_x_171:
        /* <DEDUP_REMOVED lines=34> */
.L_x_175:
[----:B------:R-:W-:Y:S05]  /*fa70*/  BSYNC.RECONVERGENT B2 ;  /* 0x0000000000027941 */ /* 0x000fea0003800200 */
.L_x_170:
[----:B------:R-:W-:Y:S01]  /*fa80*/  @!P3 IADD3 R13, PT, PT, R25, 0x800, RZ ;  /* 0x00000800190db810 */ /* 0x000fe20007ffe0ff */
[----:B------:R-:W-:Y:S01]  /*fa90*/  UMOV UR4, 0xffffffff ;  /* 0xffffffff00047882 */ /* 0x000fe20000000000 */
[----:B------:R-:W-:Y:S02]  /*faa0*/  @!P3 F2FP.F16.F32.PACK_AB R24, RZ, R24 ;  /* 0x00000018ff18b23e */ /* 0x000fe400000000ff */
[----:B------:R-:W-:Y:S02]  /*fab0*/  @!P3 LEA R13, R22, R13, 0x18 ;  /* 0x0000000d160db211 */ /* 0x000fe400078ec0ff */
[C---:B------:R-:W-:Y:S02]  /*fac0*/  ISETP.GT.U32.AND P2, PT, R32.reuse, 0x3f, PT ;  /* 0x0000003f2000780c */ /* 0x040fe40003f44070 */
[----:B------:R-:W-:-:S05]  /*fad0*/  @!P3 LEA R13, R32, R13, 0x1 ;  /* 0x0000000d200db211 */ /* 0x000fca00078e08ff */
[----:B------:R1:W-:Y:S01]  /*fae0*/  @!P3 STS.U16 [R13], R24 ;  /* 0x000000180d00b388 */ /* 0x0003e20000000400 */
[----:B------:R-:W-:Y:S05]  /*faf0*/  BRA.DIV UR4, `(.L_x_176) ;  /* 0x0000006604a47947 */ /* 0x000fea000b800000 */
[----:B------:R-:W-:Y:S06]  /*fb00*/  BAR.SYNC.DEFER_BLOCKING 0x0 ;  /* 0x0000000000007b1d */ /* 0x000fec0000010000 */
.L_x_310:
[----:B------:R-:W-:Y:S01]  /*fb10*/  ISETP.NE.U32.AND P1, PT, R20, RZ, PT ;  /* 0x000000ff1400720c */ /* 0x000fe20003f25070 */
[----:B------:R-:W-:Y:S03]  /*fb20*/  BSSY.RECONVERGENT B2, `(.L_x_177) ;  /* 0x000000e000027945 */ /* 0x000fe60003800200 */
[----:B------:R-:W-:Y:S01]  /*fb30*/  ISETP.NE.AND.EX P1, PT, R21, RZ, PT, P1 ;  /* 0x000000ff1500720c */ /* 0x000fe20003f25310 */
[----:B------:R-:W-:-:S12]  /*fb40*/  @P2 BRA `(.L_x_178) ;  /* 0x00000000002c2947 */ /* 0x000fd80003800000 */
[----:B------:R-:W-:Y:S02]  /*fb50*/  IADD3 R25, PT, PT, R25, 0x800, RZ ;  /* 0x0000080019197810 */ /* 0x000fe40007ffe0ff */
[----:B-1----:R-:W-:Y:S02]  /*fb60*/  LOP3.LUT R13, R32, 0x20, RZ, 0xc0, !PT ;  /* 0x00000020200d7812 */ /* 0x002fe400078ec0ff */
[----:B------:R-:W-:Y:S02]  /*fb70*/  LEA R25, R22, R25, 0x18 ;  /* 0x0000001916197211 */ /* 0x000fe400078ec0ff */
[----:B------:R-:W-:Y:S02]  /*fb80*/  LOP3.LUT R14, R13, 0x1f, R32, 0xf8, !PT ;  /* 0x0000001f0d0e7812 */ /* 0x000fe400078ef820 */
[----:B------:R-:W1:Y:S01]  /*fb90*/  LDC.64 R12, c[0x0][0x390] ;  /* 0x0000e400ff0c7b82 */ /* 0x000e620000000a00 */
[----:B------:R-:W-:Y:S02]  /*fba0*/  LEA R23, R0, R23, 0x7 ;  /* 0x0000001700177211 */ /* 0x000fe400078e38ff */
[----:B------:R-:W-:-:S02]  /*fbb0*/  LEA R15, R14, R25, 0x2 ;  /* 0x000000190e0f7211 */ /* 0x000fc400078e10ff */
[----:B------:R-:W-:-:S04]  /*fbc0*/  LEA R23, R14, R23, 0x1 ;  /* 0x000000170e177211 */ /* 0x000fc800078e08ff */
[----:B------:R-:W4:Y:S01]  /*fbd0*/  LDS R15, [R15] ;  /* 0x000000000f0f7984 */ /* 0x000f220000000800 */
[----:B-1----:R-:W-:-:S05]  /*fbe0*/  IMAD.WIDE.U32 R12, R23, 0x2, R12 ;  /* 0x00000002170c7825 */ /* 0x002fca00078e000c */
[----:B----4-:R4:W-:Y:S02]  /*fbf0*/  STG.E desc[UR8][R12.64+0x2000], R15 ;  /* 0x0020000f0c007986 */ /* 0x0109e4000c101908 */
.L_x_178:
[----:B------:R-:W-:Y:S05]  /*fc00*/  BSYNC.RECONVERGENT B2 ;  /* 0x0000000000027941 */ /* 0x000fea0003800200 */
.L_x_177:
[----:B------:R-:W-:Y:S05]  /*fc10*/  @P1 BRA `(.L_x_179) ;  /* 0x0000000000041947 */ /* 0x000fea0003800000 */
[----:B------:R-:W-:Y:S05]  /*fc20*/  BPT.TRAP 0x1 ;  /* 0x000000040000795c */ /* 0x000fea0000300000 */
.L_x_179:
[----:B------:R-:W-:Y:S01]  /*fc30*/  UMOV UR4, 0xffffffff ;  /* 0xffffffff00047882 */ /* 0x000fe20000000000 */
[----:B------:R-:W-:Y:S02]  /*fc40*/  ISETP.NE.AND P3, PT, R33, RZ, PT ;  /* 0x000000ff2100720c */ /* 0x000fe40003f65270 */
[----:B------:R-:W-:Y:S11]  /*fc50*/  BRA.DIV UR4, `(.L_x_180) ;  /* 0x0000006604787947 */ /* 0x000ff6000b800000 */
[----:B------:R-:W-:Y:S06]  /*fc60*/  BAR.SYNC.DEFER_BLOCKING 0x0 ;  /* 0x0000000000007b1d */ /* 0x000fec0000010000 */
.L_x_313:
[----:B------:R-:W-:Y:S04]  /*fc70*/  BSSY B2, `(.L_x_181) ;  /* 0x0000027000027945 */ /* 0x000fe80003800000 */
[----:B------:R-:W-:Y:S05]  /*fc80*/  @P3 BRA `(.L_x_182) ;  /* 0x0000000000943947 */ /* 0x000fea0003800000 */
[----:B-1--4-:R-:W1:Y:S01]  /*fc90*/  S2R R13, SR_CTAID.Z ;  /* 0x00000000000d7919 */ /* 0x012e620000002700 */
[----:B------:R-:W4:Y:S01]  /*fca0*/  LDCU UR4, c[0x0][0x370] ;  /* 0x00006e00ff0477ac */ /* 0x000f220008000800 */
[----:B------:R-:W-:Y:S01]  /*fcb0*/  IADD3 R12, PT, PT, R3, R0, RZ ;  /* 0x00000000030c7210 */ /* 0x000fe20007ffe0ff */
[----:B------:R-:W5:Y:S01]  /*fcc0*/  S2R R15, SR_LANEID ;  /* 0x00000000000f7919 */ /* 0x000f620000000000 */
[----:B------:R-:W2:Y:S01]  /*fcd0*/  LDCU UR5, c[0x0][0x374] ;  /* 0x00006e80ff0577ac */ /* 0x000ea20008000800 */
[----:B------:R-:W3:Y:S01]  /*fce0*/  LDCU UR6, c[0x0][0x378] ;  /* 0x00006f00ff0677ac */ /* 0x000ee20008000800 */
[----:B------:R-:W-:Y:S02]  /*fcf0*/  VOTEU.ANY UR12, UPT, PT ;  /* 0x00000000000c7886 */ /* 0x000fe400038e0100 */
[----:B------:R-:W5:Y:S01]  /*fd00*/  FLO.U32 R14, UR12 ;  /* 0x0000000c000e7d00 */ /* 0x000f6200080e0000 */
[----:B----4-:R-:W-:-:S04]  /*fd10*/  UIADD3 UR4, UPT, UPT, URZ, -UR4, URZ ;  /* 0x80000004ff047290 */ /* 0x010fc8000fffe0ff */
[----:B--2---:R-:W-:-:S04]  /*fd20*/  UIMAD UR4, UR4, UR5, URZ ;  /* 0x00000005040472a4 */ /* 0x004fc8000f8e02ff */
[----:B---3--:R-:W-:Y:S01]  /*fd30*/  UIMAD UR4, UR6, UR4, -0x7fffffff ;  /* 0x80000001060474a4 */ /* 0x008fe2000f8e0204 */
[----:B-1----:R-:W-:-:S04]  /*fd40*/  IADD3 R13, PT, PT, -R13, RZ, RZ ;  /* 0x000000ff0d0d7210 */ /* 0x002fc80007ffe1ff */
        /* <DEDUP_REMOVED lines=19> */
.L_x_183:
[----:B------:R-:W2:Y:S04]  /*fe80*/  LD.E.STRONG.GPU R13, desc[UR8][R44.64+0x4] ;  /* 0x000004082c0d7980 */ /* 0x000ea8000c10f900 */
[----:B--2---:R-:W-:Y:S01]  /*fe90*/  CCTL.IVALL ;  /* 0x00000000ff00798f */ /* 0x004fe20002000000 */
[----:B------:R-:W-:Y:S05]  /*fea0*/  YIELD ;  /* 0x0000000000007946 */ /* 0x000fea0003800000 */
[----:B------:R-:W-:-:S04]  /*feb0*/  LOP3.LUT R13, R13, R12, RZ, 0x3c, !PT ;  /* 0x0000000c0d0d7212 */ /* 0x000fc800078e3cff */
[----:B------:R-:W-:-:S13]  /*fec0*/  ISETP.GT.AND P1, PT, R13, -0x1, PT ;  /* 0xffffffff0d00780c */ /* 0x000fda0003f24270 */
[----:B------:R-:W-:Y:S05]  /*fed0*/  @P1 BRA `(.L_x_183) ;  /* 0xfffffffc00e81947 */ /* 0x000fea000383ffff */
.L_x_182:
[----:B------:R-:W-:Y:S05]  /*fee0*/  BSYNC B2 ;  /* 0x0000000000027941 */ /* 0x000fea0003800000 */
.L_x_181:
[----:B------:R-:W-:-:S03]  /*fef0*/  UMOV UR4, 0xffffffff ;  /* 0xffffffff00047882 */ /* 0x000fc60000000000 */
[----:B------:R-:W-:Y:S05]  /*ff00*/  BRA.DIV UR4, `(.L_x_184) ;  /* 0x0000006204f87947 */ /* 0x000fea000b800000 */
[----:B------:R-:W-:Y:S06]  /*ff10*/  BAR.SYNC.DEFER_BLOCKING 0x0 ;  /* 0x0000000000007b1d */ /* 0x000fec0000010000 */
.L_x_316:
[----:B------:R-:W-:Y:S04]  /*ff20*/  BSSY.RECONVERGENT B2, `(.L_x_185) ;  /* 0x0000010000027945 */ /* 0x000fe80003800200 */
[----:B------:R-:W-:Y:S05]  /*ff30*/  @!P0 BRA `(.L_x_186) ;  /* 0x0000000000388947 */ /* 0x000fea0003800000 */
[----:B-1--4-:R-:W-:-:S04]  /*ff40*/  LOP3.LUT R13, R32, 0x20, RZ, 0xc0, !PT ;  /* 0x00000020200d7812 */ /* 0x012fc800078ec0ff */
[----:B------:R-:W-:Y:S02]  /*ff50*/  LOP3.LUT R21, R13, 0x1f, R32, 0xf8, !PT ;  /* 0x0000001f0d157812 */ /* 0x000fe400078ef820 */
[----:B------:R-:W1:Y:S03]  /*ff60*/  LDC.64 R12, c[0x0][0x390] ;  /* 0x0000e400ff0c7b82 */ /* 0x000e660000000a00 */
[----:B------:R-:W-:-:S05]  /*ff70*/  IMAD.WIDE.U32 R40, R21, 0x4, R40 ;  /* 0x0000000415287825 */ /* 0x000fca00078e0028 */
[----:B------:R-:W4:Y:S04]  /*ff80*/  LDG.E R14, desc[UR8][R40.64+0x2000] ;  /* 0x00200008280e7981 */ /* 0x000f28000c1e1900 */
[----:B------:R-:W4:Y:S04]  /*ff90*/  LDG.E R15, desc[UR8][R40.64+0x2100] ;  /* 0x00210008280f7981 */ /* 0x000f28000c1e1900 */
[----:B--23--:R-:W2:Y:S04]  /*ffa0*/  LDG.E R17, desc[UR8][R40.64+0x2200] ;  /* 0x0022000828117981 */ /* 0x00cea8000c1e1900 */
[----:B------:R-:W3:Y:S01]  /*ffb0*/  LDG.E R19, desc[UR8][R40.64+0x2300] ;  /* 0x0023000828137981 */ /* 0x000ee2000c1e1900 */
[----:B-1----:R-:W-:-:S04]  /*ffc0*/  IMAD.WIDE.U32 R12, R11, 0x2, R12 ;  /* 0x000000020b0c7825 */ /* 0x002fc800078e000c */
[----:B------:R-:W-:-:S04]  /*ffd0*/  IMAD.WIDE.U32 R12, R21, 0x4, R12 ;  /* 0x00000004150c7825 */ /* 0x000fc800078e000c */
[----:B----4-:R-:W-:-:S04]  /*ffe0*/  HFMA2 R14, R14, 1, 1, R15 ;  /* 0x3c003c000e0e7831 */ /* 0x010fc8000000000f */
[----:B--2---:R-:W-:-:S04]  /*fff0*/  HADD2 R14, R14, R17 ;  /* 0x000000110e0e7230 */ /* 0x004fc80000000000 */
[----:B---3--:R-:W-:-:S05]  /*10000*/  HFMA2 R19, R14, 1, 1, R19 ;  /* 0x3c003c000e137831 */ /* 0x008fca0000000013 */
[----:B------:R1:W-:Y:S02]  /*10010*/  STG.E desc[UR8][R12.64], R19 ;  /* 0x000000130c007986 */ /* 0x0003e4000c101908 */
.L_x_186:
[----:B------:R-:W-:Y:S05]  /*10020*/  BSYNC.RECONVERGENT B2 ;  /* 0x0000000000027941 */ /* 0x000fea0003800200 */
.L_x_185:
[----:B------:R-:W-:-:S03]  /*10030*/  UMOV UR4, 0xffffffff ;  /* 0xffffffff00047882 */ /* 0x000fc60000000000 */
[----:B------:R-:W-:Y:S05]  /*10040*/  BRA.DIV UR4, `(.L_x_187) ;  /* 0x0000006204d47947 */ /* 0x000fea000b800000 */
[----:B------:R-:W-:Y:S06]  /*10050*/  BAR.SYNC.DEFER_BLOCKING 0x0 ;  /* 0x0000000000007b1d */ /* 0x000fec0000010000 */
.L_x_319:
        /* <DEDUP_REMOVED lines=33> */
.L_x_190:
[----:B------:R-:W2:Y:S04]  /*10270*/  LD.E.STRONG.GPU R13, desc[UR8][R44.64+0x4] ;  /* 0x000004082c0d7980 */ /* 0x000ea8000c10f900 */
[----:B--2---:R-:W-:Y:S01]  /*10280*/  CCTL.IVALL ;  /* 0x00000000ff00798f */ /* 0x004fe20002000000 */
[----:B------:R-:W-:Y:S05]  /*10290*/  YIELD ;  /* 0x0000000000007946 */ /* 0x000fea0003800000 */
[----:B------:R-:W-:-:S04]  /*102a0*/  LOP3.LUT R13, R13, R12, RZ, 0x3c, !PT ;  /* 0x0000000c0d0d7212 */ /* 0x000fc800078e3cff */
[----:B------:R-:W-:-:S13]  /*102b0*/  ISETP.GT.AND P0, PT, R13, -0x1, PT ;  /* 0xffffffff0d00780c */ /* 0x000fda0003f04270 */
[----:B------:R-:W-:Y:S05]  /*102c0*/  @P0 BRA `(.L_x_190) ;  /* 0xfffffffc00e80947 */ /* 0x000fea000383ffff */
.L_x_189:
[----:B------:R-:W-:Y:S05]  /*102d0*/  BSYNC B2 ;  /* 0x0000000000027941 */ /* 0x000fea0003800000 */
.L_x_188:
[----:B------:R-:W-:-:S03]  /*102e0*/  UMOV UR4, 0xffffffff ;  /* 0xffffffff00047882 */ /* 0x000fc60000000000 */
[----:B------:R-:W-:Y:S05]  /*102f0*/  BRA.DIV UR4, `(.L_x_191) ;  /* 0x0000006204547947 */ /* 0x000fea000b800000 */
[----:B------:R-:W-:Y:S06]  /*10300*/  BAR.SYNC.DEFER_BLOCKING 0x0 ;  /* 0x0000000000007b1d */ /* 0x000fec0000010000 */
.L_x_322:
[----:B------:R-:W-:Y:S01]  /*10310*/  BSSY.RECONVERGENT B2, `(.L_x_192) ;  /* 0x000000a000027945 */ /* 0x000fe20003800200 */
[----:B------:R-:W-:-:S03]  /*10320*/  ISETP.GT.U32.AND P0, PT, R32, 0x3ff, PT ;  /* 0x000003ff2000780c */ /* 0x000fc60003f04070 */
[----:B------:R-:W-:Y:S10]  /*10330*/  @P2 BRA `(.L_x_193) ;  /* 0x00000000001c2947 */ /* 0x000ff40003800000 */
[----:B------:R-:W5:Y:S01]  /*10340*/  LDG.E R50, desc[UR8][R50.64] ;  /* 0x0000000832327981 */ /* 0x000f62000c1e1900 */
[----:B-1--4-:R-:W-:Y:S02]  /*10350*/  IADD3 R13, PT, PT, R38, 0x800, RZ ;  /* 0x00000800260d7810 */ /* 0x012fe40007ffe0ff */
[----:B------:R-:W-:Y:S02]  /*10360*/  SHF.L.U32 R12, R32, 0x1, RZ ;  /* 0x00000001200c7819 */ /* 0x000fe400000006ff */
[----:B------:R-:W-:-:S04]  /*10370*/  LEA R13, R36, R13, 0x18 ;  /* 0x0000000d240d7211 */ /* 0x000fc800078ec0ff */
[----:B------:R-:W-:-:S04]  /*10380*/  LEA R13, R32, R13, 0x1 ;  /* 0x0000000d200d7211 */ /* 0x000fc800078e08ff */
[----:B------:R-:W-:-:S05]  /*10390*/  IADD3 R13, PT, PT, R12, R13, RZ ;  /* 0x0000000d0c0d7210 */ /* 0x000fca0007ffe0ff */
[----:B-----5:R1:W-:Y:S02]  /*103a0*/  STS [R13], R50 ;  /* 0x000000320d007388 */ /* 0x0203e40000000800 */
.L_x_193:
[----:B------:R-:W-:Y:S05]  /*103b0*/  BSYNC.RECONVERGENT B2 ;  /* 0x0000000000027941 */ /* 0x000fea0003800200 */
.L_x_192:
[----:B------:R-:W-:Y:S04]  /*103c0*/  BSSY.RECONVERGENT B2, `(.L_x_194) ;  /* 0x0000014000027945 */ /* 0x000fe80003800200 */
[----:B------:R-:W-:Y:S05]  /*103d0*/  @P0 BRA `(.L_x_195) ;  /* 0x0000000000480947 */ /* 0x000fea0003800000 */
[----:B--23--:R-:W2:Y:S01]  /*103e0*/  S2R R16, SR_SWINHI ;  /* 0x0000000000107919 */ /* 0x00cea20000002f00 */
[----:B----4-:R-:W3:Y:S01]  /*103f0*/  LDC.64 R14, c[0x0][0x3c8] ;  /* 0x0000f200ff0e7b82 */ /* 0x010ee20000000a00 */
[----:B------:R-:W-:Y:S02]  /*10400*/  LEA R20, R0, R7, 0x16 ;  /* 0x0000000700147211 */ /* 0x000fe400078eb0ff */
[----:B------:R-:W-:Y:S02]  /*10410*/  MOV R21, R4 ;  /* 0x0000000400157202 */ /* 0x000fe40000000f00 */
[----:B-1----:R-:W-:Y:S02]  /*10420*/  MOV R12, R37 ;  /* 0x00000025000c7202 */ /* 0x002fe40000000f00 */
[----:B--2---:R-:W-:-:S07]  /*10430*/  MOV R13, R16 ;  /* 0x00000010000d7202 */ /* 0x004fce0000000f00 */
.L_x_196:
[C---:B-1----:R-:W-:Y:S02]  /*10440*/  LEA R17, R21.reuse, R2, 0x7 ;  /* 0x0000000215117211 */ /* 0x042fe400078e38ff */
[C---:B------:R-:W-:Y:S02]  /*10450*/  LEA R19, R21.reuse, R20, 0xc ;  /* 0x0000001415137211 */ /* 0x040fe400078e60ff */
[----:B------:R-:W-:Y:S01]  /*10460*/  ISETP.GE.U32.AND P0, PT, R21, 0x38, PT ;  /* 0x000000381500780c */ /* 0x000fe20003f06070 */
[----:B------:R-:W-:Y:S01]  /*10470*/  IMAD.WIDE.U32 R16, R17, 0x2, R12 ;  /* 0x0000000211107825 */ /* 0x000fe200078e000c */
[----:B------:R-:W-:-:S03]  /*10480*/  IADD3 R21, PT, PT, R21, 0x8, RZ ;  /* 0x0000000815157810 */ /* 0x000fc60007ffe0ff */
[----:B---3--:R-:W-:Y:S01]  /*10490*/  IMAD.WIDE.U32 R18, R19, 0x2, R14 ;  /* 0x0000000213127825 */ /* 0x008fe200078e000e */
[----:B------:R-:W-:-:S05]  /*104a0*/  MOV R17, R16 ;  /* 0x0000001000117202 */ /* 0x000fca0000000f00 */
[----:B------:R-:W-:Y:S01]  /*104b0*/  @!PT LDS RZ, [RZ] ;  /* 0x00000000fffff984 */ /* 0x000fe20000000800 */
[----:B------:R-:W-:Y:S01]  /*104c0*/  @!PT LDS RZ, [RZ] ;  /* 0x00000000fffff984 */ /* 0x000fe20000000800 */
[----:B------:R-:W-:Y:S01]  /*104d0*/  @!PT LDS RZ, [RZ] ;  /* 0x00000000fffff984 */ /* 0x000fe20000000800 */
[----:B------:R1:W-:Y:S02]  /*104e0*/  LDGSTS.E.BYPASS.128 [R17], desc[UR8][R18.64] ;  /* 0x0000000012117fae */ /* 0x0003e4000b981808 */
[----:B------:R-:W-:Y:S05]  /*104f0*/  @!P0 BRA `(.L_x_196) ;  /* 0xfffffffc00d08947 */ /* 0x000fea000383ffff */
.L_x_195:
[----:B------:R-:W-:Y:S05]  /*10500*/  BSYNC.RECONVERGENT B2 ;  /* 0x0000000000027941 */ /* 0x000fea0003800200 */
.L_x_194:
[----:B------:R-:W0:Y:S01]  /*10510*/  LDGDEPBAR ;  /* 0x00000000000079af */ /* 0x000e220000000000 */
[----:B-1--4-:R-:W-:Y:S01]  /*10520*/  LEA R13, R0, R11, 0x16 ;  /* 0x0000000b000d7211 */ /* 0x012fe200078eb0ff */
[----:B------:R-:W-:Y:S01]  /*10530*/  HFMA2 R39, -RZ, RZ, 0, 0 ;  /* 0x00000000ff277431 */ /* 0x000fe200000001ff */
[----:B------:R-:W-:Y:S01]  /*10540*/  BSSY B2, `(.L_x_197) ;  /* 0x00001f0000027945 */ /* 0x000fe20003800000 */
[C---:B------:R-:W-:Y:S02]  /*10550*/  LOP3.LUT R40, R2.reuse, 0x400, RZ, 0xfc, !PT ;  /* 0x0000040002287812 */ /* 0x040fe400078efcff */
[C---:B------:R-:W-:Y:S02]  /*10560*/  LOP3.LUT R38, R2.reuse, 0x800, RZ, 0xfc, !PT ;  /* 0x0000080002267812 */ /* 0x040fe400078efcff */
[----:B------:R-:W-:Y:S02]  /*10570*/  LOP3.LUT R36, R2, 0xc00, RZ, 0xfc, !PT ;  /* 0x00000c0002247812 */ /* 0x000fe400078efcff */
[----:B------:R-:W-:-:S07]  /*10580*/  IADD3 R44, PT, PT, R13, 0x40000, R2 ;  /* 0x000400000d2c7810 */ /* 0x000fce0007ffe002 */
.L_x_206:
[----:B------:R-:W-:Y:S01]  /*10590*/  UMOV UR4, 0xffffffff ;  /* 0xffffffff00047882 */ /* 0x000fe20000000000 */
[----:B------:R-:W-:-:S04]  /*105a0*/  DEPBAR.LE SB0, 0x0 ;  /* 0x000080000000791a */ /* 0x000fc80000000000 */
[----:B------:R-:W-:Y:S01]  /*105b0*/  ISETP.GT.U32.AND P0, PT, R32, 0x3ff, PT ;  /* 0x000003ff2000780c */ /* 0x000fe20003f04070 */
[----:B-1--4-:R-:W-:-:S12]  /*105c0*/  BRA.DIV UR4, `(.L_x_198) ;  /* 0x0000005e04cc7947 */ /* 0x012fd8000b800000 */
[----:B------:R-:W-:Y:S06]  /*105d0*/  BAR.SYNC.DEFER_BLOCKING 0x0 ;  /* 0x0000000000007b1d */ /* 0x000fec0000010000 */
.L_x_325:
[C---:B------:R-:W-:Y:S01]  /*105e0*/  SHF.L.U32 R20, R39.reuse, 0xd, RZ ;  /* 0x0000000d27147819 */ /* 0x040fe200000006ff */
[----:B------:R-:W-:Y:S01]  /*105f0*/  BSSY.RECONVERGENT B3, `(.L_x_199) ;  /* 0x0000074000037945 */ /* 0x000fe20003800200 */
[----:B------:R-:W-:Y:S02]  /*10600*/  IADD3 R33, PT, PT, R39, 0x1, RZ ;  /* 0x0000000127217810 */ /* 0x000fe40007ffe0ff */
[----:B------:R-:W-:Y:S01]  /*10610*/  LOP3.LUT R20, R20, 0x2000, RZ, 0xc0, !PT ;  /* 0x0000200014147812 */ /* 0x000fe200078ec0ff */
[----:B------:R-:W-:Y:S06]  /*10620*/  @P0 BRA `(.L_x_200) ;  /* 0x0000000400c00947 */ /* 0x000fec0003800000 */
[----:B------:R-:W-:Y:S01]  /*10630*/  ISETP.NE.AND P0, PT, R10, RZ, PT ;  /* 0x000000ff0a00720c */ /* 0x000fe20003f05270 */
[----:B------:R-:W-:Y:S01]  /*10640*/  BSSY.RECONVERGENT B4, `(.L_x_201) ;  /* 0x000002d000047945 */ /* 0x000fe20003800200 */
[----:B------:R-:W-:Y:S02]  /*10650*/  LOP3.LUT R23, R20, 0x2000, RZ, 0x3c, !PT ;  /* 0x0000200014177812 */ /* 0x000fe400078e3cff */
[----:B------:R-:W-:Y:S02]  /*10660*/  MOV R21, R4 ;  /* 0x0000000400157202 */ /* 0x000fe40000000f00 */
[----:B------:R-:W-:-:S07]  /*10670*/  IADD3 R22, PT, PT, R2, R23, RZ ;  /* 0x0000001702167210 */ /* 0x000fce0007ffe0ff */
[----:B------:R-:W-:Y:S05]  /*10680*/  @!P0 BRA `(.L_x_202) ;  /* 0x0000000000a08947 */ /* 0x000fea0003800000 */
[----:B--23--:R-:W1:Y:S01]  /*10690*/  S2R R16, SR_SWINHI ;  /* 0x0000000000107919 */ /* 0x00ce620000002f00 */
[----:B------:R-:W2:Y:S01]  /*106a0*/  LDC.64 R12, c[0x0][0x3c8] ;  /* 0x0000f200ff0c7b82 */ /* 0x000ea20000000a00 */
[----:B------:R-:W-:Y:S02]  /*106b0*/  LEA R17, R33, R28, 0x6 ;  /* 0x0000001c21117211 */ /* 0x000fe400078e30ff */
[C---:B------:R-:W-:Y:S02]  /*106c0*/  LEA R25, R4.reuse, R22, 0x7 ;  /* 0x0000001604197211 */ /* 0x040fe400078e38ff */
[----:B------:R-:W-:Y:S02]  /*106d0*/  IADD3 R18, PT, PT, R4, R17, RZ ;  /* 0x0000001104127210 */ /* 0x000fe40007ffe0ff */
[----:B------:R-:W-:Y:S02]  /*106e0*/  ISETP.NE.AND P0, PT, R10, 0x1, PT ;  /* 0x000000010a00780c */ /* 0x000fe40003f05270 */
[----:B------:R-:W-:-:S02]  /*106f0*/  LEA R27, R18, R7, 0xc ;  /* 0x00000007121b7211 */ /* 0x000fc400078e60ff */
[----:B------:R-:W-:Y:S02]  /*10700*/  MOV R21, R6 ;  /* 0x0000000600157202 */ /* 0x000fe40000000f00 */
[----:B------:R-:W-:Y:S02]  /*10710*/  MOV R14, R37 ;  /* 0x00000025000e7202 */ /* 0x000fe40000000f00 */
[----:B-1----:R-:W-:-:S03]  /*10720*/  MOV R15, R16 ;  /* 0x00000010000f7202 */ /* 0x002fc60000000f00 */
[----:B------:R-:W-:-:S05]  /*10730*/  IMAD.WIDE.U32 R16, R25, 0x2, R14 ;  /* 0x0000000219107825 */ /* 0x000fca00078e000e */
[----:B------:R-:W-:Y:S01]  /*10740*/  MOV R19, R16 ;  /* 0x0000001000137202 */ /* 0x000fe20000000f00 */
[----:B--2---:R-:W-:-:S05]  /*10750*/  IMAD.WIDE.U32 R16, R27, 0x2, R12 ;  /* 0x000000021b107825 */ /* 0x004fca00078e000c */
        /* <DEDUP_REMOVED lines=17> */
[----:B----4-:R-:W-:Y:S02]  /*10870*/  IADD3 R17, PT, PT, R25, 0x800, RZ ;  /* 0x0000080019117810 */ /* 0x010fe40007ffe0ff */
        /* <DEDUP_REMOVED lines=9> */
.L_x_202:
[----:B------:R-:W-:Y:S05]  /*10910*/  BSYNC.RECONVERGENT B4 ;  /* 0x0000000000047941 */ /* 0x000fea0003800200 */
.L_x_201:
[----:B------:R-:W-:-:S13]  /*10920*/  ISETP.GE.U32.AND P0, PT, R5, 0x18, PT ;  /* 0x000000180500780c */ /* 0x000fda0003f06070 */
[----:B------:R-:W-:Y:S05]  /*10930*/  @!P0 BRA `(.L_x_200) ;  /* 0x0000000000fc8947 */ /* 0x000fea0003800000 */
[----:B------:R-:W5:Y:S01]  /*10940*/  S2R R24, SR_SWINHI ;  /* 0x0000000000187919 */ /* 0x000f620000002f00 */
[-C--:B-1----:R-:W-:Y:S02]  /*10950*/  IADD3 R12, PT, PT, R40, R23.reuse, RZ ;  /* 0x00000017280c7210 */ /* 0x082fe40007ffe0ff */
[-C--:B------:R-:W-:Y:S02]  /*10960*/  IADD3 R14, PT, PT, R38, R23.reuse, RZ ;  /* 0x00000017260e7210 */ /* 0x080fe40007ffe0ff */
[----:B--23--:R-:W-:Y:S02]  /*10970*/  IADD3 R16, PT, PT, R36, R23, RZ ;  /* 0x0000001724107210 */ /* 0x00cfe40007ffe0ff */
[C---:B------:R-:W-:Y:S02]  /*10980*/  LEA R13, R21.reuse, R12, 0x7 ;  /* 0x0000000c150d7211 */ /* 0x040fe400078e38ff */
[C---:B----4-:R-:W-:Y:S02]  /*10990*/  LEA R17, R21.reuse, R14, 0x7 ;  /* 0x0000000e15117211 */ /* 0x050fe400078e38ff */
[----:B------:R-:W-:-:S02]  /*109a0*/  LEA R15, R21, R16, 0x7 ;  /* 0x00000010150f7211 */ /* 0x000fc400078e38ff */
[----:B------:R-:W-:Y:S02]  /*109b0*/  LEA R23, R21, R22, 0x7 ;  /* 0x0000001615177211 */ /* 0x000fe400078e38ff */
[----:B------:R-:W-:Y:S02]  /*109c0*/  MOV R18, R37 ;  /* 0x0000002500127202 */ /* 0x000fe40000000f00 */
[----:B-----5:R-:W-:-:S03]  /*109d0*/  MOV R19, R24 ;  /* 0x0000001800137202 */ /* 0x020fc60000000f00 */
[----:B------:R-:W-:-:S04]  /*109e0*/  IMAD.WIDE.U32 R12, R13, 0x2, R18 ;  /* 0x000000020d0c7825 */ /* 0x000fc800078e0012 */
[--C-:B------:R-:W-:Y:S01]  /*109f0*/  IMAD.WIDE.U32 R16, R17, 0x2, R18.reuse ;  /* 0x0000000211107825 */ /* 0x100fe200078e0012 */
[----:B------:R-:W-:Y:S02]  /*10a00*/  MOV R22, R12 ;  /* 0x0000000c00167202 */ /* 0x000fe40000000f00 */
[----:B------:R-:W-:Y:S01]  /*10a10*/  LEA R12, R39, R44, 0x12 ;  /* 0x0000002c270c7211 */ /* 0x000fe200078e90ff */
[--C-:B------:R-:W-:Y:S01]  /*10a20*/  IMAD.WIDE.U32 R14, R15, 0x2, R18.reuse ;  /* 0x000000020f0e7825 */ /* 0x100fe200078e0012 */
[----:B------:R-:W-:Y:S02]  /*10a30*/  MOV R25, R13 ;  /* 0x0000000d00197202 */ /* 0x000fe40000000f00 */
[----:B------:R-:W-:Y:S01]  /*10a40*/  MOV R24, R17 ;  /* 0x0000001100187202 */ /* 0x000fe20000000f00 */
[----:B------:R-:W-:Y:S01]  /*10a50*/  IMAD.WIDE.U32 R18, R23, 0x2, R18 ;  /* 0x0000000217127825 */ /* 0x000fe200078e0012 */
[----:B------:R-:W-:Y:S02]  /*10a60*/  MOV R23, R16 ;  /* 0x0000001000177202 */ /* 0x000fe40000000f00 */
[----:B------:R-:W-:-:S02]  /*10a70*/  MOV R26, R14 ;  /* 0x0000000e001a7202 */ /* 0x000fc40000000f00 */
[----:B------:R-:W-:Y:S02]  /*10a80*/  MOV R27, R15 ;  /* 0x0000000f001b7202 */ /* 0x000fe40000000f00 */
[----:B------:R-:W-:Y:S02]  /*10a90*/  MOV R41, R18 ;  /* 0x0000001200297202 */ /* 0x000fe40000000f00 */
[----:B------:R-:W-:Y:S02]  /*10aa0*/  MOV R46, R19 ;  /* 0x00000013002e7202 */ /* 0x000fe40000000f00 */
[----:B------:R-:W-:-:S07]  /*10ab0*/  LEA R45, R21, R12, 0xc ;  /* 0x0000000c152d7211 */ /* 0x000fce00078e60ff */
.L_x_203:
[----:B-1----:R-:W1:Y:S01]  /*10ac0*/  LDC.64 R18, c[0x0][0x3c8] ;  /* 0x0000f200ff127b82 */ /* 0x002e620000000a00 */
[----:B------:R-:W-:Y:S02]  /*10ad0*/  MOV R12, R41 ;  /* 0x00000029000c7202 */ /* 0x000fe40000000f00 */
[----:B------:R-:W-:Y:S02]  /*10ae0*/  MOV R13, R46 ;  /* 0x0000002e000d7202 */ /* 0x000fe40000000f00 */
[----:B------:R-:W-:Y:S02]  /*10af0*/  MOV R14, R22 ;  /* 0x00000016000e7202 */ /* 0x000fe40000000f00 */
[----:B------:R-:W-:Y:S02]  /*10b00*/  MOV R15, R25 ;  /* 0x00000019000f7202 */ /* 0x000fe40000000f00 */
[----:B------:R-:W-:Y:S02]  /*10b10*/  MOV R51, R12 ;  /* 0x0000000c00337202 */ /* 0x000fe40000000f00 */
[----:B------:R-:W-:-:S02]  /*10b20*/  MOV R12, R23 ;  /* 0x00000017000c7202 */ /* 0x000fc40000000f00 */
[----:B------:R-:W-:Y:S02]  /*10b30*/  MOV R13, R24 ;  /* 0x00000018000d7202 */ /* 0x000fe40000000f00 */
[----:B------:R-:W-:Y:S02]  /*10b40*/  MOV R53, R14 ;  /* 0x0000000e00357202 */ /* 0x000fe40000000f00 */
[----:B------:R-:W-:Y:S02]  /*10b50*/  MOV R55, R12 ;  /* 0x0000000c00377202 */ /* 0x000fe40000000f00 */
[C---:B------:R-:W-:Y:S02]  /*10b60*/  IADD3 R15, PT, PT, R45.reuse, 0x8000, RZ ;  /* 0x000080002d0f7810 */ /* 0x040fe40007ffe0ff */
[C---:B------:R-:W-:Y:S02]  /*10b70*/  IADD3 R49, PT, PT, R45.reuse, 0x10000, RZ ;  /* 0x000100002d317810 */ /* 0x040fe40007ffe0ff */
[----:B------:R-:W-:Y:S01]  /*10b80*/  MOV R12, R26 ;  /* 0x0000001a000c7202 */ /* 0x000fe20000000f00 */
[----:B-1----:R-:W-:Y:S01]  /*10b90*/  IMAD.WIDE.U32 R16, R45, 0x2, R18 ;  /* 0x000000022d107825 */ /* 0x002fe200078e0012 */
[----:B------:R-:W-:-:S02]  /*10ba0*/  MOV R13, R27 ;  /* 0x0000001b000d7202 */ /* 0x000fc40000000f00 */
[----:B------:R-:W-:Y:S01]  /*10bb0*/  IADD3 R47, PT, PT, R45, 0x18000, RZ ;  /* 0x000180002d2f7810 */ /* 0x000fe20007ffe0ff */
[--C-:B------:R-:W-:Y:S01]  /*10bc0*/  IMAD.WIDE.U32 R14, R15, 0x2, R18.reuse ;  /* 0x000000020f0e7825 */ /* 0x100fe200078e0012 */
[----:B------:R-:W-:Y:S01]  /*10bd0*/  MOV R57, R12 ;  /* 0x0000000c00397202 */ /* 0x000fe20000000f00 */
[----:B------:R-:W-:Y:S01]  /*10be0*/  @!PT LDS RZ, [RZ] ;  /* 0x00000000fffff984 */ /* 0x000fe20000000800 */
[----:B------:R-:W-:Y:S01]  /*10bf0*/  @!PT LDS RZ, [RZ] ;  /* 0x00000000fffff984 */ /* 0x000fe20000000800 */
[----:B------:R-:W-:Y:S01]  /*10c00*/  @!PT LDS RZ, [RZ] ;  /* 0x00000000fffff984 */ /* 0x000fe20000000800 */
[----:B------:R1:W-:Y:S01]  /*10c10*/  LDGSTS.E.BYPASS.128 [R51], desc[UR8][R16.64] ;  /* 0x0000000010337fae */ /* 0x0003e2000b981808 */
[----:B------:R-:W-:Y:S01]  /*10c20*/  ISETP.GE.U32.AND P0, PT, R21, 0x20, PT ;  /* 0x000000201500780c */ /* 0x000fe20003f06070 */
[--C-:B------:R-:W-:Y:S01]  /*10c30*/  IMAD.WIDE.U32 R12, R49, 0x2, R18.reuse ;  /* 0x00000002310c7825 */ /* 0x100fe200078e0012 */
[----:B------:R-:W-:Y:S01]  /*10c40*/  IADD3 R22, P1, PT, R22, 0x2000, RZ ;  /* 0x0000200016167810 */ /* 0x000fe20007f3e0ff */
[----:B------:R1:W-:Y:S01]  /*10c50*/  LDGSTS.E.BYPASS.128 [R53], desc[UR8][R14.64] ;  /* 0x000000000e357fae */ /* 0x0003e2000b981808 */
[----:B------:R-:W-:Y:S01]  /*10c60*/  IADD3 R23, P2, PT, R23, 0x2000, RZ ;  /* 0x0000200017177810 */ /* 0x000fe20007f5e0ff */
[----:B------:R-:W-:Y:S01]  /*10c70*/  IMAD.WIDE.U32 R18, R47, 0x2, R18 ;  /* 0x000000022f127825 */ /* 0x000fe200078e0012 */
[----:B------:R-:W-:Y:S01]  /*10c80*/  IADD3 R26, P3, PT, R26, 0x2000, RZ ;  /* 0x000020001a1a7810 */ /* 0x000fe20007f7e0ff */
[----:B------:R1:W-:Y:S01]  /*10c90*/  LDGSTS.E.BYPASS.128 [R55], desc[UR8][R12.64] ;  /* 0x000000000c377fae */ /* 0x0003e2000b981808 */
[----:B------:R-:W-:-:S02]  /*10ca0*/  IADD3 R41, P4, PT, R41, 0x2000, RZ ;  /* 0x0000200029297810 */ /* 0x000fc40007f9e0ff */
[----:B------:R-:W-:Y:S01]  /*10cb0*/  IADD3 R21, PT, PT, R21, 0x20, RZ ;  /* 0x0000002015157810 */ /* 0x000fe20007ffe0ff */
[----:B------:R1:W-:Y:S01]  /*10cc0*/  LDGSTS.E.BYPASS.128 [R57], desc[UR8][R18.64] ;  /* 0x0000000012397fae */ /* 0x0003e2000b981808 */
[----:B------:R-:W-:Y:S02]  /*10cd0*/  IADD3.X R25, PT, PT, RZ, R25, RZ, P1, !PT ;  /* 0x00000019ff197210 */ /* 0x000fe40000ffe4ff */
[----:B------:R-:W-:Y:S02]  /*10ce0*/  IADD3.X R24, PT, PT, RZ, R24, RZ, P2, !PT ;  /* 0x00000018ff187210 */ /* 0x000fe400017fe4ff */
[----:B------:R-:W-:Y:S02]  /*10cf0*/  IADD3.X R27, PT, PT, RZ, R27, RZ, P3, !PT ;  /* 0x0000001bff1b7210 */ /* 0x000fe40001ffe4ff */
[----:B------:R-:W-:Y:S02]  /*10d00*/  IADD3.X R46, PT, PT, RZ, R46, RZ, P4, !PT ;  /* 0x0000002eff2e7210 */ /* 0x000fe400027fe4ff */
[----:B------:R-:W-:Y:S01]  /*10d10*/  IADD3 R45, PT, PT, R45, 0x20000, RZ ;  /* 0x000200002d2d7810 */ /* 0x000fe20007ffe0ff */
[----:B------:R-:W-:Y:S06]  /*10d20*/  @!P0 BRA `(.L_x_203) ;  /* 0xfffffffc00648947 */ /* 0x000fec000383ffff */
.L_x_200:
[----:B------:R-:W-:Y:S05]  /*10d30*/  BSYNC.RECONVERGENT B3 ;  /* 0x0000000000037941 */ /* 0x000fea0003800200 */
.L_x_199:
[----:B------:R-:W-:Y:S01]  /*10d40*/  ISETP.GT.U32.AND P1, PT, R32, 0x3f, PT ;  /* 0x0000003f2000780c */ /* 0x000fe20003f24070 */
[----:B------:R-:W0:Y:S01]  /*10d50*/  LDGDEPBAR ;  /* 0x00000000000079af */ /* 0x000e220000000000 */
[----:B------:R-:W-:Y:S11]  /*10d60*/  BSSY.RECONVERGENT B3, `(.L_x_204) ;  /* 0x000016a000037945 */ /* 0x000ff60003800200 */
[----:B------:R-:W-:Y:S05]  /*10d70*/  @P1 BRA `(.L_x_205) ;  /* 0x0000001400a01947 */ /* 0x000fea0003800000 */
[----:B------:R-:W5:Y:S01]  /*10d80*/  S2UR UR5, SR_CgaCtaId ;  /* 0x00000000000579c3 */ /* 0x000f620000008800 */
[----:B------:R-:W-:Y:S01]  /*10d90*/  UMOV UR4, 0x400 ;  /* 0x0000040000047882 */ /* 0x000fe20000000000 */
[----:B------:R-:W-:-:S05]  /*10da0*/  LEA R41, R20, R35, 0x1 ;  /* 0x0000002314297211 */ /* 0x000fca00078e08ff */
[----:B------:R-:W-:Y:S04]  /*10db0*/  LDS.128 R20, [R41] ;  /* 0x0000000029147984 */ /* 0x000fe80000000c00 */
[----:B-1----:R-:W-:Y:S01]  /*10dc0*/  LDS.128 R12, [R41+0x10] ;  /* 0x00001000290c7984 */ /* 0x002fe20000000c00 */
[----:B-----5:R-:W-:-:S09]  /*10dd0*/  ULEA UR4, UR5, UR4, 0x18 ;  /* 0x0000000405047291 */ /* 0x020fd2000f8ec0ff */
[----:B------:R-:W1:Y:S04]  /*10de0*/  LDS.128 R24, [UR4+0x800] ;  /* 0x00080004ff187984 */ /* 0x000e680008000c00 */
[----:B--234-:R-:W2:Y:S01]  /*10df0*/  LDS.128 R16, [UR4+0x810] ;  /* 0x00081004ff107984 */ /* 0x01cea20008000c00 */
        /* <DEDUP_REMOVED lines=9> */
[----:B------:R-:W-:Y:S01]  /*10e90*/  FADD R24, RZ, R24 ;  /* 0x00000018ff187221 */ /* 0x000fe20000000000 */
[----:B------:R-:W-:-:S02]  /*10ea0*/  HADD2.F32 R20, -RZ, R25.H0_H0 ;  /* 0x20000019ff147230 */ /* 0x000fc40000004100 */
[----:B------:R-:W-:Y:S02]  /*10eb0*/  HADD2.F32 R25, -RZ, R25.H1_H1 ;  /* 0x30000019ff197230 */ /* 0x000fe40000004100 */
[----:B------:R-:W-:Y:S01]  /*10ec0*/  FADD R21, R24, R21 ;  /* 0x0000001518157221 */ /* 0x000fe20000000000 */
[----:B------:R-:W-:Y:S02]  /*10ed0*/  HADD2.F32 R46, -RZ, R46.H1_H1 ;  /* 0x3000002eff2e7230 */ /* 0x000fe40000004100 */
[----:B------:R-:W-:Y:S02]  /*10ee0*/  HADD2.F32 R12, -RZ, R47.H1_H1 ;  /* 0x3000002fff0c7230 */ /* 0x000fe40000004100 */
[----:B------:R-:W-:Y:S01]  /*10ef0*/  FADD R20, R21, R20 ;  /* 0x0000001415147221 */ /* 0x000fe20000000000 */
[----:B------:R-:W-:-:S03]  /*10f00*/  HADD2.F32 R13, -RZ, R16.H1_H1 ;  /* 0x30000010ff0d7230 */ /* 0x000fc60000004100 */
[----:B------:R-:W-:Y:S02]  /*10f10*/  FADD R45, R20, R25 ;  /* 0x00000019142d7221 */ /* 0x000fe40000000000 */
[----:B------:R-:W-:Y:S02]  /*10f20*/  LDS.128 R20, [R41+0x20] ;  /* 0x0000200029147984 */ /* 0x000fe40000000c00 */
[----:B------:R-:W-:Y:S01]  /*10f30*/  FADD R45, R45, R48 ;  /* 0x000000302d2d7221 */ /* 0x000fe20000000000 */
[----:B------:R-:W-:Y:S01]  /*10f40*/  HADD2.F32 R48, -RZ, R47.H0_H0 ;  /* 0x2000002fff307230 */ /* 0x000fe20000004100 */
[----:B------:R-:W1:Y:S01]  /*10f50*/  LDS.128 R24, [UR4+0x820] ;  /* 0x00082004ff187984 */ /* 0x000e620008000c00 */
[----:B------:R-:W-:Y:S02]  /*10f60*/  HADD2.F32 R47, -RZ, R16.H0_H0 ;  /* 0x20000010ff2f7230 */ /* 0x000fe40000004100 */
[----:B------:R-:W-:Y:S01]  /*10f70*/  FADD R45, R45, R46 ;  /* 0x0000002e2d2d7221 */ /* 0x000fe20000000000 */
[----:B------:R-:W-:-:S03]  /*10f80*/  HMUL2 R46, R18, R14 ;  /* 0x0000000e122e7232 */ /* 0x000fc60000000000 */
[----:B------:R-:W-:Y:S02]  /*10f90*/  FADD R45, R45, R48 ;  /* 0x000000302d2d7221 */ /* 0x000fe40000000000 */
[----:B------:R-:W-:Y:S02]  /*10fa0*/  HADD2.F32 R48, -RZ, R46.H0_H0 ;  /* 0x2000002eff307230 */ /* 0x000fe40000004100 */
[----:B------:R-:W-:Y:S01]  /*10fb0*/  FADD R12, R45, R12 ;  /* 0x0000000c2d0c7221 */ /* 0x000fe20000000000 */
[--C-:B------:R-:W-:Y:S02]  /*10fc0*/  HADD2.F32 R45, -RZ, R17.reuse.H0_H0 ;  /* 0x20000011ff2d7230 */ /* 0x100fe40000004100 */
[----:B------:R-:W-:Y:S02]  /*10fd0*/  HADD2.F32 R17, -RZ, R17.H1_H1 ;  /* 0x30000011ff117230 */ /* 0x000fe40000004100 */
[----:B------:R-:W-:Y:S01]  /*10fe0*/  FADD R12, R12, R47 ;  /* 0x0000002f0c0c7221 */ /* 0x000fe20000000000 */
[----:B------:R-:W-:-:S02]  /*10ff0*/  HFMA2 R47, R19, R15, -RZ ;  /* 0x0000000f132f7231 */ /* 0x000fc400001000ff */
[----:B------:R-:W-:Y:S02]  /*11000*/  HADD2.F32 R46, -RZ, R46.H1_H1 ;  /* 0x3000002eff2e7230 */ /* 0x000fe40000004100 */
[----:B------:R-:W-:-:S04]  /*11010*/  FADD R12, R12, R13 ;  /* 0x0000000d0c0c7221 */ /* 0x000fc80000000000 */
[----:B------:R-:W-:-:S04]  /*11020*/  FADD R12, R12, R45 ;  /* 0x0000002d0c0c7221 */ /* 0x000fc80000000000 */
        /* <DEDUP_REMOVED lines=11> */
[--C-:B------:R-:W-:Y:S02]  /*110e0*/  HADD2.F32 R47, -RZ, R24.reuse.H0_H0 ;  /* 0x20000018ff2f7230 */ /* 0x100fe40000004100 */
[----:B------:R-:W-:Y:S01]  /*110f0*/  FADD R20, R45, R20 ;  /* 0x000000142d147221 */ /* 0x000fe20000000000 */
[----:B------:R-:W-:-:S02]  /*11100*/  HADD2.F32 R21, -RZ, R24.H1_H1 ;  /* 0x30000018ff157230 */ /* 0x000fc40000004100 */
[--C-:B------:R-:W-:Y:S02]  /*11110*/  HADD2.F32 R48, -RZ, R46.reuse.H0_H0 ;  /* 0x2000002eff307230 */ /* 0x100fe40000004100 */
[----:B------:R-:W-:Y:S01]  /*11120*/  FADD R20, R20, R47 ;  /* 0x0000002f14147221 */ /* 0x000fe20000000000 */
[----:B------:R-:W-:Y:S02]  /*11130*/  HFMA2 R47, R27, R23, -RZ ;  /* 0x000000171b2f7231 */ /* 0x000fe400001000ff */
[--C-:B------:R-:W-:Y:S02]  /*11140*/  HADD2.F32 R45, -RZ, R25.reuse.H0_H0 ;  /* 0x20000019ff2d7230 */ /* 0x100fe40000004100 */
[----:B------:R-:W-:Y:S01]  /*11150*/  FADD R20, R20, R21 ;  /* 0x0000001514147221 */ /* 0x000fe20000000000 */
[----:B------:R-:W-:Y:S02]  /*11160*/  HADD2.F32 R25, -RZ, R25.H1_H1 ;  /* 0x30000019ff197230 */ /* 0x000fe40000004100 */
[----:B------:R-:W-:-:S02]  /*11170*/  HADD2.F32 R46, -RZ, R46.H1_H1 ;  /* 0x3000002eff2e7230 */ /* 0x000fc40000004100 */
[----:B------:R-:W-:-:S04]  /*11180*/  FADD R20, R20, R45 ;  /* 0x0000002d14147221 */ /* 0x000fc80000000000 */
        /* <DEDUP_REMOVED lines=10> */
[----:B------:R-:W-:Y:S02]  /*11230*/  HMUL2 R46, R18, R14 ;  /* 0x0000000e122e7232 */ /* 0x000fe40000000000 */
[--C-:B------:R-:W-:Y:S02]  /*11240*/  HADD2.F32 R47, -RZ, R16.reuse.H0_H0 ;  /* 0x20000010ff2f7230 */ /* 0x100fe40000004100 */
[----:B------:R-:W-:Y:S01]  /*11250*/  FADD R12, R45, R12 ;  /* 0x0000000c2d0c7221 */ /* 0x000fe20000000000 */
[----:B------:R-:W-:Y:S02]  /*11260*/  HADD2.F32 R13, -RZ, R16.H1_H1 ;  /* 0x30000010ff0d7230 */ /* 0x000fe40000004100 */
[----:B------:R-:W-:-:S02]  /*11270*/  HADD2.F32 R48, -RZ, R46.H0_H0 ;  /* 0x2000002eff307230 */ /* 0x000fc40000004100 */
[----:B------:R-:W-:Y:S01]  /*11280*/  FADD R12, R12, R47 ;  /* 0x0000002f0c0c7221 */ /* 0x000fe20000000000 */
[----:B------:R-:W-:Y:S02]  /*11290*/  HFMA2 R47, R19, R15, -RZ ;  /* 0x0000000f132f7231 */ /* 0x000fe400001000ff */
[----:B------:R-:W-:Y:S02]  /*112a0*/  HADD2.F32 R46, -RZ, R46.H1_H1 ;  /* 0x3000002eff2e7230 */ /* 0x000fe40000004100 */
[--C-:B------:R-:W-:Y:S02]  /*112b0*/  HADD2.F32 R45, -RZ, R17.reuse.H0_H0 ;  /* 0x20000011ff2d7230 */ /* 0x100fe40000004100 */
[----:B------:R-:W-:Y:S01]  /*112c0*/  FADD R12, R12, R13 ;  /* 0x0000000d0c0c7221 */ /* 0x000fe20000000000 */
[----:B------:R-:W-:-:S03]  /*112d0*/  HADD2.F32 R17, -RZ, R17.H1_H1 ;  /* 0x30000011ff117230 */ /* 0x000fc60000004100 */
        /* <DEDUP_REMOVED lines=48> */
[--C-:B------:R-:W-:Y:S01]  /*115e0*/  HADD2.F32 R48, -RZ, R47.reuse.H0_H0 ;  /* 0x2000002fff307230 */ /* 0x100fe20000004100 */
[----:B------:R-:W2:Y:S02]  /*115f0*/  LDS.128 R16, [UR4+0x870] ;  /* 0x00087004ff107984 */ /* 0x000ea40008000c00 */
[----:B------:R-:W-:Y:S01]  /*11600*/  FADD R45, R45, R46 ;  /* 0x0000002e2d2d7221 */ /* 0x000fe20000000000 */
[----:B-1----:R-:W-:Y:S02]  /*11610*/  HMUL2 R24, R24, R20 ;  /* 0x0000001418187232 */ /* 0x002fe40000000000 */
        /* <DEDUP_REMOVED lines=170> */
[----:B------:R2:W-:Y:S02]  /*120c0*/  LDS.128 R12, [R41+0xf0] ;  /* 0x0000f000290c7984 */ /* 0x0005e40000000c00 */
[----:B------:R-:W-:Y:S01]  /*120d0*/  FADD R45, R45, R48 ;  /* 0x000000302d2d7221 */ /* 0x000fe20000000000 */
[--C-:B------:R-:W-:Y:S01]  /*120e0*/  HADD2.F32 R48, -RZ, R47.reuse.H0_H0 ;  /* 0x2000002fff307230 */ /* 0x100fe20000004100 */
[----:B------:R-:W3:Y:S02]  /*120f0*/  LDS.128 R16, [UR4+0x8f0] ;  /* 0x0008f004ff107984 */ /* 0x000ee40008000c00 */
        /* <DEDUP_REMOVED lines=9> */
[----:B------:R-:W-:-:S02]  /*12190*/  HFMA2 R27, R23, R27, -RZ ;  /* 0x0000001b171b7231 */ /* 0x000fc400001000ff */
[----:B------:R-:W-:Y:S02]  /*121a0*/  HADD2.F32 R23, -RZ, R22.H1_H1 ;  /* 0x30000016ff177230 */ /* 0x000fe40000004100 */
[----:B------:R-:W-:Y:S01]  /*121b0*/  FADD R20, R20, R47 ;  /* 0x0000002f14147221 */ /* 0x000fe20000000000 */
[----:B--2---:R-:W-:-:S03]  /*121c0*/  HADD2.F32 R41, -RZ, R25.H0_H0 ;  /* 0x20000019ff297230 */ /* 0x004fc60000004100 */
        /* <DEDUP_REMOVED lines=9> */
[----:B---3--:R-:W-:-:S03]  /*12260*/  HMUL2 R12, R16, R12 ;  /* 0x0000000c100c7232 */ /* 0x008fc60000000000 */
        /* <DEDUP_REMOVED lines=13> */
[----:B------:R-:W-:Y:S01]  /*12340*/  HADD2.F32 R13, -RZ, R14.H0_H0 ;  /* 0x2000000eff0d7230 */ /* 0x000fe20000004100 */
[----:B------:R-:W-:Y:S02]  /*12350*/  LEA R14, R39, R32, 0x6 ;  /* 0x00000020270e7211 */ /* 0x000fe400078e30ff */
[----:B------:R-:W-:Y:S02]  /*12360*/  FADD R12, R12, R17 ;  /* 0x000000110c0c7221 */ /* 0x000fe40000000000 */
[----:B------:R-:W-:Y:S02]  /*12370*/  LEA R14, R14, R37, 0x1 ;  /* 0x000000250e0e7211 */ /* 0x000fe400078e08ff */
[----:B------:R-:W-:Y:S01]  /*12380*/  FADD R12, R12, R13 ;  /* 0x0000000d0c0c7221 */ /* 0x000fe20000000000 */
[--C-:B------:R-:W-:Y:S02]  /*12390*/  HADD2.F32 R13, -RZ, R19.reuse.H0_H0 ;  /* 0x20000013ff0d7230 */ /* 0x100fe40000004100 */
[----:B------:R-:W-:-:S02]  /*123a0*/  HADD2.F32 R19, -RZ, R19.H1_H1 ;  /* 0x30000013ff137230 */ /* 0x000fc40000004100 */
[----:B------:R-:W-:-:S04]  /*123b0*/  FADD R12, R12, R15 ;  /* 0x0000000f0c0c7221 */ /* 0x000fc80000000000 */
[----:B------:R-:W-:-:S04]  /*123c0*/  FADD R12, R12, R13 ;  /* 0x0000000d0c0c7221 */ /* 0x000fc80000000000 */
[----:B------:R-:W-:-:S05]  /*123d0*/  FADD R12, R12, R19 ;  /* 0x000000130c0c7221 */ /* 0x000fca0000000000 */
[----:B------:R-:W-:-:S05]  /*123e0*/  F2FP.F16.F32.PACK_AB R12, RZ, R12 ;  /* 0x0000000cff0c723e */ /* 0x000fca00000000ff */
[----:B------:R1:W-:Y:S02]  /*123f0*/  STS.U16 [R14+0x8000], R12 ;  /* 0x0080000c0e007388 */ /* 0x0003e40000000400 */
.L_x_205:
[----:B------:R-:W-:Y:S05]  /*12400*/  BSYNC.RECONVERGENT B3 ;  /* 0x0000000000037941 */ /* 0x000fea0003800200 */
.L_x_204:
[----:B------:R-:W-:Y:S02]  /*12410*/  ISETP.NE.AND P0, PT, R33, 0xf, PT ;  /* 0x0000000f2100780c */ /* 0x000fe40003f05270 */
[----:B------:R-:W-:-:S11]  /*12420*/  MOV R39, R33 ;  /* 0x0000002100277202 */ /* 0x000fd60000000f00 */
[----:B------:R-:W-:Y:S05]  /*12430*/  @P0 BRA `(.L_x_206) ;  /* 0xffffffe000540947 */ /* 0x000fea000383ffff */
[----:B------:R-:W-:Y:S05]  /*12440*/  BSYNC B2 ;  /* 0x0000000000027941 */ /* 0x000fea0003800000 */
.L_x_197:
[----:B------:R-:W-:Y:S01]  /*12450*/  UMOV UR4, 0xffffffff ;  /* 0xffffffff00047882 */ /* 0x000fe20000000000 */
[----:B------:R-:W-:-:S04]  /*12460*/  DEPBAR.LE SB0, 0x0 ;  /* 0x000080000000791a */ /* 0x000fc80000000000 */
[----:B------:R-:W-:Y:S05]  /*12470*/  BRA.DIV UR4, `(.L_x_207) ;  /* 0x00000042044c7947 */ /* 0x000fea000b800000 */
[----:B------:R-:W-:Y:S06]  /*12480*/  BAR.SYNC.DEFER_BLOCKING 0x0 ;  /* 0x0000000000007b1d */ /* 0x000fec0000010000 */
.L_x_328:
[----:B------:R-:W-:Y:S04]  /*12490*/  BSSY.RECONVERGENT B2, `(.L_x_208) ;  /* 0x0000167000027945 */ /* 0x000fe80003800200 */
[----:B------:R-:W-:Y:S05]  /*124a0*/  @P1 BRA `(.L_x_209) ;  /* 0x0000001400941947 */ /* 0x000fea0003800000 */
[----:B------:R-:W5:Y:S01]  /*124b0*/  S2UR UR5, SR_CgaCtaId ;  /* 0x00000000000579c3 */ /* 0x000f620000008800 */
[----:B------:R-:W-:Y:S01]  /*124c0*/  UMOV UR4, 0x400 ;  /* 0x0000040000047882 */ /* 0x000fe20000000000 */
[----:B-1234-:R-:W-:Y:S04]  /*124d0*/  LDS.128 R16, [R35+0x4000] ;  /* 0x0040000023107984 */ /* 0x01efe80000000c00 */
[----:B------:R-:W-:Y:S01]  /*124e0*/  LDS.128 R4, [R35+0x4010] ;  /* 0x0040100023047984 */ /* 0x000fe20000000c00 */
[----:B-----5:R-:W-:-:S09]  /*124f0*/  ULEA UR4, UR5, UR4, 0x18 ;  /* 0x0000000405047291 */ /* 0x020fd2000f8ec0ff */
[----:B------:R-:W1:Y:S04]  /*12500*/  LDS.128 R20, [UR4+0x800] ;  /* 0x00080004ff147984 */ /* 0x000e680008000c00 */
[----:B------:R-:W2:Y:S01]  /*12510*/  LDS.128 R12, [UR4+0x810] ;  /* 0x00081004ff0c7984 */ /* 0x000ea20008000c00 */
        /* <DEDUP_REMOVED lines=8> */
[----:B------:R-:W-:Y:S02]  /*125a0*/  HADD2.F32 R25, -RZ, R8.H1_H1 ;  /* 0x30000008ff197230 */ /* 0x000fe40000004100 */
[----:B------:R-:W-:Y:S01]  /*125b0*/  FADD R2, RZ, R2 ;  /* 0x00000002ff027221 */ /* 0x000fe20000000000 */
[----:B------:R-:W-:-:S02]  /*125c0*/  HADD2.F32 R21, -RZ, R17.H0_H0 ;  /* 0x20000011ff157230 */ /* 0x000fc40000004100 */
[----:B------:R-:W-:Y:S02]  /*125d0*/  HADD2.F32 R17, -RZ, R17.H1_H1 ;  /* 0x30000011ff117230 */ /* 0x000fe40000004100 */
[----:B------:R-:W-:Y:S01]  /*125e0*/  FADD R2, R2, R9 ;  /* 0x0000000902027221 */ /* 0x000fe20000000000 */
[----:B------:R-:W-:Y:S02]  /*125f0*/  HADD2.F32 R9, -RZ, R8.H0_H0 ;  /* 0x20000008ff097230 */ /* 0x000fe40000004100 */
[----:B------:R-:W-:Y:S02]  /*12600*/  HMUL2 R8, R14, R6 ;  /* 0x000000060e087232 */ /* 0x000fe40000000000 */
[----:B------:R-:W-:Y:S02]  /*12610*/  HADD2.F32 R5, -RZ, R4.H1_H1 ;  /* 0x30000004ff057230 */ /* 0x000fe40000004100 */
[----:B------:R-:W-:Y:S02]  /*12620*/  FADD R2, R2, R21 ;  /* 0x0000001502027221 */ /* 0x000fe40000000000 */
[----:B------:R-:W-:Y:S02]  /*12630*/  LDS.128 R20, [UR4+0x820] ;  /* 0x00082004ff147984 */ /* 0x000fe40008000c00 */
[----:B------:R-:W-:-:S02]  /*12640*/  FADD R2, R2, R17 ;  /* 0x0000001102027221 */ /* 0x000fc40000000000 */
[----:B------:R-:W1:Y:S02]  /*12650*/  LDS.128 R16, [R35+0x4020] ;  /* 0x0040200023107984 */ /* 0x000e640000000c00 */
[----:B------:R-:W-:Y:S01]  /*12660*/  FADD R2, R2, R9 ;  /* 0x0000000902027221 */ /* 0x000fe20000000000 */
[----:B------:R-:W-:-:S03]  /*12670*/  HADD2.F32 R9, -RZ, R10.H0_H0 ;  /* 0x2000000aff097230 */ /* 0x000fc60000004100 */
        /* <DEDUP_REMOVED lines=8> */
[--C-:B------:R-:W-:Y:S02]  /*12700*/  HADD2.F32 R9, -RZ, R13.reuse.H0_H0 ;  /* 0x2000000dff097230 */ /* 0x100fe40000004100 */
[----:B------:R-:W-:Y:S02]  /*12710*/  HADD2.F32 R13, -RZ, R13.H1_H1 ;  /* 0x3000000dff0d7230 */ /* 0x000fe40000004100 */
[----:B------:R-:W-:Y:S02]  /*12720*/  FADD R2, R2, R5 ;  /* 0x0000000502027221 */ /* 0x000fe40000000000 */
[----:B------:R-:W-:Y:S02]  /*12730*/  LDS.128 R4, [R35+0x4030] ;  /* 0x0040300023047984 */ /* 0x000fe40000000c00 */
[----:B------:R-:W-:Y:S01]  /*12740*/  FADD R2, R2, R9 ;  /* 0x0000000902027221 */ /* 0x000fe20000000000 */
[----:B------:R-:W-:-:S03]  /*12750*/  HADD2.F32 R9, -RZ, R8.H0_H0 ;  /* 0x20000008ff097230 */ /* 0x000fc60000004100 */
[----:B------:R-:W-:Y:S02]  /*12760*/  FADD R2, R2, R13 ;  /* 0x0000000d02027221 */ /* 0x000fe40000000000 */
[----:B------:R-:W2:Y:S02]  /*12770*/  LDS.128 R12, [UR4+0x830] ;  /* 0x00083004ff0c7984 */ /* 0x000ea40008000c00 */
[----:B------:R-:W-:Y:S01]  /*12780*/  FADD R2, R2, R9 ;  /* 0x0000000902027221 */ /* 0x000fe20000000000 */
[----:B------:R-:W-:-:S03]  /*12790*/  HADD2.F32 R9, -RZ, R10.H0_H0 ;  /* 0x2000000aff097230 */ /* 0x000fc60000004100 */
[----:B------:R-:W-:Y:S01]  /*127a0*/  FADD R2, R2, R25 ;  /* 0x0000001902027221 */ /* 0x000fe20000000000 */
[----:B------:R-:W-:Y:S02]  /*127b0*/  HADD2.F32 R25, -RZ, R10.H1_H1 ;  /* 0x3000000aff197230 */ /* 0x000fe40000004100 */
[----:B-1----:R-:W-:Y:S02]  /*127c0*/  HMUL2 R16, R20, R16 ;  /* 0x0000001014107232 */ /* 0x002fe40000000000 */
[----:B------:R-:W-:Y:S02]  /*127d0*/  HFMA2 R21, R21, R17, -RZ ;  /* 0x0000001115157231 */ /* 0x000fe400001000ff */
[----:B------:R-:W-:Y:S01]  /*127e0*/  FADD R2, R2, R9 ;  /* 0x0000000902027221 */ /* 0x000fe20000000000 */
[----:B------:R-:W-:Y:S02]  /*127f0*/  HMUL2 R8, R22, R18 ;  /* 0x0000001216087232 */ /* 0x000fe40000000000 */
[----:B------:R-:W-:-:S02]  /*12800*/  HFMA2 R10, R23, R19, -RZ ;  /* 0x00000013170a7231 */ /* 0x000fc400001000ff */
[--C-:B------:R-:W-:Y:S02]  /*12810*/  HADD2.F32 R9, -RZ, R16.reuse.H0_H0 ;  /* 0x20000010ff097230 */ /* 0x100fe40000004100 */
        /* <DEDUP_REMOVED lines=9> */
[----:B------:R-:W-:-:S03]  /*128b0*/  HADD2.F32 R9, -RZ, R8.H0_H0 ;  /* 0x20000008ff097230 */ /* 0x000fc60000004100 */
[----:B------:R-:W-:Y:S02]  /*128c0*/  FADD R2, R2, R21 ;  /* 0x0000001502027221 */ /* 0x000fe40000000000 */
[----:B------:R-:W1:Y:S02]  /*128d0*/  LDS.128 R20, [UR4+0x840] ;  /* 0x00084004ff147984 */ /* 0x000e640008000c00 */
[----:B------:R-:W-:Y:S01]  /*128e0*/  FADD R2, R2, R9 ;  /* 0x0000000902027221 */ /* 0x000fe20000000000 */
[----:B------:R-:W-:-:S03]  /*128f0*/  HADD2.F32 R9, -RZ, R10.H0_H0 ;  /* 0x2000000aff097230 */ /* 0x000fc60000004100 */
[----:B------:R-:W-:Y:S01]  /*12900*/  FADD R2, R2, R25 ;  /* 0x0000001902027221 */ /* 0x000fe20000000000 */
[----:B------:R-:W-:Y:S02]  /*12910*/  HADD2.F32 R25, -RZ, R10.H1_H1 ;  /* 0x3000000aff197230 */ /* 0x000fe40000004100 */
[----:B--2---:R-:W-:Y:S02]  /*12920*/  HMUL2 R4, R12, R4 ;  /* 0x000000040c047232 */ /* 0x004fe40000000000 */
        /* <DEDUP_REMOVED lines=78> */
[----:B------:R-:W-:Y:S02]  /*12e10*/  LDS.128 R16, [UR4+0x880] ;  /* 0x00088004ff107984 */ /* 0x000fe40008000c00 */
[----:B------:R-:W-:Y:S01]  /*12e20*/  FADD R2, R2, R9 ;  /* 0x0000000902027221 */ /* 0x000fe20000000000 */
[----:B------:R-:W-:-:S03]  /*12e30*/  HADD2.F32 R9, -RZ, R8.H0_H0 ;  /* 0x20000008ff097230 */ /* 0x000fc60000004100 */
[----:B------:R-:W-:Y:S02]  /*12e40*/  FADD R2, R2, R21 ;  /* 0x0000001502027221 */ /* 0x000fe40000000000 */
[----:B------:R-:W1:Y:S02]  /*12e50*/  LDS.128 R20, [R35+0x4080] ;  /* 0x0040800023147984 */ /* 0x000e640000000c00 */
        /* <DEDUP_REMOVED lines=165> */
[----:B------:R-:W-:-:S03]  /*138b0*/  HADD2.F32 R17, -RZ, R16.H1_H1 ;  /* 0x30000010ff117230 */ /* 0x000fc60000004100 */
        /* <DEDUP_REMOVED lines=24> */
[----:B------:R-:W-:Y:S01]  /*13a40*/  FADD R2, R2, R5 ;  /* 0x0000000502027221 */ /* 0x000fe20000000000 */
[----:B------:R-:W-:-:S03]  /*13a50*/  HADD2.F32 R5, -RZ, R6.H0_H0 ;  /* 0x20000006ff057230 */ /* 0x000fc60000004100 */
[----:B------:R-:W-:-:S04]  /*13a60*/  FADD R2, R2, R9 ;  /* 0x0000000902027221 */ /* 0x000fc80000000000 */
        /* <DEDUP_REMOVED lines=8> */
[----:B------:R1:W-:Y:S02]  /*13af0*/  STS.U16 [R34+0x8780], R2 ;  /* 0x0087800222007388 */ /* 0x0003e40000000400 */
.L_x_209:
[----:B------:R-:W-:Y:S05]  /*13b00*/  BSYNC.RECONVERGENT B2 ;  /* 0x0000000000027941 */ /* 0x000fea0003800200 */
.L_x_208:
[----:B------:R-:W-:-:S03]  /*13b10*/  UMOV UR4, 0xffffffff ;  /* 0xffffffff00047882 */ /* 0x000fc60000000000 */
[----:B------:R-:W-:Y:S05]  /*13b20*/  BRA.DIV UR4, `(.L_x_210) ;  /* 0x0000002a04cc7947 */ /* 0x000fea000b800000 */
[----:B------:R-:W-:Y:S01]  /*13b30*/  BAR.SYNC.DEFER_BLOCKING 0x0 ;  /* 0x0000000000007b1d */ /* 0x000fe20000010000 */
[----:B------:R-:W-:-:S13]  /*13b40*/  ISETP.GT.U32.AND P0, PT, R3, 0x3, PT ;  /* 0x000000030300780c */ /* 0x000fda0003f04070 */
[----:B------:R-:W-:Y:S05]  /*13b50*/  @P0 EXIT ;  /* 0x000000000000094d */ /* 0x000fea0003800000 */
[----:B------:R-:W5:Y:S01]  /*13b60*/  LDC.64 R4, c[0x0][0x390] ;  /* 0x0000e400ff047b82 */ /* 0x000f620000000a00 */
[----:B------:R-:W-:-:S04]  /*13b70*/  SHF.L.U32 R0, R0, 0xa, RZ ;  /* 0x0000000a00007819 */ /* 0x000fc800000006ff */
[----:B------:R-:W-:-:S05]  /*13b80*/  LEA R0, R3, R0, 0x13 ;  /* 0x0000000003007211 */ /* 0x000fca00078e98ff */
[----:B------:R-:W-:-:S05]  /*13b90*/  IMAD R3, R3, -0x7ff00, R0 ;  /* 0xfff8010003037824 */ /* 0x000fca00078e0200 */
[CC--:B------:R-:W-:Y:S02]  /*13ba0*/  LEA.HI R7, R3.reuse, R32.reuse, RZ, 0x1f ;  /* 0x0000002003077211 */ /* 0x0c0fe400078ff8ff */
[C---:B------:R-:W-:Y:S02]  /*13bb0*/  IADD3 R9, PT, PT, R3.reuse, 0x1000, RZ ;  /* 0x0000100003097810 */ /* 0x040fe40007ffe0ff */
[----:B-1----:R-:W-:Y:S02]  /*13bc0*/  IADD3 R13, PT, PT, R3, 0x2000, RZ ;  /* 0x00002000030d7810 */ /* 0x002fe40007ffe0ff */
[-C--:B------:R-:W-:Y:S02]  /*13bd0*/  LEA.HI R9, R9, R32.reuse, RZ, 0x1f ;  /* 0x0000002009097211 */ /* 0x080fe400078ff8ff */
[----:B------:R-:W-:Y:S01]  /*13be0*/  LEA.HI R13, R13, R32, RZ, 0x1f ;  /* 0x000000200d0d7211 */ /* 0x000fe200078ff8ff */
[----:B-----5:R-:W-:Y:S01]  /*13bf0*/  IMAD.WIDE.U32 R6, R7, 0x4, R4 ;  /* 0x0000000407067825 */ /* 0x020fe200078e0004 */
[----:B------:R-:W-:-:S03]  /*13c00*/  IADD3 R15, PT, PT, R3, 0x3000, RZ ;  /* 0x00003000030f7810 */ /* 0x000fc60007ffe0ff */
[--C-:B------:R-:W-:Y:S01]  /*13c10*/  IMAD.WIDE.U32 R38, R9, 0x4, R4.reuse ;  /* 0x0000000409267825 */ /* 0x100fe200078e0004 */
[----:B------:R1:W5:Y:S01]  /*13c20*/  LDG.E R0, desc[UR8][R6.64] ;  /* 0x0000000806007981 */ /* 0x000362000c1e1900 */
[-C--:B------:R-:W-:Y:S02]  /*13c30*/  LEA.HI R15, R15, R32.reuse, RZ, 0x1f ;  /* 0x000000200f0f7211 */ /* 0x080fe400078ff8ff */
[--C-:B------:R-:W-:Y:S01]  /*13c40*/  IMAD.WIDE.U32 R8, R13, 0x4, R4.reuse ;  /* 0x000000040d087825 */ /* 0x100fe200078e0004 */
[C---:B--234-:R-:W-:Y:S01]  /*13c50*/  IADD3 R17, PT, PT, R3.reuse, 0x4000, RZ ;  /* 0x0000400003117810 */ /* 0x05cfe20007ffe0ff */
[----:B------:R-:W2:Y:S01]  /*13c60*/  LDG.E R38, desc[UR8][R38.64] ;  /* 0x0000000826267981 */ /* 0x000ea2000c1e1900 */
[----:B------:R-:W-:Y:S01]  /*13c70*/  IADD3 R19, PT, PT, R3, 0x5000, RZ ;  /* 0x0000500003137810 */ /* 0x000fe20007ffe0ff */
[----:B------:R-:W-:Y:S01]  /*13c80*/  IMAD.WIDE.U32 R12, R15, 0x4, R4 ;  /* 0x000000040f0c7825 */ /* 0x000fe200078e0004 */
[-C--:B------:R-:W-:Y:S01]  /*13c90*/  LEA.HI R17, R17, R32.reuse, RZ, 0x1f ;  /* 0x0000002011117211 */ /* 0x080fe200078ff8ff */
[----:B------:R3:W4:Y:S01]  /*13ca0*/  LDG.E R37, desc[UR8][R8.64] ;  /* 0x0000000808257981 */ /* 0x000722000c1e1900 */
[----:B------:R-:W-:-:S02]  /*13cb0*/  LEA.HI R15, R19, R32, RZ, 0x1f ;  /* 0x00000020130f7211 */ /* 0x000fc400078ff8ff */
[----:B------:R-:W-:Y:S01]  /*13cc0*/  IADD3 R21, PT, PT, R3, 0x6000, RZ ;  /* 0x0000600003157810 */ /* 0x000fe20007ffe0ff */
[----:B------:R3:W4:Y:S01]  /*13cd0*/  LDG.E R36, desc[UR8][R12.64] ;  /* 0x000000080c247981 */ /* 0x000722000c1e1900 */
[----:B-1----:R-:W-:-:S05]  /*13ce0*/  IMAD.WIDE.U32 R6, R17, 0x4, R4 ;  /* 0x0000000411067825 */ /* 0x002fca00078e0004 */
[----:B------:R1:W4:Y:S01]  /*13cf0*/  LDG.E R35, desc[UR8][R6.64] ;  /* 0x0000000806237981 */ /* 0x000322000c1e1900 */
[--C-:B------:R-:W-:Y:S01]  /*13d00*/  IMAD.WIDE.U32 R14, R15, 0x4, R4.reuse ;  /* 0x000000040f0e7825 */ /* 0x100fe200078e0004 */
[-C--:B------:R-:W-:Y:S02]  /*13d10*/  LEA.HI R21, R21, R32.reuse, RZ, 0x1f ;  /* 0x0000002015157211 */ /* 0x080fe400078ff8ff */
[----:B------:R-:W-:Y:S02]  /*13d20*/  IADD3 R17, PT, PT, R3, 0x7000, RZ ;  /* 0x0000700003117810 */ /* 0x000fe40007ffe0ff */
[----:B------:R1:W4:Y:S01]  /*13d30*/  LDG.E R34, desc[UR8][R14.64] ;  /* 0x000000080e227981 */ /* 0x000322000c1e1900 */
[----:B---3--:R-:W-:Y:S01]  /*13d40*/  IMAD.WIDE.U32 R8, R21, 0x4, R4 ;  /* 0x0000000415087825 */ /* 0x008fe200078e0004 */
[----:B------:R-:W-:Y:S02]  /*13d50*/  LEA.HI R17, R17, R32, RZ, 0x1f ;  /* 0x0000002011117211 */ /* 0x000fe400078ff8ff */
[----:B------:R-:W-:-:S02]  /*13d60*/  IADD3 R19, PT, PT, R3, 0x8000, RZ ;  /* 0x0000800003137810 */ /* 0x000fc40007ffe0ff */
[----:B------:R3:W4:Y:S01]  /*13d70*/  LDG.E R33, desc[UR8][R8.64] ;  /* 0x0000000808217981 */ /* 0x000722000c1e1900 */
[--C-:B------:R-:W-:Y:S01]  /*13d80*/  IMAD.WIDE.U32 R12, R17, 0x4, R4.reuse ;  /* 0x00000004110c7825 */ /* 0x100fe200078e0004 */
[-C--:B------:R-:W-:Y:S02]  /*13d90*/  LEA.HI R19, R19, R32.reuse, RZ, 0x1f ;  /* 0x0000002013137211 */ /* 0x080fe400078ff8ff */
[----:B------:R-:W-:Y:S02]  /*13da0*/  IADD3 R21, PT, PT, R3, 0x9000, RZ ;  /* 0x0000900003157810 */ /* 0x000fe40007ffe0ff */
[----:B------:R3:W4:Y:S01]  /*13db0*/  LDG.E R28, desc[UR8][R12.64] ;  /* 0x000000080c1c7981 */ /* 0x000722000c1e1900 */
[----:B-1----:R-:W-:Y:S01]  /*13dc0*/  IMAD.WIDE.U32 R6, R19, 0x4, R4 ;  /* 0x0000000413067825 */ /* 0x002fe200078e0004 */
[----:B------:R-:W-:Y:S02]  /*13dd0*/  LEA.HI R21, R21, R32, RZ, 0x1f ;  /* 0x0000002015157211 */ /* 0x000fe400078ff8ff */
[----:B------:R-:W-:-:S02]  /*13de0*/  IADD3 R17, PT, PT, R3, 0xa000, RZ ;  /* 0x0000a00003117810 */ /* 0x000fc40007ffe0ff */
        /* <DEDUP_REMOVED lines=8> */
[----:B------:R-:W3:Y:S01]  /*13e70*/  LDG.E R25, desc[UR8][R8.64] ;  /* 0x0000000808197981 */ /* 0x000ee2000c1e1900 */
[--C-:B------:R-:W-:Y:S01]  /*13e80*/  IMAD.WIDE.U32 R12, R19, 0x4, R4.reuse ;  /* 0x00000004130c7825 */ /* 0x100fe200078e0004 */
[-C--:B------:R-:W-:Y:S02]  /*13e90*/  LEA.HI R21, R21, R32.reuse, RZ, 0x1f ;  /* 0x0000002015157211 */ /* 0x080fe400078ff8ff */
[----:B------:R-:W-:Y:S02]  /*13ea0*/  IADD3 R17, PT, PT, R3, 0xd000, RZ ;  /* 0x0000d00003117810 */ /* 0x000fe40007ffe0ff */
[----:B------:R1:W3:Y:S02]  /*13eb0*/  LDG.E R24, desc[UR8][R12.64] ;  /* 0x000000080c187981 */ /* 0x0002e4000c1e1900 */
[----:B-1----:R-:W-:Y:S01]  /*13ec0*/  IMAD.WIDE.U32 R6, R21, 0x4, R4 ;  /* 0x0000000415067825 */ /* 0x002fe200078e0004 */
[----:B------:R-:W-:Y:S02]  /*13ed0*/  LEA.HI R17, R17, R32, RZ, 0x1f ;  /* 0x0000002011117211 */ /* 0x000fe400078ff8ff */
[----:B------:R-:W-:-:S02]  /*13ee0*/  IADD3 R19, PT, PT, R3, 0xe000, RZ ;  /* 0x0000e00003137810 */ /* 0x000fc40007ffe0ff */
[----:B------:R1:W3:Y:S01]  /*13ef0*/  LDG.E R23, desc[UR8][R6.64] ;  /* 0x0000000806177981 */ /* 0x0002e2000c1e1900 */
[--C-:B------:R-:W-:Y:S01]  /*13f00*/  IMAD.WIDE.U32 R14, R17, 0x4, R4.reuse ;  /* 0x00000004110e7825 */ /* 0x100fe200078e0004 */
[----:B------:R-:W-:Y:S02]  /*13f10*/  IADD3 R21, PT, PT, R3, 0xf000, RZ ;  /* 0x0000f00003157810 */ /* 0x000fe40007ffe0ff */
[-C--:B------:R-:W-:Y:S02]  /*13f20*/  LEA.HI R19, R19, R32.reuse, RZ, 0x1f ;  /* 0x0000002013137211 */ /* 0x080fe400078ff8ff */
[----:B------:R-:W-:Y:S01]  /*13f30*/  LEA.HI R21, R21, R32, RZ, 0x1f ;  /* 0x0000002015157211 */ /* 0x000fe200078ff8ff */
[----:B------:R-:W3:Y:S02]  /*13f40*/  LDG.E R22, desc[UR8][R14.64] ;  /* 0x000000080e167981 */ /* 0x000ee4000c1e1900 */
[----:B------:R-:W-:Y:S01]  /*13f50*/  IMAD.WIDE.U32 R16, R19, 0x4, R4 ;  /* 0x0000000413107825 */ /* 0x000fe200078e0004 */
[----:B------:R-:W-:-:S03]  /*13f60*/  IADD3 R39, PT, PT, R3, 0x10000, RZ ;  /* 0x0001000003277810 */ /* 0x000fc60007ffe0ff */
[--C-:B------:R-:W-:Y:S02]  /*13f70*/  IMAD.WIDE.U32 R12, R21, 0x4, R4.reuse ;  /* 0x00000004150c7825 */ /* 0x100fe400078e0004 */
[----:B------:R1:W3:Y:S01]  /*13f80*/  LDG.E R21, desc[UR8][R16.64] ;  /* 0x0000000810157981 */ /* 0x0002e2000c1e1900 */
[-C--:B------:R-:W-:Y:S02]  /*13f90*/  LEA.HI R39, R39, R32.reuse, RZ, 0x1f ;  /* 0x0000002027277211 */ /* 0x080fe400078ff8ff */
[C---:B------:R-:W-:Y:S01]  /*13fa0*/  IADD3 R19, PT, PT, R3.reuse, 0x12000, RZ ;  /* 0x0001200003137810 */ /* 0x040fe20007ffe0ff */
[----:B------:R1:W3:Y:S01]  /*13fb0*/  LDG.E R20, desc[UR8][R12.64] ;  /* 0x000000080c147981 */ /* 0x0002e2000c1e1900 */
[----:B------:R-:W-:Y:S01]  /*13fc0*/  IADD3 R9, PT, PT, R3, 0x11000, RZ ;  /* 0x0001100003097810 */ /* 0x000fe20007ffe0ff */
[----:B-1----:R-:W-:Y:S01]  /*13fd0*/  IMAD.WIDE.U32 R6, R39, 0x4, R4 ;  /* 0x0000000427067825 */ /* 0x002fe200078e0004 */
[-C--:B------:R-:W-:Y:S02]  /*13fe0*/  LEA.HI R39, R19, R32.reuse, RZ, 0x1f ;  /* 0x0000002013277211 */ /* 0x080fe400078ff8ff */
[----:B------:R-:W-:-:S02]  /*13ff0*/  LEA.HI R9, R9, R32, RZ, 0x1f ;  /* 0x0000002009097211 */ /* 0x000fc400078ff8ff */
[----:B------:R1:W3:Y:S03]  /*14000*/  LDG.E R19, desc[UR8][R6.64] ;  /* 0x0000000806137981 */ /* 0x0002e6000c1e1900 */
[----:B------:R-:W-:Y:S01]  /*14010*/  IMAD.WIDE.U32 R8, R9, 0x4, R4 ;  /* 0x0000000409087825 */ /* 0x000fe200078e0004 */
[----:B------:R-:W-:-:S03]  /*14020*/  IADD3 R41, PT, PT, R3, 0x13000, RZ ;  /* 0x0001300003297810 */ /* 0x000fc60007ffe0ff */
[----:B------:R-:W-:Y:S01]  /*14030*/  IMAD.WIDE.U32 R16, R39, 0x4, R4 ;  /* 0x0000000427107825 */ /* 0x000fe200078e0004 */
[----:B------:R-:W3:Y:S01]  /*14040*/  LDG.E R18, desc[UR8][R8.64] ;  /* 0x0000000808127981 */ /* 0x000ee2000c1e1900 */
[----:B------:R-:W-:-:S03]  /*14050*/  LEA.HI R41, R41, R32, RZ, 0x1f ;  /* 0x0000002029297211 */ /* 0x000fc600078ff8ff */
[----:B------:R1:W3:Y:S01]  /*14060*/  LDG.E R10, desc[UR8][R16.64] ;  /* 0x00000008100a7981 */ /* 0x0002e2000c1e1900 */
[----:B------:R-:W-:Y:S01]  /*14070*/  IADD3 R15, PT, PT, R3, 0x14000, RZ ;  /* 0x00014000030f7810 */ /* 0x000fe20007ffe0ff */
[--C-:B------:R-:W-:Y:S01]  /*14080*/  IMAD.WIDE.U32 R44, R41, 0x4, R4.reuse ;  /* 0x00000004292c7825 */ /* 0x100fe200078e0004 */
[----:B------:R-:W-:Y:S02]  /*14090*/  IADD3 R39, PT, PT, R3, 0x15000, RZ ;  /* 0x0001500003277810 */ /* 0x000fe40007ffe0ff */
[-C--:B------:R-:W-:Y:S02]  /*140a0*/  LEA.HI R15, R15, R32.reuse, RZ, 0x1f ;  /* 0x000000200f0f7211 */ /* 0x080fe400078ff8ff */
[----:B------:R-:W-:Y:S01]  /*140b0*/  LEA.HI R39, R39, R32, RZ, 0x1f ;  /* 0x0000002027277211 */ /* 0x000fe200078ff8ff */
[----:B------:R1:W3:Y:S02]  /*140c0*/  LDG.E R2, desc[UR8][R44.64] ;  /* 0x000000082c027981 */ /* 0x0002e4000c1e1900 */
[----:B------:R-:W-:Y:S01]  /*140d0*/  IMAD.WIDE.U32 R12, R15, 0x4, R4 ;  /* 0x000000040f0c7825 */ /* 0x000fe200078e0004 */
[----:B------:R-:W-:-:S03]  /*140e0*/  IADD3 R41, PT, PT, R3, 0x16000, RZ ;  /* 0x0001600003297810 */ /* 0x000fc60007ffe0ff */
[--C-:B------:R-:W-:Y:S02]  /*140f0*/  IMAD.WIDE.U32 R14, R39, 0x4, R4.reuse ;  /* 0x00000004270e7825 */ /* 0x100fe400078e0004 */
[----:B------:R1:W3:Y:S02]  /*14100*/  LDG.E R39, desc[UR8][R12.64] ;  /* 0x000000080c277981 */ /* 0x0002e4000c1e1900 */
[-C--:B-1----:R-:W-:Y:S02]  /*14110*/  LEA.HI R7, R41, R32.reuse, RZ, 0x1f ;  /* 0x0000002029077211 */ /* 0x082fe400078ff8ff */
[C---:B------:R-:W-:Y:S01]  /*14120*/  IADD3 R41, PT, PT, R3.reuse, 0x18000, RZ ;  /* 0x0001800003297810 */ /* 0x040fe20007ffe0ff */
[----:B------:R1:W3:Y:S01]  /*14130*/  LDG.E R40, desc[UR8][R14.64] ;  /* 0x000000080e287981 */ /* 0x0002e2000c1e1900 */
[----:B------:R-:W-:Y:S01]  /*14140*/  IADD3 R47, PT, PT, R3, 0x17000, RZ ;  /* 0x00017000032f7810 */ /* 0x000fe20007ffe0ff */
[----:B------:R-:W-:Y:S01]  /*14150*/  IMAD.WIDE.U32 R6, R7, 0x4, R4 ;  /* 0x0000000407067825 */ /* 0x000fe200078e0004 */
[----:B------:R-:W-:-:S02]  /*14160*/  LEA.HI R17, R41, R32, RZ, 0x1f ;  /* 0x0000002029117211 */ /* 0x000fc400078ff8ff */
[-C--:B------:R-:W-:Y:S02]  /*14170*/  LEA.HI R9, R47, R32.reuse, RZ, 0x1f ;  /* 0x000000202f097211 */ /* 0x080fe400078ff8ff */
[----:B------:R1:W3:Y:S03]  /*14180*/  LDG.E R41, desc[UR8][R6.64] ;  /* 0x0000000806297981 */ /* 0x0002e6000c1e1900 */
[--C-:B------:R-:W-:Y:S01]  /*14190*/  IMAD.WIDE.U32 R8, R9, 0x4, R4.reuse ;  /* 0x0000000409087825 */ /* 0x100fe200078e0004 */
[C---:B------:R-:W-:Y:S02]  /*141a0*/  IADD3 R45, PT, PT, R3.reuse, 0x1a000, RZ ;  /* 0x0001a000032d7810 */ /* 0x040fe40007ffe0ff */
[----:B------:R-:W-:Y:S01]  /*141b0*/  IADD3 R47, PT, PT, R3, 0x19000, RZ ;  /* 0x00019000032f7810 */ /* 0x000fe20007ffe0ff */
[----:B------:R-:W-:Y:S01]  /*141c0*/  IMAD.WIDE.U32 R12, R17, 0x4, R4 ;  /* 0x00000004110c7825 */ /* 0x000fe200078e0004 */
[----:B------:R1:W3:Y:S01]  /*141d0*/  LDG.E R44, desc[UR8][R8.64] ;  /* 0x00000008082c7981 */ /* 0x0002e2000c1e1900 */
[----:B------:R-:W-:-:S02]  /*141e0*/  LEA.HI R17, R45, R32, RZ, 0x1f ;  /* 0x000000202d117211 */ /* 0x000fc400078ff8ff */
[----:B------:R-:W-:Y:S01]  /*141f0*/  LEA.HI R47, R47, R32, RZ, 0x1f ;  /* 0x000000202f2f7211 */ /* 0x000fe200078ff8ff */
[----:B------:R1:W3:Y:S04]  /*14200*/  LDG.E R45, desc[UR8][R12.64] ;  /* 0x000000080c2d7981 */ /* 0x0002e8000c1e1900 */
[----:B-1----:R-:W-:Y:S01]  /*14210*/  IMAD.WIDE.U32 R14, R47, 0x4, R4 ;  /* 0x000000042f0e7825 */ /* 0x002fe200078e0004 */
[----:B------:R-:W-:-:S03]  /*14220*/  IADD3 R49, PT, PT, R3, 0x1b000, RZ ;  /* 0x0001b00003317810 */ /* 0x000fc60007ffe0ff */
[--C-:B------:R-:W-:Y:S01]  /*14230*/  IMAD.WIDE.U32 R6, R17, 0x4, R4.reuse ;  /* 0x0000000411067825 */ /* 0x100fe200078e0004 */
[----:B------:R1:W3:Y:S01]  /*14240*/  LDG.E R46, desc[UR8][R14.64] ;  /* 0x000000080e2e7981 */ /* 0x0002e2000c1e1900 */
[-C--:B------:R-:W-:Y:S02]  /*14250*/  LEA.HI R49, R49, R32.reuse, RZ, 0x1f ;  /* 0x0000002031317211 */ /* 0x080fe400078ff8ff */
[----:B------:R-:W-:Y:S02]  /*14260*/  IADD3 R47, PT, PT, R3, 0x1c000, RZ ;  /* 0x0001c000032f7810 */ /* 0x000fe40007ffe0ff */
[----:B------:R1:W3:Y:S01]  /*14270*/  LDG.E R6, desc[UR8][R6.64] ;  /* 0x0000000806067981 */ /* 0x0002e2000c1e1900 */
[----:B------:R-:W-:Y:S01]  /*14280*/  IMAD.WIDE.U32 R8, R49, 0x4, R4 ;  /* 0x0000000431087825 */ /* 0x000fe200078e0004 */
[----:B------:R-:W-:Y:S01]  /*14290*/  LEA.HI R47, R47, R32, RZ, 0x1f ;  /* 0x000000202f2f7211 */ /* 0x000fe200078ff8ff */
[----:B------:R-:W1:Y:S01]  /*142a0*/  S2R R48, SR_CgaCtaId ;  /* 0x0000000000307919 */ /* 0x000e620000008800 */
[----:B------:R-:W-:-:S03]  /*142b0*/  IADD3 R17, PT, PT, R3, 0x1d000, RZ ;  /* 0x0001d00003117810 */ /* 0x000fc60007ffe0ff */
[--C-:B------:R-:W-:Y:S01]  /*142c0*/  IMAD.WIDE.U32 R12, R47, 0x4, R4.reuse ;  /* 0x000000042f0c7825 */ /* 0x100fe200078e0004 */
[----:B------:R1:W3:Y:S01]  /*142d0*/  LDG.E R8, desc[UR8][R8.64] ;  /* 0x0000000808087981 */ /* 0x0002e2000c1e1900 */
[-C--:B------:R-:W-:Y:S02]  /*142e0*/  LEA.HI R17, R17, R32.reuse, RZ, 0x1f ;  /* 0x0000002011117211 */ /* 0x080fe400078ff8ff */
[----:B------:R-:W-:Y:S02]  /*142f0*/  IADD3 R49, PT, PT, R3, 0x1e000, RZ ;  /* 0x0001e00003317810 */ /* 0x000fe40007ffe0ff */
[----:B------:R-:W3:Y:S01]  /*14300*/  LDG.E R12, desc[UR8][R12.64] ;  /* 0x000000080c0c7981 */ /* 0x000ee2000c1e1900 */
[----:B-1----:R-:W-:Y:S01]  /*14310*/  IMAD.WIDE.U32 R14, R17, 0x4, R4 ;  /* 0x00000004110e7825 */ /* 0x002fe200078e0004 */
[----:B------:R-:W-:Y:S02]  /*14320*/  LEA.HI R49, R49, R32, RZ, 0x1f ;  /* 0x0000002031317211 */ /* 0x000fe400078ff8ff */
[----:B------:R-:W-:-:S03]  /*14330*/  IADD3 R47, PT, PT, R3, 0x1f000, RZ ;  /* 0x0001f000032f7810 */ /* 0x000fc60007ffe0ff */
[----:B------:R-:W-:Y:S01]  /*14340*/  IMAD.WIDE.U32 R16, R49, 0x4, R4 ;  /* 0x0000000431107825 */ /* 0x000fe200078e0004 */
[----:B------:R-:W3:Y:S01]  /*14350*/  LDG.E R14, desc[UR8][R14.64] ;  /* 0x000000080e0e7981 */ /* 0x000ee2000c1e1900 */
[----:B------:R-:W-:-:S04]  /*14360*/  LEA.HI R47, R47, R32, RZ, 0x1f ;  /* 0x000000202f2f7211 */ /* 0x000fc800078ff8ff */
[----:B------:R1:W3:Y:S01]  /*14370*/  LDG.E R16, desc[UR8][R16.64] ;  /* 0x0000000810107981 */ /* 0x0002e2000c1e1900 */
[----:B------:R-:W-:Y:S01]  /*14380*/  IMAD.WIDE.U32 R4, R47, 0x4, R4 ;  /* 0x000000042f047825 */ /* 0x000fe200078e0004 */
[----:B------:R-:W-:-:S05]  /*14390*/  MOV R7, 0x400 ;  /* 0x0000040000077802 */ /* 0x000fca0000000f00 */
[----:B------:R3:W3:Y:S01]  /*143a0*/  LDG.E R4, desc[UR8][R4.64] ;  /* 0x0000000804047981 */ /* 0x0006e2000c1e1900 */
[----:B------:R-:W-:Y:S02]  /*143b0*/  LEA R7, R48, R7, 0x18 ;  /* 0x0000000730077211 */ /* 0x000fe400078ec0ff */
[----:B------:R-:W-:-:S04]  /*143c0*/  IADD3 R48, PT, PT, R32, R11, RZ ;  /* 0x0000000b20307210 */ /* 0x000fc80007ffe0ff */
[----:B------:R-:W-:-:S05]  /*143d0*/  LEA R48, R48, R7, 0x2 ;  /* 0x0000000730307211 */ /* 0x000fca00078e10ff */
[----:B------:R-:W5:Y:S02]  /*143e0*/  LDS R9, [R48] ;  /* 0x0000000030097984 */ /* 0x000f640000000800 */
[----:B-----5:R-:W-:-:S04]  /*143f0*/  HFMA2 R0, R9, 1, 1, R0 ;  /* 0x3c003c0009007831 */ /* 0x020fc80000000000 */
[----:B--2---:R-:W-:-:S04]  /*14400*/  HADD2 R0, R0, R38 ;  /* 0x0000002600007230 */ /* 0x004fc80000000000 */
[----:B----4-:R-:W-:-:S04]  /*14410*/  HFMA2 R0, R0, 1, 1, R37 ;  /* 0x3c003c0000007831 */ /* 0x010fc80000000025 */
[----:B------:R-:W-:-:S04]  /*14420*/  HADD2 R0, R0, R36 ;  /* 0x0000002400007230 */ /* 0x000fc80000000000 */
[----:B-1----:R-:W-:-:S04]  /*14430*/  HFMA2 R17, R0, 1, 1, R35 ;  /* 0x3c003c0000117831 */ /* 0x002fc80000000023 */
[----:B------:R-:W-:-:S04]  /*14440*/  HADD2 R17, R17, R34 ;  /* 0x0000002211117230 */ /* 0x000fc80000000000 */
[----:B------:R-:W-:-:S04]  /*14450*/  HFMA2 R17, R17, 1, 1, R33 ;  /* 0x3c003c0011117831 */ /* 0x000fc80000000021 */
[----:B------:R-:W-:-:S04]  /*14460*/  HADD2 R17, R17, R28 ;  /* 0x0000001c11117230 */ /* 0x000fc80000000000 */
[----:B------:R-:W-:-:S04]  /*14470*/  HFMA2 R13, R17, 1, 1, R27 ;  /* 0x3c003c00110d7831 */ /* 0x000fc8000000001b */
[----:B------:R-:W-:-:S04]  /*14480*/  HADD2 R13, R13, R26 ;  /* 0x0000001a0d0d7230 */ /* 0x000fc80000000000 */
[----:B---3--:R-:W-:-:S04]  /*14490*/  HFMA2 R13, R13, 1, 1, R25 ;  /* 0x3c003c000d0d7831 */ /* 0x008fc80000000019 */
[----:B------:R-:W-:-:S04]  /*144a0*/  HADD2 R13, R13, R24 ;  /* 0x000000180d0d7230 */ /* 0x000fc80000000000 */
[----:B------:R-:W-:-:S04]  /*144b0*/  HFMA2 R11, R13, 1, 1, R23 ;  /* 0x3c003c000d0b7831 */ /* 0x000fc80000000017 */
        /* <DEDUP_REMOVED lines=18> */
[----:B------:R-:W-:-:S05]  /*145e0*/  HADD2 R2, R2, R4 ;  /* 0x0000000402027230 */ /* 0x000fca0000000000 */
[--C-:B------:R-:W-:Y:S02]  /*145f0*/  HADD2.F32 R4, -RZ, R2.reuse.H1_H1 ;  /* 0x30000002ff047230 */ /* 0x100fe40000004100 */
[----:B------:R-:W-:-:S03]  /*14600*/  HADD2.F32 R0, -RZ, R2.H0_H0 ;  /* 0x20000002ff007230 */ /* 0x000fc60000004100 */
[----:B------:R-:W-:-:S04]  /*14610*/  FMUL R5, R4, R4 ;  /* 0x0000000404057220 */ /* 0x000fc80000400000 */
[----:B------:R-:W-:-:S05]  /*14620*/  FFMA R0, R0, R0, R5 ;  /* 0x0000000000007223 */ /* 0x000fca0000000005 */
[----:B------:R-:W1:Y:S02]  /*14630*/  SHFL.DOWN PT, R5, R0, 0x10, 0x1f ;  /* 0x0a001f0000057f89 */ /* 0x000e6400000e0000 */
[----:B-1----:R-:W-:-:S05]  /*14640*/  FADD R4, R0, R5 ;  /* 0x0000000500047221 */ /* 0x002fca0000000000 */
[----:B------:R-:W1:Y:S02]  /*14650*/  SHFL.DOWN PT, R5, R4, 0x8, 0x1f ;  /* 0x09001f0004057f89 */ /* 0x000e6400000e0000 */
[----:B-1----:R-:W-:-:S05]  /*14660*/  FADD R6, R4, R5 ;  /* 0x0000000504067221 */ /* 0x002fca0000000000 */
[----:B------:R-:W1:Y:S02]  /*14670*/  SHFL.DOWN PT, R5, R6, 0x4, 0x1f ;  /* 0x08801f0006057f89 */ /* 0x000e6400000e0000 */
[----:B-1----:R-:W-:-:S05]  /*14680*/  FADD R8, R6, R5 ;  /* 0x0000000506087221 */ /* 0x002fca0000000000 */
[----:B------:R-:W1:Y:S01]  /*14690*/  SHFL.DOWN PT, R5, R8, 0x2, 0x1f ;  /* 0x08401f0008057f89 */ /* 0x000e6200000e0000 */
[----:B------:R-:W-:Y:S01]  /*146a0*/  ISETP.NE.AND P0, PT, R30, RZ, PT ;  /* 0x000000ff1e00720c */ /* 0x000fe20003f05270 */
[----:B-1----:R-:W-:-:S05]  /*146b0*/  FADD R9, R8, R5 ;  /* 0x0000000508097221 */ /* 0x002fca0000000000 */
[----:B------:R-:W1:Y:S01]  /*146c0*/  SHFL.DOWN PT, R10, R9, 0x1, 0x1f ;  /* 0x08201f00090a7f89 */ /* 0x000e6200000e0000 */
[----:B------:R-:W-:-:S05]  /*146d0*/  LEA R11, R32, R7, 0x4 ;  /* 0x00000007200b7211 */ /* 0x000fca00078e20ff */
[----:B------:R-:W-:-:S05]  /*146e0*/  IMAD R5, R32, -0xc, R11 ;  /* 0xfffffff420057824 */ /* 0x000fca00078e020b */
[----:B------:R2:W-:Y:S01]  /*146f0*/  STS [R5], R2 ;  /* 0x0000000205007388 */ /* 0x0005e20000000800 */
[----:B-1----:R-:W-:-:S05]  /*14700*/  FADD R10, R9, R10 ;  /* 0x0000000a090a7221 */ /* 0x002fca0000000000 */
[----:B------:R2:W-:Y:S01]  /*14710*/  @!P0 STS [R29], R10 ;  /* 0x0000000a1d008388 */ /* 0x0005e20000000800 */
[----:B------:R-:W-:Y:S01]  /*14720*/  BAR.SYNC.DEFER_BLOCKING 0x0 ;  /* 0x0000000000007b1d */ /* 0x000fe20000010000 */
[----:B------:R-:W-:-:S13]  /*14730*/  ISETP.GT.U32.AND P0, PT, R32, 0x1f, PT ;  /* 0x0000001f2000780c */ /* 0x000fda0003f04070 */
.L_x_338:
[----:B--2---:R-:W1:Y:S01]  /*14740*/  @!P0 LDS.128 R8, [R11] ;  /* 0x000000000b088984 */ /* 0x004e620000000c00 */
[----:B------:R-:W2:Y:S01]  /*14750*/  @!P0 LDC.64 R4, c[0x0][0x380] ;  /* 0x0000e000ff048b82 */ /* 0x000ea20000000a00 */
[----:B------:R-:W-:-:S05]  /*14760*/  @!P0 IADD3 R3, PT, PT, R31, R3, RZ ;  /* 0x000000031f038210 */ /* 0x000fca0007ffe0ff */
[----:B--2---:R-:W-:-:S05]  /*14770*/  @!P0 IMAD.WIDE.U32 R2, R3, 0x2, R4 ;  /* 0x0000000203028825 */ /* 0x004fca00078e0004 */
[----:B-1----:R1:W-:Y:S01]  /*14780*/  @!P0 STG.E.128 desc[UR8][R2.64], R8 ;  /* 0x0000000802008986 */ /* 0x0023e2000c101d08 */
[----:B------:R-:W-:Y:S05]  /*14790*/  @!P0 EXIT ;  /* 0x000000000000894d */ /* 0x000fea0003800000 */
[----:B------:R-:W-:-:S13]  /*147a0*/  ISETP.NE.AND P0, PT, R32, 0x20, PT ;  /* 0x000000202000780c */ /* 0x000fda0003f05270 */
[----:B------:R-:W-:Y:S05]  /*147b0*/  @P0 EXIT ;  /* 0x000000000000094d */ /* 0x000fea0003800000 */
[----:B------:R-:W2:Y:S02]  /*147c0*/  LDS.128 R4, [R7+0xc00] ;  /* 0x000c000007047984 */ /* 0x000ea40000000c00 */
[----:B--2---:R-:W-:-:S04]  /*147d0*/  FADD R4, RZ, R4 ;  /* 0x00000004ff047221 */ /* 0x004fc80000000000 */
[----:B------:R-:W-:-:S04]  /*147e0*/  FADD R5, R5, R4 ;  /* 0x0000000405057221 */ /* 0x000fc80000000000 */
[----:B------:R-:W-:-:S04]  /*147f0*/  FADD R6, R6, R5 ;  /* 0x0000000506067221 */ /* 0x000fc80000000000 */
[----:B-1----:R-:W-:-:S05]  /*14800*/  FADD R3, R7, R6 ;  /* 0x0000000607037221 */ /* 0x002fca0000000000 */
[----:B------:R-:W-:Y:S01]  /*14810*/  STG.E desc[UR8][R42.64+0x40000], R3 ;  /* 0x040000032a007986 */ /* 0x000fe2000c101908 */
[----:B------:R-:W-:Y:S05]  /*14820*/  EXIT ;  /* 0x000000000000794d */ /* 0x000fea0003800000 */
.L_x_7:
[----:B------:R-:W-:Y:S01]  /*14830*/  BSSY B0, `(.L_x_211) ;  /* 0x0000009000007945 */ /* 0x000fe20003800000 */
[----:B------:R-:W-:Y:S02]  /*14840*/  CS2R R12, SRZ ;  /* 0x00000000000c7805 */ /* 0x000fe4000001ff00 */
[----:B------:R-:W-:-:S07]  /*14850*/  MOV R14, 0xffffffff ;  /* 0xffffffff000e7802 */ /* 0x000fce0000000f00 */
[----:B-1----:R-:W-:Y:S05]  /*14860*/  WARPSYNC.COLLECTIVE.ALL `(.L_x_212) ;  /* 0x0000000000147948 */ /* 0x002fea0003c00000 */
[----:B------:R-:W-:-:S04]  /*14870*/  SHF.L.U32 R12, R12, 0x10, RZ ;  /* 0x000000100c0c7819 */ /* 0x000fc800000006ff */
[----:B------:R-:W-:-:S05]  /*14880*/  LOP3.LUT R12, R12, 0xf, R13, 0xf8, !PT ;  /* 0x0000000f0c0c7812 */ /* 0x000fca00078ef80d */
[----:B------:R2:W-:Y:S02]  /*14890*/  BAR.SYNC.DEFER_BLOCKING R12, R12 ;  /* 0x0000000c0000731d */ /* 0x0005e40000010000 */
[----:B--2---:R-:W-:-:S04]  /*148a0*/  SHF.R.U32 R12, R12, 0x10, RZ ;  /* 0x000000100c0c7819 */ /* 0x004fc800000016ff */
[----:B-1----:R-:W-:Y:S05]  /*148b0*/  ENDCOLLECTIVE ;  /* 0x000000000000791b */ /* 0x002fea0003800000 */
.L_x_212:
[----:B------:R-:W-:Y:S05]  /*148c0*/  BSYNC B0 ;  /* 0x0000000000007941 */ /* 0x000fea0003800000 */
.L_x_211:
[----:B------:R-:W-:Y:S05]  /*148d0*/  BRA `(.L_x_213) ;  /* 0xfffffebc00d47947 */ /* 0x000fea000383ffff */
.L_x_12:
[----:B------:R-:W-:Y:S01]  /*148e0*/  HFMA2 R21, -RZ, RZ, 0, 1.1920928955078125e-07 ;  /* 0x00000002ff157431 */ /* 0x000fe200000001ff */
[----:B------:R-:W-:Y:S01]  /*148f0*/  BSSY B1, `(.L_x_214) ;  /* 0x0000007000017945 */ /* 0x000fe20003800000 */
[----:B-----5:R-:W-:Y:S02]  /*14900*/  MOV R47, R40 ;  /* 0x00000028002f7202 */ /* 0x020fe40000000f00 */
[----:B------:R-:W-:Y:S02]  /*14910*/  MOV R22, 0x1f ;  /* 0x0000001f00167802 */ /* 0x000fe40000000f00 */
[----:B------:R-:W-:-:S07]  /*14920*/  MOV R14, 0xffffffff ;  /* 0xffffffff000e7802 */ /* 0x000fce0000000f00 */
[----:B-12---:R-:W-:Y:S05]  /*14930*/  WARPSYNC.COLLECTIVE R14, `(.L_x_215) ;  /* 0x000000000e087348 */ /* 0x006fea0003c00000 */
[----:B------:R3:W4:Y:S02]  /*14940*/  SHFL.DOWN P2, R18, R47, R21, R22 ;  /* 0x080000152f127389 */ /* 0x0007240000040016 */
[----:B-1234-:R-:W-:Y:S05]  /*14950*/  ENDCOLLECTIVE ;  /* 0x000000000000791b */ /* 0x01efea0003800000 */
.L_x_215:
[----:B------:R-:W-:Y:S05]  /*14960*/  BSYNC B1 ;  /* 0x0000000000017941 */ /* 0x000fea0003800000 */
.L_x_214:
[----:B------:R-:W-:Y:S01]  /*14970*/  MOV R5, R18 ;  /* 0x0000001200057202 */ /* 0x000fe20000000f00 */
[----:B------:R-:W-:Y:S01]  /*14980*/  HFMA2 R21, -RZ, RZ, 0, 5.9604644775390625e-08 ;  /* 0x00000001ff157431 */ /* 0x000fe200000001ff */
[----:B------:R-:W-:Y:S02]  /*14990*/  MOV R22, 0x1f ;  /* 0x0000001f00167802 */ /* 0x000fe40000000f00 */
[----:B------:R-:W-:Y:S01]  /*149a0*/  MOV R14, 0xffffffff ;  /* 0xffffffff000e7802 */ /* 0x000fe20000000f00 */
[----:B------:R-:W-:-:S05]  /*149b0*/  FADD R5, R5, R40 ;  /* 0x0000002805057221 */ /* 0x000fca0000000000 */
[----:B------:R-:W-:-:S07]  /*149c0*/  MOV R47, R5 ;  /* 0x00000005002f7202 */ /* 0x000fce0000000f00 */
[----:B------:R-:W-:Y:S05]  /*149d0*/  WARPSYNC.COLLECTIVE R14, `(.L_x_216) ;  /* 0x000000000e087348 */ /* 0x000fea0003c00000 */
[----:B------:R1:W2:Y:S02]  /*149e0*/  SHFL.DOWN P2, R18, R47, R21, R22 ;  /* 0x080000152f127389 */ /* 0x0002a40000040016 */
[----:B-12---:R-:W-:Y:S05]  /*149f0*/  ENDCOLLECTIVE ;  /* 0x000000000000791b */ /* 0x006fea0003800000 */
.L_x_216:
[----:B------:R-:W-:Y:S01]  /*14a00*/  MOV R4, R18 ;  /* 0x0000001200047202 */ /* 0x000fe20000000f00 */
[----:B------:R-:W-:Y:S06]  /*14a10*/  BRA `(.L_x_217) ;  /* 0xfffffebc00c07947 */ /* 0x000fec000383ffff */
.L_x_13:
[----:B------:R-:W-:Y:S01]  /*14a20*/  BSSY B0, `(.L_x_218) ;  /* 0x0000009000007945 */ /* 0x000fe20003800000 */
[----:B------:R-:W-:Y:S02]  /*14a30*/  CS2R R12, SRZ ;  /* 0x00000000000c7805 */ /* 0x000fe4000001ff00 */
[----:B------:R-:W-:-:S07]  /*14a40*/  MOV R14, 0xffffffff ;  /* 0xffffffff000e7802 */ /* 0x000fce0000000f00 */
[----:B-1234-:R-:W-:Y:S05]  /*14a50*/  WARPSYNC.COLLECTIVE.ALL `(.L_x_219) ;  /* 0x0000000000147948 */ /* 0x01efea0003c00000 */
[----:B------:R-:W-:-:S04]  /*14a60*/  SHF.L.U32 R12, R12, 0x10, RZ ;  /* 0x000000100c0c7819 */ /* 0x000fc800000006ff */
[----:B------:R-:W-:-:S05]  /*14a70*/  LOP3.LUT R12, R12, 0xf, R13, 0xf8, !PT ;  /* 0x0000000f0c0c7812 */ /* 0x000fca00078ef80d */
[----:B------:R5:W-:Y:S02]  /*14a80*/  BAR.SYNC.DEFER_BLOCKING R12, R12 ;  /* 0x0000000c0000731d */ /* 0x000be40000010000 */
[----:B-----5:R-:W-:-:S04]  /*14a90*/  SHF.R.U32 R12, R12, 0x10, RZ ;  /* 0x000000100c0c7819 */ /* 0x020fc800000016ff */
[----:B-1234-:R-:W-:Y:S05]  /*14aa0*/  ENDCOLLECTIVE ;  /* 0x000000000000791b */ /* 0x01efea0003800000 */
.L_x_219:
[----:B------:R-:W-:Y:S05]  /*14ab0*/  BSYNC B0 ;  /* 0x0000000000007941 */ /* 0x000fea0003800000 */
.L_x_218:
[----:B------:R-:W-:Y:S05]  /*14ac0*/  BRA `(.L_x_220) ;  /* 0xfffffebc00ac7947 */ /* 0x000fea000383ffff */
.L_x_22:
[----:B------:R-:W-:Y:S01]  /*14ad0*/  BSSY B0, `(.L_x_221) ;  /* 0x0000009000007945 */ /* 0x000fe20003800000 */
[----:B------:R-:W-:Y:S02]  /*14ae0*/  CS2R R12, SRZ ;  /* 0x00000000000c7805 */ /* 0x000fe4000001ff00 */
[----:B------:R-:W-:-:S07]  /*14af0*/  MOV R14, 0xffffffff ;  /* 0xffffffff000e7802 */ /* 0x000fce0000000f00 */
[----:B-12-4-:R-:W-:Y:S05]  /*14b00*/  WARPSYNC.COLLECTIVE.ALL `(.L_x_222) ;  /* 0x0000000000147948 */ /* 0x016fea0003c00000 */
[----:B------:R-:W-:-:S04]  /*14b10*/  SHF.L.U32 R12, R12, 0x10, RZ ;  /* 0x000000100c0c7819 */ /* 0x000fc800000006ff */
[----:B------:R-:W-:-:S05]  /*14b20*/  LOP3.LUT R12, R12, 0xf, R13, 0xf8, !PT ;  /* 0x0000000f0c0c7812 */ /* 0x000fca00078ef80d */
[----:B------:R3:W-:Y:S02]  /*14b30*/  BAR.SYNC.DEFER_BLOCKING R12, R12 ;  /* 0x0000000c0000731d */ /* 0x0007e40000010000 */
[----:B---3--:R-:W-:-:S04]  /*14b40*/  SHF.R.U32 R12, R12, 0x10, RZ ;  /* 0x000000100c0c7819 */ /* 0x008fc800000016ff */
[----:B-12-4-:R-:W-:Y:S05]  /*14b50*/  ENDCOLLECTIVE ;  /* 0x000000000000791b */ /* 0x016fea0003800000 */
.L_x_222:
[----:B------:R-:W-:Y:S05]  /*14b60*/  BSYNC B0 ;  /* 0x0000000000007941 */ /* 0x000fea0003800000 */
.L_x_221:
[----:B------:R-:W-:Y:S05]  /*14b70*/  BRA `(.L_x_223) ;  /* 0xfffffec000447947 */ /* 0x000fea000383ffff */
.L_x_27:
        /* <DEDUP_REMOVED lines=9> */
.L_x_225:
[----:B------:R-:W-:Y:S05]  /*14c10*/  BSYNC B1 ;  /* 0x0000000000017941 */ /* 0x000fea0003800000 */
.L_x_224:
[----:B------:R-:W-:Y:S05]  /*14c20*/  BRA `(.L_x_226) ;  /* 0xfffffec000dc7947 */ /* 0x000fea000383ffff */
.L_x_36:
[----:B------:R-:W-:Y:S01]  /*14c30*/  BSSY B0, `(.L_x_227) ;  /* 0x0000009000007945 */ /* 0x000fe20003800000 */
[----:B-1----:R-:W-:Y:S02]  /*14c40*/  CS2R R12, SRZ ;  /* 0x00000000000c7805 */ /* 0x002fe4000001ff00 */
[----:B------:R-:W-:-:S07]  /*14c50*/  MOV R14, 0xffffffff ;  /* 0xffffffff000e7802 */ /* 0x000fce0000000f00 */
[----:B--234-:R-:W-:Y:S05]  /*14c60*/  WARPSYNC.COLLECTIVE.ALL `(.L_x_228) ;  /* 0x0000000000147948 */ /* 0x01cfea0003c00000 */
[----:B------:R-:W-:-:S04]  /*14c70*/  SHF.L.U32 R12, R12, 0x10, RZ ;  /* 0x000000100c0c7819 */ /* 0x000fc800000006ff */
[----:B------:R-:W-:-:S05]  /*14c80*/  LOP3.LUT R12, R12, 0xf, R13, 0xf8, !PT ;  /* 0x0000000f0c0c7812 */ /* 0x000fca00078ef80d */
[----:B------:R1:W-:Y:S02]  /*14c90*/  BAR.SYNC.DEFER_BLOCKING R12, R12 ;  /* 0x0000000c0000731d */ /* 0x0003e40000010000 */
[----:B-1----:R-:W-:-:S04]  /*14ca0*/  SHF.R.U32 R12, R12, 0x10, RZ ;  /* 0x000000100c0c7819 */ /* 0x002fc800000016ff */
[----:B--234-:R-:W-:Y:S05]  /*14cb0*/  ENDCOLLECTIVE ;  /* 0x000000000000791b */ /* 0x01cfea0003800000 */
.L_x_228:
[----:B------:R-:W-:Y:S05]  /*14cc0*/  BSYNC B0 ;  /* 0x0000000000007941 */ /* 0x000fea0003800000 */
.L_x_227:
[----:B------:R-:W-:Y:S05]  /*14cd0*/  BRA `(.L_x_229) ;  /* 0xfffffed400447947 */ /* 0x000fea000383ffff */
.L_x_43:
[----:B------:R-:W-:Y:S01]  /*14ce0*/  BSSY B1, `(.L_x_230) ;  /* 0x0000009000017945 */ /* 0x000fe20003800000 */
[----:B------:R-:W-:Y:S02]  /*14cf0*/  CS2R R12, SRZ ;  /* 0x00000000000c7805 */ /* 0x000fe4000001ff00 */
[----:B------:R-:W-:-:S07]  /*14d00*/  MOV R14, 0xffffffff ;  /* 0xffffffff000e7802 */ /* 0x000fce0000000f00 */
[----:B--2-4-:R-:W-:Y:S05]  /*14d10*/  WARPSYNC.COLLECTIVE.ALL `(.L_x_231) ;  /* 0x0000000000147948 */ /* 0x014fea0003c00000 */
[----:B------:R-:W-:-:S04]  /*14d20*/  SHF.L.U32 R12, R12, 0x10, RZ ;  /* 0x000000100c0c7819 */ /* 0x000fc800000006ff */
[----:B------:R-:W-:-:S05]  /*14d30*/  LOP3.LUT R12, R12, 0xf, R13, 0xf8, !PT ;  /* 0x0000000f0c0c7812 */ /* 0x000fca00078ef80d */
[----:B------:R1:W-:Y:S02]  /*14d40*/  BAR.SYNC.DEFER_BLOCKING R12, R12 ;  /* 0x0000000c0000731d */ /* 0x0003e40000010000 */
[----:B-1----:R-:W-:-:S04]  /*14d50*/  SHF.R.U32 R12, R12, 0x10, RZ ;  /* 0x000000100c0c7819 */ /* 0x002fc800000016ff */
[----:B--2-4-:R-:W-:Y:S05]  /*14d60*/  ENDCOLLECTIVE ;  /* 0x000000000000791b */ /* 0x014fea0003800000 */
.L_x_231:
[----:B------:R-:W-:Y:S05]  /*14d70*/  BSYNC B1 ;  /* 0x0000000000017941 */ /* 0x000fea0003800000 */
.L_x_230:
[----:B------:R-:W-:Y:S05]  /*14d80*/  BRA `(.L_x_232) ;  /* 0xfffffee0009c7947 */ /* 0x000fea000383ffff */
.L_x_52:
[----:B------:R-:W-:Y:S01]  /*14d90*/  BSSY B0, `(.L_x_233) ;  /* 0x0000009000007945 */ /* 0x000fe20003800000 */
[----:B-1-3--:R-:W-:Y:S02]  /*14da0*/  CS2R R12, SRZ ;  /* 0x00000000000c7805 */ /* 0x00afe4000001ff00 */
[----:B------:R-:W-:-:S07]  /*14db0*/  MOV R14, 0xffffffff ;  /* 0xffffffff000e7802 */ /* 0x000fce0000000f00 */
[----:B--2-4-:R-:W-:Y:S05]  /*14dc0*/  WARPSYNC.COLLECTIVE.ALL `(.L_x_234) ;  /* 0x0000000000147948 */ /* 0x014fea0003c00000 */
[----:B------:R-:W-:-:S04]  /*14dd0*/  SHF.L.U32 R12, R12, 0x10, RZ ;  /* 0x000000100c0c7819 */ /* 0x000fc800000006ff */
[----:B------:R-:W-:-:S05]  /*14de0*/  LOP3.LUT R12, R12, 0xf, R13, 0xf8, !PT ;  /* 0x0000000f0c0c7812 */ /* 0x000fca00078ef80d */
[----:B------:R1:W-:Y:S02]  /*14df0*/  BAR.SYNC.DEFER_BLOCKING R12, R12 ;  /* 0x0000000c0000731d */ /* 0x0003e40000010000 */
[----:B-1----:R-:W-:-:S04]  /*14e00*/  SHF.R.U32 R12, R12, 0x10, RZ ;  /* 0x000000100c0c7819 */ /* 0x002fc800000016ff */
[----:B--2-4-:R-:W-:Y:S05]  /*14e10*/  ENDCOLLECTIVE ;  /* 0x000000000000791b */ /* 0x014fea0003800000 */
.L_x_234:
[----:B------:R-:W-:Y:S05]  /*14e20*/  BSYNC B0 ;  /* 0x0000000000007941 */ /* 0x000fea0003800000 */
.L_x_233:
[----:B------:R-:W-:Y:S05]  /*14e30*/  BRA `(.L_x_235) ;  /* 0xfffffef000f87947 */ /* 0x000fea000383ffff */
.L_x_55:
        /* <DEDUP_REMOVED lines=9> */
.L_x_237:
[----:B------:R-:W-:Y:S05]  /*14ed0*/  BSYNC B0 ;  /* 0x0000000000007941 */ /* 0x000fea0003800000 */
.L_x_236:
[----:B------:R-:W-:Y:S05]  /*14ee0*/  BRA `(.L_x_238) ;  /* 0xfffffefc00c47947 */ /* 0x000fea000383ffff */
.L_x_60:
        /* <DEDUP_REMOVED lines=9> */
.L_x_240:
[----:B------:R-:W-:Y:S05]  /*14f80*/  BSYNC B0 ;  /* 0x0000000000007941 */ /* 0x000fea0003800000 */
.L_x_239:
[----:B------:R-:W-:Y:S05]  /*14f90*/  BRA `(.L_x_241) ;  /* 0xffffff00002c7947 */ /* 0x000fea000383ffff */
.L_x_64:
        /* <DEDUP_REMOVED lines=9> */
.L_x_243:
[----:B------:R-:W-:Y:S05]  /*15030*/  BSYNC B0 ;  /* 0x0000000000007941 */ /* 0x000fea0003800000 */
.L_x_242:
[----:B------:R-:W-:Y:S05]  /*15040*/  BRA `(.L_x_244) ;  /* 0xffffff0000ac7947 */ /* 0x000fea000383ffff */
.L_x_67:
        /* <DEDUP_REMOVED lines=9> */
.L_x_246:
[----:B------:R-:W-:Y:S05]  /*150e0*/  BSYNC B0 ;  /* 0x0000000000007941 */ /* 0x000fea0003800000 */
.L_x_245:
[----:B------:R-:W-:Y:S05]  /*150f0*/  BRA `(.L_x_247) ;  /* 0xffffff04000c7947 */ /* 0x000fea000383ffff */
.L_x_71:
        /* <DEDUP_REMOVED lines=9> */
.L_x_249:
[----:B------:R-:W-:Y:S05]  /*15190*/  BSYNC B0 ;  /* 0x0000000000007941 */ /* 0x000fea0003800000 */
.L_x_248:
[----:B------:R-:W-:Y:S05]  /*151a0*/  BRA `(.L_x_250) ;  /* 0xffffff04008c7947 */ /* 0x000fea000383ffff */
.L_x_76:
[----:B------:R-:W-:Y:S01]  /*151b0*/  BSSY B1, `(.L_x_251) ;  /* 0x0000009000017945 */ /* 0x000fe20003800000 */
[----:B---3--:R-:W-:Y:S02]  /*151c0*/  CS2R R12, SRZ ;  /* 0x00000000000c7805 */ /* 0x008fe4000001ff00 */
[----:B------:R-:W-:-:S07]  /*151d0*/  MOV R14, 0xffffffff ;  /* 0xffffffff000e7802 */ /* 0x000fce0000000f00 */
[----:B--2-4-:R-:W-:Y:S05]  /*151e0*/  WARPSYNC.COLLECTIVE.ALL `(.L_x_252) ;  /* 0x0000000000147948 */ /* 0x014fea0003c00000 */
[----:B------:R-:W-:-:S04]  /*151f0*/  SHF.L.U32 R12, R12, 0x10, RZ ;  /* 0x000000100c0c7819 */ /* 0x000fc800000006ff */
[----:B------:R-:W-:-:S05]  /*15200*/  LOP3.LUT R12, R12, 0xf, R13, 0xf8, !PT ;  /* 0x0000000f0c0c7812 */ /* 0x000fca00078ef80d */
[----:B------:R1:W-:Y:S02]  /*15210*/  BAR.SYNC.DEFER_BLOCKING R12, R12 ;  /* 0x0000000c0000731d */ /* 0x0003e40000010000 */
[----:B-1----:R-:W-:-:S04]  /*15220*/  SHF.R.U32 R12, R12, 0x10, RZ ;  /* 0x000000100c0c7819 */ /* 0x002fc800000016ff */
[----:B--2-4-:R-:W-:Y:S05]  /*15230*/  ENDCOLLECTIVE ;  /* 0x000000000000791b */ /* 0x014fea0003800000 */
.L_x_252:
[----:B------:R-:W-:Y:S05]  /*15240*/  BSYNC B1 ;  /* 0x0000000000017941 */ /* 0x000fea0003800000 */
.L_x_251:
[----:B------:R-:W-:Y:S05]  /*15250*/  BRA `(.L_x_253) ;  /* 0xffffff0800207947 */ /* 0x000fea000383ffff */
.L_x_89:
        /* <DEDUP_REMOVED lines=9> */
.L_x_255:
[----:B------:R-:W-:Y:S05]  /*152f0*/  BSYNC B0 ;  /* 0x0000000000007941 */ /* 0x000fea0003800000 */
.L_x_254:
[----:B------:R-:W-:Y:S05]  /*15300*/  BRA `(.L_x_256) ;  /* 0xffffff2800c87947 */ /* 0x000fea000383ffff */
.L_x_96:
[----:B-1----:R-:W-:Y:S01]  /*15310*/  HFMA2 R21, -RZ, RZ, 0, 9.5367431640625e-07 ;  /* 0x00000010ff157431 */ /* 0x002fe200000001ff */
[----:B------:R-:W-:Y:S01]  /*15320*/  BSSY B0, `(.L_x_257) ;  /* 0x0000006000007945 */ /* 0x000fe20003800000 */
[----:B------:R-:W-:Y:S02]  /*15330*/  MOV R22, 0x1f ;  /* 0x0000001f00167802 */ /* 0x000fe40000000f00 */
[----:B------:R-:W-:-:S07]  /*15340*/  MOV R14, 0xffffffff ;  /* 0xffffffff000e7802 */ /* 0x000fce0000000f00 */
[----:B--234-:R-:W-:Y:S05]  /*15350*/  WARPSYNC.COLLECTIVE R14, `(.L_x_258) ;  /* 0x000000000e087348 */ /* 0x01cfea0003c00000 */
[----:B---3--:R1:W3:Y:S02]  /*15360*/  SHFL.DOWN P2, R18, R47, R21, R22 ;  /* 0x080000152f127389 */ /* 0x0082e40000040016 */
[----:B-1234-:R-:W-:Y:S05]  /*15370*/  ENDCOLLECTIVE ;  /* 0x000000000000791b */ /* 0x01efea0003800000 */
.L_x_258:
[----:B------:R-:W-:Y:S05]  /*15380*/  BSYNC B0 ;  /* 0x0000000000007941 */ /* 0x000fea0003800000 */
.L_x_257:
[----:B------:R-:W-:Y:S01]  /*15390*/  MOV R12, R18 ;  /* 0x00000012000c7202 */ /* 0x000fe20000000f00 */
[----:B------:R-:W-:Y:S01]  /*153a0*/  HFMA2 R21, -RZ, RZ, 0, 4.76837158203125e-07 ;  /* 0x00000008ff157431 */ /* 0x000fe200000001ff */
[----:B------:R-:W-:Y:S02]  /*153b0*/  MOV R22, 0x1f ;  /* 0x0000001f00167802 */ /* 0x000fe40000000f00 */
[----:B------:R-:W-:Y:S01]  /*153c0*/  MOV R14, 0xffffffff ;  /* 0xffffffff000e7802 */ /* 0x000fe20000000f00 */
[----:B------:R-:W-:Y:S01]  /*153d0*/  FADD R12, R12, R47 ;  /* 0x0000002f0c0c7221 */ /* 0x000fe20000000000 */
[----:B------:R-:W-:-:S04]  /*153e0*/  ISETP.GT.U32.AND P1, PT, R32, 0x3, PT ;  /* 0x000000032000780c */ /* 0x000fc80003f24070 */
[----:B------:R-:W-:-:S09]  /*153f0*/  MOV R47, R12 ;  /* 0x0000000c002f7202 */ /* 0x000fd20000000f00 */
[----:B------:R-:W-:Y:S05]  /*15400*/  WARPSYNC.COLLECTIVE R14, `(.L_x_259) ;  /* 0x000000000e087348 */ /* 0x000fea0003c00000 */
[----:B------:R1:W2:Y:S02]  /*15410*/  SHFL.DOWN P2, R18, R47, R21, R22 ;  /* 0x080000152f127389 */ /* 0x0002a40000040016 */
[----:B-12---:R-:W-:Y:S05]  /*15420*/  ENDCOLLECTIVE ;  /* 0x000000000000791b */ /* 0x006fea0003800000 */
.L_x_259:
[----:B------:R-:W1:Y:S01]  /*15430*/  @!P1 S2R R20, SR_CgaCtaId ;  /* 0x0000000000149919 */ /* 0x000e620000008800 */
[----:B------:R-:W-:-:S04]  /*15440*/  @!P1 MOV R17, 0x400 ;  /* 0x0000040000119802 */ /* 0x000fc80000000f00 */
[----:B------:R-:W-:Y:S01]  /*15450*/  @!P1 IADD3 R17, PT, PT, R17, 0xc00, RZ ;  /* 0x00000c0011119810 */ /* 0x000fe20007ffe0ff */
[----:B------:R-:W-:Y:S01]  /*15460*/  HFMA2 R21, -RZ, RZ, 0, 2.384185791015625e-07 ;  /* 0x00000004ff157431 */ /* 0x000fe200000001ff */
[----:B------:R-:W-:-:S05]  /*15470*/  MOV R13, R18 ;  /* 0x00000012000d7202 */ /* 0x000fca0000000f00 */
[----:B------:R-:W-:-:S05]  /*15480*/  FADD R13, R12, R13 ;  /* 0x0000000d0c0d7221 */ /* 0x000fca0000000000 */
[----:B------:R-:W-:Y:S02]  /*15490*/  MOV R47, R13 ;  /* 0x0000000d002f7202 */ /* 0x000fe40000000f00 */
[----:B-1----:R-:W-:-:S07]  /*154a0*/  @!P1 LEA R17, R20, R17, 0x18 ;  /* 0x0000001114119211 */ /* 0x002fce00078ec0ff */
[----:B------:R-:W-:Y:S05]  /*154b0*/  WARPSYNC.COLLECTIVE R14, `(.L_x_260) ;  /* 0x000000000e087348 */ /* 0x000fea0003c00000 */
[----:B------:R1:W2:Y:S02]  /*154c0*/  SHFL.DOWN P2, R18, R47, R21, R22 ;  /* 0x080000152f127389 */ /* 0x0002a40000040016 */
[----:B-12---:R-:W-:Y:S05]  /*154d0*/  ENDCOLLECTIVE ;  /* 0x000000000000791b */ /* 0x006fea0003800000 */
.L_x_260:
[----:B------:R-:W-:Y:S01]  /*154e0*/  @!P1 LEA R19, R32, R17, 0x2 ;  /* 0x0000001120139211 */ /* 0x000fe200078e10ff */
[----:B------:R-:W-:Y:S01]  /*154f0*/  HFMA2 R21, -RZ, RZ, 0, 1.1920928955078125e-07 ;  /* 0x00000002ff157431 */ /* 0x000fe200000001ff */
[----:B------:R-:W-:-:S05]  /*15500*/  MOV R16, R18 ;  /* 0x0000001200107202 */ /* 0x000fca0000000f00 */
[----:B------:R-:W-:Y:S01]  /*15510*/  FADD R16, R13, R16 ;  /* 0x000000100d107221 */ /* 0x000fe20000000000 */
[----:B------:R-:W-:-:S04]  /*15520*/  CS2R R12, SRZ ;  /* 0x00000000000c7805 */ /* 0x000fc8000001ff00 */
[----:B------:R-:W-:-:S07]  /*15530*/  MOV R47, R16 ;  /* 0x00000010002f7202 */ /* 0x000fce0000000f00 */
[----:B------:R-:W-:Y:S05]  /*15540*/  WARPSYNC.COLLECTIVE R14, `(.L_x_261) ;  /* 0x000000000e087348 */ /* 0x000fea0003c00000 */
[----:B------:R1:W2:Y:S02]  /*15550*/  SHFL.DOWN P2, R18, R47, R21, R22 ;  /* 0x080000152f127389 */ /* 0x0002a40000040016 */
[----:B-12---:R-:W-:Y:S05]  /*15560*/  ENDCOLLECTIVE ;  /* 0x000000000000791b */ /* 0x006fea0003800000 */
.L_x_261:
[----:B------:R-:W-:Y:S01]  /*15570*/  HFMA2 R21, -RZ, RZ, 0, 5.9604644775390625e-08 ;  /* 0x00000001ff157431 */ /* 0x000fe200000001ff */
[----:B------:R-:W-:-:S05]  /*15580*/  MOV R15, R18 ;  /* 0x00000012000f7202 */ /* 0x000fca0000000f00 */
[----:B------:R-:W-:-:S05]  /*15590*/  FADD R15, R16, R15 ;  /* 0x0000000f100f7221 */ /* 0x000fca0000000000 */
[----:B------:R-:W-:-:S07]  /*155a0*/  MOV R47, R15 ;  /* 0x0000000f002f7202 */ /* 0x000fce0000000f00 */
[----:B------:R-:W-:Y:S05]  /*155b0*/  WARPSYNC.COLLECTIVE R14, `(.L_x_262) ;  /* 0x000000000e087348 */ /* 0x000fea0003c00000 */
[----:B------:R1:W2:Y:S02]  /*155c0*/  SHFL.DOWN P2, R18, R47, R21, R22 ;  /* 0x080000152f127389 */ /* 0x0002a40000040016 */
[----:B-12---:R-:W-:Y:S05]  /*155d0*/  ENDCOLLECTIVE ;  /* 0x000000000000791b */ /* 0x006fea0003800000 */
.L_x_262:
[----:B------:R-:W-:Y:S02]  /*155e0*/  HFMA2 R21, -RZ, RZ, 0, 1.1920928955078125e-07 ;  /* 0x00000002ff157431 */ /* 0x000fe400000001ff */
[----:B------:R-:W-:-:S05]  /*155f0*/  FADD R18, R15, R18 ;  /* 0x000000120f127221 */ /* 0x000fca0000000000 */
[----:B------:R1:W-:Y:S02]  /*15600*/  @!P0 STS [R29], R18 ;  /* 0x000000121d008388 */ /* 0x0003e40000000800 */
[----:B-1----:R-:W-:Y:S05]  /*15610*/  WARPSYNC.COLLECTIVE.ALL `(.L_x_263) ;  /* 0x0000000000147948 */ /* 0x002fea0003c00000 */
[----:B------:R-:W-:-:S04]  /*15620*/  SHF.L.U32 R12, R12, 0x10, RZ ;  /* 0x000000100c0c7819 */ /* 0x000fc800000006ff */
[----:B------:R-:W-:-:S05]  /*15630*/  LOP3.LUT R12, R12, 0xf, R13, 0xf8, !PT ;  /* 0x0000000f0c0c7812 */ /* 0x000fca00078ef80d */
[----:B------:R2:W-:Y:S02]  /*15640*/  BAR.SYNC.DEFER_BLOCKING R12, R12 ;  /* 0x0000000c0000731d */ /* 0x0005e40000010000 */
[----:B--2---:R-:W-:-:S04]  /*15650*/  SHF.R.U32 R12, R12, 0x10, RZ ;  /* 0x000000100c0c7819 */ /* 0x004fc800000016ff */
[----:B-1----:R-:W-:Y:S05]  /*15660*/  ENDCOLLECTIVE ;  /* 0x000000000000791b */ /* 0x002fea0003800000 */
.L_x_263:
[----:B------:R-:W1:Y:S02]  /*15670*/  @!P1 LDS R16, [R19] ;  /* 0x0000000013109984 */ /* 0x000e640000000800 */
[----:B-1----:R-:W-:Y:S02]  /*15680*/  @!P1 MOV R40, R16 ;  /* 0x0000001000289202 */ /* 0x002fe40000000f00 */
[----:B------:R-:W-:Y:S02]  /*15690*/  ISETP.NE.AND P1, PT, R32, RZ, PT ;  /* 0x000000ff2000720c */ /* 0x000fe40003f25270 */
[----:B------:R-:W-:-:S11]  /*156a0*/  MOV R47, R40 ;  /* 0x00000028002f7202 */ /* 0x000fd60000000f00 */
[----:B------:R-:W-:Y:S05]  /*156b0*/  WARPSYNC.COLLECTIVE R14, `(.L_x_264) ;  /* 0x000000000e087348 */ /* 0x000fea0003c00000 */
[----:B------:R1:W2:Y:S02]  /*156c0*/  SHFL.DOWN P2, R18, R47, R21, R22 ;  /* 0x080000152f127389 */ /* 0x0002a40000040016 */
[----:B-12---:R-:W-:Y:S05]  /*156d0*/  ENDCOLLECTIVE ;  /* 0x000000000000791b */ /* 0x006fea0003800000 */
.L_x_264:
[----:B------:R-:W-:Y:S01]  /*156e0*/  HFMA2 R21, -RZ, RZ, 0, 5.9604644775390625e-08 ;  /* 0x00000001ff157431 */ /* 0x000fe200000001ff */
[----:B------:R-:W-:-:S05]  /*156f0*/  MOV R17, R18 ;  /* 0x0000001200117202 */ /* 0x000fca0000000f00 */
[----:B------:R-:W-:-:S05]  /*15700*/  FADD R17, R17, R40 ;  /* 0x0000002811117221 */ /* 0x000fca0000000000 */
[----:B------:R-:W-:-:S07]  /*15710*/  MOV R47, R17 ;  /* 0x00000011002f7202 */ /* 0x000fce0000000f00 */
[----:B------:R-:W-:Y:S05]  /*15720*/  WARPSYNC.COLLECTIVE R14, `(.L_x_265) ;  /* 0x000000000e087348 */ /* 0x000fea0003c00000 */
[----:B------:R1:W2:Y:S02]  /*15730*/  SHFL.DOWN P2, R18, R47, R21, R22 ;  /* 0x080000152f127389 */ /* 0x0002a40000040016 */
[----:B-12---:R-:W-:Y:S05]  /*15740*/  ENDCOLLECTIVE ;  /* 0x000000000000791b */ /* 0x006fea0003800000 */
.L_x_265:
[----:B------:R-:W-:-:S05]  /*15750*/  MOV R12, R18 ;  /* 0x00000012000c7202 */ /* 0x000fca0000000f00 */
[----:B------:R-:W-:Y:S01]  /*15760*/  FADD R15, R17, R12 ;  /* 0x0000000c110f7221 */ /* 0x000fe20000000000 */
[----:B------:R-:W-:-:S04]  /*15770*/  HFMA2 R12, -RZ, RZ, 0, 0 ;  /* 0x00000000ff0c7431 */ /* 0x000fc800000001ff */
[----:B------:R1:W-:Y:S03]  /*15780*/  @!P1 STG.E desc[UR8][R42.64], R15 ;  /* 0x0000000f2a009986 */ /* 0x0003e6000c101908 */
[----:B-1----:R-:W-:Y:S05]  /*15790*/  WARPSYNC.COLLECTIVE.ALL `(.L_x_266) ;  /* 0x0000000000147948 */ /* 0x002fea0003c00000 */
[----:B------:R-:W-:-:S04]  /*157a0*/  SHF.L.U32 R12, R12, 0x10, RZ ;  /* 0x000000100c0c7819 */ /* 0x000fc800000006ff */
[----:B------:R-:W-:-:S05]  /*157b0*/  LOP3.LUT R12, R12, 0xf, R13, 0xf8, !PT ;  /* 0x0000000f0c0c7812 */ /* 0x000fca00078ef80d */
[----:B------:R2:W-:Y:S02]  /*157c0*/  BAR.SYNC.DEFER_BLOCKING R12, R12 ;  /* 0x0000000c0000731d */ /* 0x0005e40000010000 */
[----:B--2---:R-:W-:-:S04]  /*157d0*/  SHF.R.U32 R12, R12, 0x10, RZ ;  /* 0x000000100c0c7819 */ /* 0x004fc800000016ff */
[----:B-1----:R-:W-:Y:S05]  /*157e0*/  ENDCOLLECTIVE ;  /* 0x000000000000791b */ /* 0x002fea0003800000 */
.L_x_266:
[----:B------:R-:W-:Y:S01]  /*157f0*/  ISETP.NE.AND P1, PT, R33, RZ, PT ;  /* 0x000000ff2100720c */ /* 0x000fe20003f25270 */
[----:B------:R-:W-:-:S12]  /*15800*/  BRA `(.L_x_267) ;  /* 0xffffff4400087947 */ /* 0x000fd8000383ffff */
.L_x_100:
[----:B------:R-:W-:Y:S01]  /*15810*/  BSSY B0, `(.L_x_268) ;  /* 0x0000009000007945 */ /* 0x000fe20003800000 */
[----:B------:R-:W-:Y:S02]  /*15820*/  CS2R R12, SRZ ;  /* 0x00000000000c7805 */ /* 0x000fe4000001ff00 */
[----:B------:R-:W-:-:S07]  /*15830*/  MOV R14, 0xffffffff ;  /* 0xffffffff000e7802 */ /* 0x000fce0000000f00 */
[----:B-12---:R-:W-:Y:S05]  /*15840*/  WARPSYNC.COLLECTIVE.ALL `(.L_x_269) ;  /* 0x0000000000147948 */ /* 0x006fea0003c00000 */
[----:B------:R-:W-:-:S04]  /*15850*/  SHF.L.U32 R12, R12, 0x10, RZ ;  /* 0x000000100c0c7819 */ /* 0x000fc800000006ff */
[----:B------:R-:W-:-:S05]  /*15860*/  LOP3.LUT R12, R12, 0xf, R13, 0xf8, !PT ;  /* 0x0000000f0c0c7812 */ /* 0x000fca00078ef80d */
[----:B------:R3:W-:Y:S02]  /*15870*/  BAR.SYNC.DEFER_BLOCKING R12, R12 ;  /* 0x0000000c0000731d */ /* 0x0007e40000010000 */
[----:B---3--:R-:W-:-:S04]  /*15880*/  SHF.R.U32 R12, R12, 0x10, RZ ;  /* 0x000000100c0c7819 */ /* 0x008fc800000016ff */
[----:B-12---:R-:W-:Y:S05]  /*15890*/  ENDCOLLECTIVE ;  /* 0x000000000000791b */ /* 0x006fea0003800000 */
.L_x_269:
[----:B------:R-:W-:Y:S05]  /*158a0*/  BSYNC B0 ;  /* 0x0000000000007941 */ /* 0x000fea0003800000 */
.L_x_268:
[----:B------:R-:W-:Y:S05]  /*158b0*/  BRA `(.L_x_270) ;  /* 0xffffff44008c7947 */ /* 0x000fea000383ffff */
.L_x_105:
[----:B------:R-:W-:Y:S01]  /*158c0*/  HFMA2 R21, -RZ, RZ, 0, 1.1920928955078125e-07 ;  /* 0x00000002ff157431 */ /* 0x000fe200000001ff */
[----:B------:R-:W-:Y:S01]  /*158d0*/  BSSY B1, `(.L_x_271) ;  /* 0x0000007000017945 */ /* 0x000fe20003800000 */
[----:B-----5:R-:W-:Y:S02]  /*158e0*/  MOV R47, R15 ;  /* 0x0000000f002f7202 */ /* 0x020fe40000000f00 */
[----:B------:R-:W-:Y:S02]  /*158f0*/  MOV R22, 0x1f ;  /* 0x0000001f00167802 */ /* 0x000fe40000000f00 */
[----:B------:R-:W-:-:S07]  /*15900*/  MOV R14, 0xffffffff ;  /* 0xffffffff000e7802 */ /* 0x000fce0000000f00 */
[----:B-123--:R-:W-:Y:S05]  /*15910*/  WARPSYNC.COLLECTIVE R14, `(.L_x_272) ;  /* 0x000000000e087348 */ /* 0x00efea0003c00000 */
[----:B------:R4:W1:Y:S02]  /*15920*/  SHFL.DOWN P2, R18, R47, R21, R22 ;  /* 0x080000152f127389 */ /* 0x0008640000040016 */
[----:B-1234-:R-:W-:Y:S05]  /*15930*/  ENDCOLLECTIVE ;  /* 0x000000000000791b */ /* 0x01efea0003800000 */
.L_x_272:
[----:B------:R-:W-:Y:S05]  /*15940*/  BSYNC B1 ;  /* 0x0000000000017941 */ /* 0x000fea0003800000 */
.L_x_271:
        /* <DEDUP_REMOVED lines=9> */
.L_x_273:
[----:B------:R-:W-:Y:S01]  /*159e0*/  MOV R13, R18 ;  /* 0x00000012000d7202 */ /* 0x000fe20000000f00 */
[----:B------:R-:W-:Y:S06]  /*159f0*/  BRA `(.L_x_274) ;  /* 0xffffff44006c7947 */ /* 0x000fec000383ffff */
.L_x_106:
[----:B------:R-:W-:Y:S01]  /*15a00*/  BSSY B0, `(.L_x_275) ;  /* 0x0000009000007945 */ /* 0x000fe20003800000 */
[----:B-1--4-:R-:W-:Y:S02]  /*15a10*/  CS2R R12, SRZ ;  /* 0x00000000000c7805 */ /* 0x012fe4000001ff00 */
[----:B------:R-:W-:-:S07]  /*15a20*/  MOV R14, 0xffffffff ;  /* 0xffffffff000e7802 */ /* 0x000fce0000000f00 */
[----:B--23--:R-:W-:Y:S05]  /*15a30*/  WARPSYNC.COLLECTIVE.ALL `(.L_x_276) ;  /* 0x0000000000147948 */ /* 0x00cfea0003c00000 */
[----:B------:R-:W-:-:S04]  /*15a40*/  SHF.L.U32 R12, R12, 0x10, RZ ;  /* 0x000000100c0c7819 */ /* 0x000fc800000006ff */
[----:B------:R-:W-:-:S05]  /*15a50*/  LOP3.LUT R12, R12, 0xf, R13, 0xf8, !PT ;  /* 0x0000000f0c0c7812 */ /* 0x000fca00078ef80d */
[----:B------:R1:W-:Y:S02]  /*15a60*/  BAR.SYNC.DEFER_BLOCKING R12, R12 ;  /* 0x0000000c0000731d */ /* 0x0003e40000010000 */
[----:B-1----:R-:W-:-:S04]  /*15a70*/  SHF.R.U32 R12, R12, 0x10, RZ ;  /* 0x000000100c0c7819 */ /* 0x002fc800000016ff */
[----:B--23--:R-:W-:Y:S05]  /*15a80*/  ENDCOLLECTIVE ;  /* 0x000000000000791b */ /* 0x00cfea0003800000 */
.L_x_276:
[----:B------:R-:W-:Y:S05]  /*15a90*/  BSYNC B0 ;  /* 0x0000000000007941 */ /* 0x000fea0003800000 */
.L_x_275:
[----:B------:R-:W-:Y:S05]  /*15aa0*/  BRA `(.L_x_277) ;  /* 0xffffff4400647947 */ /* 0x000fea000383ffff */
.L_x_112:
        /* <DEDUP_REMOVED lines=9> */
.L_x_279:
[----:B------:R-:W-:Y:S05]  /*15b40*/  BSYNC B0 ;  /* 0x0000000000007941 */ /* 0x000fea0003800000 */
.L_x_278:
[----:B------:R-:W-:Y:S05]  /*15b50*/  BRA `(.L_x_280) ;  /* 0xffffff4400c87947 */ /* 0x000fea000383ffff */
.L_x_117:
[----:B------:R-:W-:Y:S01]  /*15b60*/  BSSY B1, `(.L_x_281) ;  /* 0x0000009000017945 */ /* 0x000fe20003800000 */
[----:B-1--4-:R-:W-:Y:S02]  /*15b70*/  CS2R R12, SRZ ;  /* 0x00000000000c7805 */ /* 0x012fe4000001ff00 */
[----:B------:R-:W-:-:S07]  /*15b80*/  MOV R14, 0xffffffff ;  /* 0xffffffff000e7802 */ /* 0x000fce0000000f00 */
[----:B------:R-:W-:Y:S05]  /*15b90*/  WARPSYNC.COLLECTIVE.ALL `(.L_x_282) ;  /* 0x0000000000147948 */ /* 0x000fea0003c00000 */
[----:B------:R-:W-:-:S04]  /*15ba0*/  SHF.L.U32 R12, R12, 0x10, RZ ;  /* 0x000000100c0c7819 */ /* 0x000fc800000006ff */
[----:B------:R-:W-:-:S05]  /*15bb0*/  LOP3.LUT R12, R12, 0xf, R13, 0xf8, !PT ;  /* 0x0000000f0c0c7812 */ /* 0x000fca00078ef80d */
[----:B------:R1:W-:Y:S02]  /*15bc0*/  BAR.SYNC.DEFER_BLOCKING R12, R12 ;  /* 0x0000000c0000731d */ /* 0x0003e40000010000 */
[----:B-1----:R-:W-:-:S04]  /*15bd0*/  SHF.R.U32 R12, R12, 0x10, RZ ;  /* 0x000000100c0c7819 */ /* 0x002fc800000016ff */
[----:B------:R-:W-:Y:S05]  /*15be0*/  ENDCOLLECTIVE ;  /* 0x000000000000791b */ /* 0x000fea0003800000 */
.L_x_282:
[----:B------:R-:W-:Y:S05]  /*15bf0*/  BSYNC B1 ;  /* 0x0000000000017941 */ /* 0x000fea0003800000 */
.L_x_281:
[----:B------:R-:W-:Y:S05]  /*15c00*/  BRA `(.L_x_283) ;  /* 0xffffff4800307947 */ /* 0x000fea000383ffff */
.L_x_126:
[----:B------:R-:W-:Y:S01]  /*15c10*/  BSSY B0, `(.L_x_284) ;  /* 0x0000009000007945 */ /* 0x000fe20003800000 */
[----:B----4-:R-:W-:Y:S02]  /*15c20*/  CS2R R12, SRZ ;  /* 0x00000000000c7805 */ /* 0x010fe4000001ff00 */
[----:B-1----:R-:W-:-:S07]  /*15c30*/  MOV R14, 0xffffffff ;  /* 0xffffffff000e7802 */ /* 0x002fce0000000f00 */
[----:B--2---:R-:W-:Y:S05]  /*15c40*/  WARPSYNC.COLLECTIVE.ALL `(.L_x_285) ;  /* 0x0000000000147948 */ /* 0x004fea0003c00000 */
[----:B------:R-:W-:-:S04]  /*15c50*/  SHF.L.U32 R12, R12, 0x10, RZ ;  /* 0x000000100c0c7819 */ /* 0x000fc800000006ff */
[----:B------:R-:W-:-:S05]  /*15c60*/  LOP3.LUT R12, R12, 0xf, R13, 0xf8, !PT ;  /* 0x0000000f0c0c7812 */ /* 0x000fca00078ef80d */
[----:B------:R1:W-:Y:S02]  /*15c70*/  BAR.SYNC.DEFER_BLOCKING R12, R12 ;  /* 0x0000000c0000731d */ /* 0x0003e40000010000 */
[----:B-1----:R-:W-:-:S04]  /*15c80*/  SHF.R.U32 R12, R12, 0x10, RZ ;  /* 0x000000100c0c7819 */ /* 0x002fc800000016ff */
[----:B--2---:R-:W-:Y:S05]  /*15c90*/  ENDCOLLECTIVE ;  /* 0x000000000000791b */ /* 0x004fea0003800000 */
.L_x_285:
[----:B------:R-:W-:Y:S05]  /*15ca0*/  BSYNC B0 ;  /* 0x0000000000007941 */ /* 0x000fea0003800000 */
.L_x_284:
[----:B------:R-:W-:Y:S05]  /*15cb0*/  BRA `(.L_x_286) ;  /* 0xffffff5800b07947 */ /* 0x000fea000383ffff */
.L_x_129:
[----:B------:R-:W-:Y:S01]  /*15cc0*/  BSSY B0, `(.L_x_287) ;  /* 0x0000009000007945 */ /* 0x000fe20003800000 */
[----:B---34-:R-:W-:Y:S02]  /*15cd0*/  CS2R R12, SRZ ;  /* 0x00000000000c7805 */ /* 0x018fe4000001ff00 */
[----:B-1----:R-:W-:-:S07]  /*15ce0*/  MOV R14, 0xffffffff ;  /* 0xffffffff000e7802 */ /* 0x002fce0000000f00 */
[----:B--2---:R-:W-:Y:S05]  /*15cf0*/  WARPSYNC.COLLECTIVE.ALL `(.L_x_288) ;  /* 0x0000000000147948 */ /* 0x004fea0003c00000 */
[----:B------:R-:W-:-:S04]  /*15d00*/  SHF.L.U32 R12, R12, 0x10, RZ ;  /* 0x000000100c0c7819 */ /* 0x000fc800000006ff */
[----:B------:R-:W-:-:S05]  /*15d10*/  LOP3.LUT R12, R12, 0xf, R13, 0xf8, !PT ;  /* 0x0000000f0c0c7812 */ /* 0x000fca00078ef80d */
[----:B------:R1:W-:Y:S02]  /*15d20*/  BAR.SYNC.DEFER_BLOCKING R12, R12 ;  /* 0x0000000c0000731d */ /* 0x0003e40000010000 */
[----:B-1----:R-:W-:-:S04]  /*15d30*/  SHF.R.U32 R12, R12, 0x10, RZ ;  /* 0x000000100c0c7819 */ /* 0x002fc800000016ff */
[----:B--2---:R-:W-:Y:S05]  /*15d40*/  ENDCOLLECTIVE ;  /* 0x000000000000791b */ /* 0x004fea0003800000 */
.L_x_288:
[----:B------:R-:W-:Y:S05]  /*15d50*/  BSYNC B0 ;  /* 0x0000000000007941 */ /* 0x000fea0003800000 */
.L_x_287:
[----:B------:R-:W-:Y:S05]  /*15d60*/  BRA `(.L_x_289) ;  /* 0xffffff6400847947 */ /* 0x000fea000383ffff */
.L_x_133:
[----:B------:R-:W-:Y:S01]  /*15d70*/  BSSY B0, `(.L_x_290) ;  /* 0x0000009000007945 */ /* 0x000fe20003800000 */
[----:B-1-34-:R-:W-:Y:S02]  /*15d80*/  CS2R R12, SRZ ;  /* 0x00000000000c7805 */ /* 0x01afe4000001ff00 */
[----:B------:R-:W-:-:S07]  /*15d90*/  MOV R14, 0xffffffff ;  /* 0xffffffff000e7802 */ /* 0x000fce0000000f00 */
[----:B--2---:R-:W-:Y:S05]  /*15da0*/  WARPSYNC.COLLECTIVE.ALL `(.L_x_291) ;  /* 0x0000000000147948 */ /* 0x004fea0003c00000 */
[----:B------:R-:W-:-:S04]  /*15db0*/  SHF.L.U32 R12, R12, 0x10, RZ ;  /* 0x000000100c0c7819 */ /* 0x000fc800000006ff */
[----:B------:R-:W-:-:S05]  /*15dc0*/  LOP3.LUT R12, R12, 0xf, R13, 0xf8, !PT ;  /* 0x0000000f0c0c7812 */ /* 0x000fca00078ef80d */
[----:B------:R1:W-:Y:S02]  /*15dd0*/  BAR.SYNC.DEFER_BLOCKING R12, R12 ;  /* 0x0000000c0000731d */ /* 0x0003e40000010000 */
[----:B-1----:R-:W-:-:S04]  /*15de0*/  SHF.R.U32 R12, R12, 0x10, RZ ;  /* 0x000000100c0c7819 */ /* 0x002fc800000016ff */
[----:B--2---:R-:W-:Y:S05]  /*15df0*/  ENDCOLLECTIVE ;  /* 0x000000000000791b */ /* 0x004fea0003800000 */
.L_x_291:
[----:B------:R-:W-:Y:S05]  /*15e00*/  BSYNC B0 ;  /* 0x0000000000007941 */ /* 0x000fea0003800000 */
.L_x_290:
[----:B------:R-:W-:Y:S05]  /*15e10*/  BRA `(.L_x_292) ;  /* 0xffffff6400d47947 */ /* 0x000fea000383ffff */
.L_x_137:
        /* <DEDUP_REMOVED lines=9> */
.L_x_294:
[----:B------:R-:W-:Y:S05]  /*15eb0*/  BSYNC B0 ;  /* 0x0000000000007941 */ /* 0x000fea0003800000 */
.L_x_293:
[----:B------:R-:W-:Y:S05]  /*15ec0*/  BRA `(.L_x_295) ;  /* 0xffffff6800587947 */ /* 0x000fea000383ffff */
.L_x_140:
        /* <DEDUP_REMOVED lines=9> */
.L_x_297:
[----:B------:R-:W-:Y:S05]  /*15f60*/  BSYNC B0 ;  /* 0x0000000000007941 */ /* 0x000fea0003800000 */
.L_x_296:
[----:B------:R-:W-:Y:S05]  /*15f70*/  BRA `(.L_x_298) ;  /* 0xffffff68008c7947 */ /* 0x000fea000383ffff */
.L_x_144:
        /* <DEDUP_REMOVED lines=9> */
.L_x_300:
[----:B------:R-:W-:Y:S05]  /*16010*/  BSYNC B0 ;  /* 0x0000000000007941 */ /* 0x000fea0003800000 */
.L_x_299:
[----:B------:R-:W-:Y:S05]  /*16020*/  BRA `(.L_x_301) ;  /* 0xffffff6c00107947 */ /* 0x000fea000383ffff */
.L_x_149:
        /* <DEDUP_REMOVED lines=9> */
.L_x_303:
[----:B------:R-:W-:Y:S05]  /*160c0*/  BSYNC B1 ;  /* 0x0000000000017941 */ /* 0x000fea0003800000 */
.L_x_302:
[----:B------:R-:W-:Y:S05]  /*160d0*/  BRA `(.L_x_304) ;  /* 0xffffff6c00747947 */ /* 0x000fea000383ffff */
.L_x_165:
[----:B------:R-:W-:Y:S01]  /*160e0*/  BSSY B0, `(.L_x_305) ;  /* 0x0000009000007945 */ /* 0x000fe20003800000 */
[----:B------:R-:W-:Y:S02]  /*160f0*/  CS2R R12, SRZ ;  /* 0x00000000000c7805 */ /* 0x000fe4000001ff00 */
[----:B------:R-:W-:-:S07]  /*16100*/  MOV R14, 0xffffffff ;  /* 0xffffffff000e7802 */ /* 0x000fce0000000f00 */
[----:B--23--:R-:W-:Y:S05]  /*16110*/  WARPSYNC.COLLECTIVE.ALL `(.L_x_306) ;  /* 0x0000000000147948 */ /* 0x00cfea0003c00000 */
[----:B------:R-:W-:-:S04]  /*16120*/  SHF.L.U32 R12, R12, 0x10, RZ ;  /* 0x000000100c0c7819 */ /* 0x000fc800000006ff */
[----:B------:R-:W-:-:S05]  /*16130*/  LOP3.LUT R12, R12, 0xf, R13, 0xf8, !PT ;  /* 0x0000000f0c0c7812 */ /* 0x000fca00078ef80d */
[----:B------:R1:W-:Y:S02]  /*16140*/  BAR.SYNC.DEFER_BLOCKING R12, R12 ;  /* 0x0000000c0000731d */ /* 0x0003e40000010000 */
[----:B-1----:R-:W-:-:S04]  /*16150*/  SHF.R.U32 R12, R12, 0x10, RZ ;  /* 0x000000100c0c7819 */ /* 0x002fc800000016ff */
[----:B--23--:R-:W-:Y:S05]  /*16160*/  ENDCOLLECTIVE ;  /* 0x000000000000791b */ /* 0x00cfea0003800000 */
.L_x_306:
[----:B------:R-:W-:Y:S05]  /*16170*/  BSYNC B0 ;  /* 0x0000000000007941 */ /* 0x000fea0003800000 */
.L_x_305:
[----:B------:R-:W-:Y:S05]  /*16180*/  BRA `(.L_x_307) ;  /* 0xffffff8400b47947 */ /* 0x000fea000383ffff */
.L_x_176:
[----:B------:R-:W-:Y:S01]  /*16190*/  BSSY B2, `(.L_x_308) ;  /* 0x0000009000027945 */ /* 0x000fe20003800000 */
[----:B-1----:R-:W-:Y:S02]  /*161a0*/  CS2R R12, SRZ ;  /* 0x00000000000c7805 */ /* 0x002fe4000001ff00 */
[----:B------:R-:W-:-:S07]  /*161b0*/  MOV R14, 0xffffffff ;  /* 0xffffffff000e7802 */ /* 0x000fce0000000f00 */
[----:B--23--:R-:W-:Y:S05]  /*161c0*/  WARPSYNC.COLLECTIVE.ALL `(.L_x_309) ;  /* 0x0000000000147948 */ /* 0x00cfea0003c00000 */
[----:B------:R-:W-:-:S04]  /*161d0*/  SHF.L.U32 R12, R12, 0x10, RZ ;  /* 0x000000100c0c7819 */ /* 0x000fc800000006ff */
[----:B------:R-:W-:-:S05]  /*161e0*/  LOP3.LUT R12, R12, 0xf, R13, 0xf8, !PT ;  /* 0x0000000f0c0c7812 */ /* 0x000fca00078ef80d */
[----:B------:R1:W-:Y:S02]  /*161f0*/  BAR.SYNC.DEFER_BLOCKING R12, R12 ;  /* 0x0000000c0000731d */ /* 0x0003e40000010000 */
[----:B-1----:R-:W-:-:S04]  /*16200*/  SHF.R.U32 R12, R12, 0x10, RZ ;  /* 0x000000100c0c7819 */ /* 0x002fc800000016ff */
[----:B--23--:R-:W-:Y:S05]  /*16210*/  ENDCOLLECTIVE ;  /* 0x000000000000791b */ /* 0x00cfea0003800000 */
.L_x_309:
[----:B------:R-:W-:Y:S05]  /*16220*/  BSYNC B2 ;  /* 0x0000000000027941 */ /* 0x000fea0003800000 */
.L_x_308:
[----:B------:R-:W-:Y:S05]  /*16230*/  BRA `(.L_x_310) ;  /* 0xffffff9800347947 */ /* 0x000fea000383ffff */
.L_x_180:
        /* <DEDUP_REMOVED lines=9> */
.L_x_312:
[----:B------:R-:W-:Y:S05]  /*162d0*/  BSYNC B2 ;  /* 0x0000000000027941 */ /* 0x000fea0003800000 */
.L_x_311:
[----:B------:R-:W-:Y:S05]  /*162e0*/  BRA `(.L_x_313) ;  /* 0xffffff9800607947 */ /* 0x000fea000383ffff */
.L_x_184:
        /* <DEDUP_REMOVED lines=9> */
.L_x_315:
[----:B------:R-:W-:Y:S05]  /*16380*/  BSYNC B2 ;  /* 0x0000000000027941 */ /* 0x000fea0003800000 */
.L_x_314:
[----:B------:R-:W-:Y:S05]  /*16390*/  BRA `(.L_x_316) ;  /* 0xffffff9800e07947 */ /* 0x000fea000383ffff */
.L_x_187:
        /* <DEDUP_REMOVED lines=9> */
.L_x_318:
[----:B------:R-:W-:Y:S05]  /*16430*/  BSYNC B2 ;  /* 0x0000000000027941 */ /* 0x000fea0003800000 */
.L_x_317:
[----:B------:R-:W-:Y:S05]  /*16440*/  BRA `(.L_x_319) ;  /* 0xffffff9c00047947 */ /* 0x000fea000383ffff */
.L_x_191:
        /* <DEDUP_REMOVED lines=9> */
.L_x_321:
[----:B------:R-:W-:Y:S05]  /*164e0*/  BSYNC B2 ;  /* 0x0000000000027941 */ /* 0x000fea0003800000 */
.L_x_320:
[----:B------:R-:W-:Y:S05]  /*164f0*/  BRA `(.L_x_322) ;  /* 0xffffff9c00847947 */ /* 0x000fea000383ffff */
.L_x_198:
        /* <DEDUP_REMOVED lines=9> */
.L_x_324:
[----:B------:R-:W-:Y:S05]  /*16590*/  BSYNC B3 ;  /* 0x0000000000037941 */ /* 0x000fea0003800000 */
.L_x_323:
[----:B------:R-:W-:Y:S05]  /*165a0*/  BRA `(.L_x_325) ;  /* 0xffffffa0000c7947 */ /* 0x000fea000383ffff */
.L_x_207:
        /* <DEDUP_REMOVED lines=9> */
.L_x_327:
[----:B------:R-:W-:Y:S05]  /*16640*/  BSYNC B2 ;  /* 0x0000000000027941 */ /* 0x000fea0003800000 */
.L_x_326:
[----:B------:R-:W-:Y:S05]  /*16650*/  BRA `(.L_x_328) ;  /* 0xffffffbc008c7947 */ /* 0x000fea000383ffff */
.L_x_210:
[----:B------:R-:W-:Y:S01]  /*16660*/  BSSY B2, `(.L_x_329) ;  /* 0x000000a000027945 */ /* 0x000fe20003800000 */
[----:B------:R-:W-:Y:S02]  /*16670*/  ISETP.GT.U32.AND P0, PT, R3, 0x3, PT ;  /* 0x000000030300780c */ /* 0x000fe40003f04070 */
[----:B-1----:R-:W-:Y:S02]  /*16680*/  CS2R R12, SRZ ;  /* 0x00000000000c7805 */ /* 0x002fe4000001ff00 */
[----:B------:R-:W-:-:S09]  /*16690*/  MOV R14, 0xffffffff ;  /* 0xffffffff000e7802 */ /* 0x000fd20000000f00 */
[----:B--234-:R-:W-:Y:S05]  /*166a0*/  WARPSYNC.COLLECTIVE.ALL `(.L_x_330) ;  /* 0x0000000000147948 */ /* 0x01cfea0003c00000 */
[----:B------:R-:W-:-:S04]  /*166b0*/  SHF.L.U32 R12, R12, 0x10, RZ ;  /* 0x000000100c0c7819 */ /* 0x000fc800000006ff */
[----:B------:R-:W-:-:S05]  /*166c0*/  LOP3.LUT R12, R12, 0xf, R13, 0xf8, !PT ;  /* 0x0000000f0c0c7812 */ /* 0x000fca00078ef80d */
[----:B------:R1:W-:Y:S02]  /*166d0*/  BAR.SYNC.DEFER_BLOCKING R12, R12 ;  /* 0x0000000c0000731d */ /* 0x0003e40000010000 */
[----:B-1----:R-:W-:-:S04]  /*166e0*/  SHF.R.U32 R12, R12, 0x10, RZ ;  /* 0x000000100c0c7819 */ /* 0x002fc800000016ff */
[----:B--234-:R-:W-:Y:S05]  /*166f0*/  ENDCOLLECTIVE ;  /* 0x000000000000791b */ /* 0x01cfea0003800000 */
.L_x_330:
[----:B------:R-:W-:Y:S05]  /*16700*/  BSYNC B2 ;  /* 0x0000000000027941 */ /* 0x000fea0003800000 */
.L_x_329:
[----:B------:R-:W-:Y:S05]  /*16710*/  @P0 EXIT ;  /* 0x000000000000094d */ /* 0x000fea0003800000 */
[----:B------:R-:W1:Y:S01]  /*16720*/  LDC.64 R4, c[0x0][0x390] ;  /* 0x0000e400ff047b82 */ /* 0x000e620000000a00 */
[----:B------:R-:W-:-:S04]  /*16730*/  SHF.L.U32 R0, R0, 0xa, RZ ;  /* 0x0000000a00007819 */ /* 0x000fc800000006ff */
[----:B------:R-:W-:-:S05]  /*16740*/  LEA R0, R3, R0, 0x13 ;  /* 0x0000000003007211 */ /* 0x000fca00078e98ff */
[----:B------:R-:W-:-:S05]  /*16750*/  IMAD R3, R3, -0x7ff00, R0 ;  /* 0xfff8010003037824 */ /* 0x000fca00078e0200 */
[CC--:B------:R-:W-:Y:S02]  /*16760*/  LEA.HI R7, R3.reuse, R32.reuse, RZ, 0x1f ;  /* 0x0000002003077211 */ /* 0x0c0fe400078ff8ff */
[C---:B------:R-:W-:Y:S02]  /*16770*/  IADD3 R9, PT, PT, R3.reuse, 0x1000, RZ ;  /* 0x0000100003097810 */ /* 0x040fe40007ffe0ff */
[----:B------:R-:W-:Y:S02]  /*16780*/  IADD3 R13, PT, PT, R3, 0x2000, RZ ;  /* 0x00002000030d7810 */ /* 0x000fe40007ffe0ff */
[-C--:B------:R-:W-:Y:S02]  /*16790*/  LEA.HI R9, R9, R32.reuse, RZ, 0x1f ;  /* 0x0000002009097211 */ /* 0x080fe400078ff8ff */
[----:B------:R-:W-:Y:S01]  /*167a0*/  LEA.HI R13, R13, R32, RZ, 0x1f ;  /* 0x000000200d0d7211 */ /* 0x000fe200078ff8ff */
[----:B-1----:R-:W-:Y:S01]  /*167b0*/  IMAD.WIDE.U32 R6, R7, 0x4, R4 ;  /* 0x0000000407067825 */ /* 0x002fe200078e0004 */
[----:B------:R-:W-:-:S03]  /*167c0*/  IADD3 R15, PT, PT, R3, 0x3000, RZ ;  /* 0x00003000030f7810 */ /* 0x000fc60007ffe0ff */
[--C-:B------:R-:W-:Y:S01]  /*167d0*/  IMAD.WIDE.U32 R38, R9, 0x4, R4.reuse ;  /* 0x0000000409267825 */ /* 0x100fe200078e0004 */
[----:B------:R1:W2:Y:S01]  /*167e0*/  LDG.E R0, desc[UR8][R6.64] ;  /* 0x0000000806007981 */ /* 0x0002a2000c1e1900 */
[-C--:B------:R-:W-:Y:S02]  /*167f0*/  LEA.HI R15, R15, R32.reuse, RZ, 0x1f ;  /* 0x000000200f0f7211 */ /* 0x080fe400078ff8ff */
[--C-:B------:R-:W-:Y:S01]  /*16800*/  IMAD.WIDE.U32 R8, R13, 0x4, R4.reuse ;  /* 0x000000040d087825 */ /* 0x100fe200078e0004 */
[C---:B------:R-:W-:Y:S01]  /*16810*/  IADD3 R17, PT, PT, R3.reuse, 0x4000, RZ ;  /* 0x0000400003117810 */ /* 0x040fe20007ffe0ff */
[----:B------:R-:W3:Y:S01]  /*16820*/  LDG.E R38, desc[UR8][R38.64] ;  /* 0x0000000826267981 */ /* 0x000ee2000c1e1900 */
[----:B------:R-:W-:Y:S01]  /*16830*/  IADD3 R19, PT, PT, R3, 0x5000, RZ ;  /* 0x0000500003137810 */ /* 0x000fe20007ffe0ff */
[----:B------:R-:W-:Y:S01]  /*16840*/  IMAD.WIDE.U32 R12, R15, 0x4, R4 ;  /* 0x000000040f0c7825 */ /* 0x000fe200078e0004 */
[-C--:B------:R-:W-:Y:S01]  /*16850*/  LEA.HI R17, R17, R32.reuse, RZ, 0x1f ;  /* 0x0000002011117211 */ /* 0x080fe200078ff8ff */
[----:B------:R4:W5:Y:S01]  /*16860*/  LDG.E R37, desc[UR8][R8.64] ;  /* 0x0000000808257981 */ /* 0x000962000c1e1900 */
[----:B------:R-:W-:-:S02]  /*16870*/  LEA.HI R15, R19, R32, RZ, 0x1f ;  /* 0x00000020130f7211 */ /* 0x000fc400078ff8ff */
[----:B------:R-:W-:Y:S01]  /*16880*/  IADD3 R21, PT, PT, R3, 0x6000, RZ ;  /* 0x0000600003157810 */ /* 0x000fe20007ffe0ff */
[----:B------:R4:W5:Y:S01]  /*16890*/  LDG.E R36, desc[UR8][R12.64] ;  /* 0x000000080c247981 */ /* 0x000962000c1e1900 */
[----:B-1----:R-:W-:-:S04]  /*168a0*/  IMAD.WIDE.U32 R6, R17, 0x4, R4 ;  /* 0x0000000411067825 */ /* 0x002fc800078e0004 */
[----:B------:R-:W-:Y:S01]  /*168b0*/  IMAD.WIDE.U32 R14, R15, 0x4, R4 ;  /* 0x000000040f0e7825 */ /* 0x000fe200078e0004 */
[----:B------:R1:W5:Y:S01]  /*168c0*/  LDG.E R35, desc[UR8][R6.64] ;  /* 0x0000000806237981 */ /* 0x000362000c1e1900 */
[----:B------:R-:W-:-:S03]  /*168d0*/  LEA.HI R21, R21, R32, RZ, 0x1f ;  /* 0x0000002015157211 */ /* 0x000fc600078ff8ff */
[----:B------:R1:W5:Y:S01]  /*168e0*/  LDG.E R34, desc[UR8][R14.64] ;  /* 0x000000080e227981 */ /* 0x000362000c1e1900 */
[----:B------:R-:W-:Y:S01]  /*168f0*/  IADD3 R17, PT, PT, R3, 0x7000, RZ ;  /* 0x0000700003117810 */ /* 0x000fe20007ffe0ff */
[----:B----4-:R-:W-:-:S03]  /*16900*/  IMAD.WIDE.U32 R8, R21, 0x4, R4 ;  /* 0x0000000415087825 */ /* 0x010fc600078e0004 */
[-C--:B------:R-:W-:Y:S02]  /*16910*/  LEA.HI R17, R17, R32.reuse, RZ, 0x1f ;  /* 0x0000002011117211 */ /* 0x080fe400078ff8ff */
[----:B------:R4:W5:Y:S01]  /*16920*/  LDG.E R33, desc[UR8][R8.64] ;  /* 0x0000000808217981 */ /* 0x000962000c1e1900 */
[----:B------:R-:W-:Y:S02]  /*16930*/  IADD3 R19, PT, PT, R3, 0x8000, RZ ;  /* 0x0000800003137810 */ /* 0x000fe40007ffe0ff */
[----:B------:R-:W-:Y:S02]  /*16940*/  IMAD.WIDE.U32 R12, R17, 0x4, R4 ;  /* 0x00000004110c7825 */ /* 0x000fe400078e0004 */
[----:B------:R-:W-:-:S03]  /*16950*/  LEA.HI R19, R19, R32, RZ, 0x1f ;  /* 0x0000002013137211 */ /* 0x000fc600078ff8ff */
[----:B------:R4:W5:Y:S01]  /*16960*/  LDG.E R28, desc[UR8][R12.64] ;  /* 0x000000080c1c7981 */ /* 0x000962000c1e1900 */
[----:B------:R-:W-:Y:S01]  /*16970*/  IADD3 R21, PT, PT, R3, 0x9000, RZ ;  /* 0x0000900003157810 */ /* 0x000fe20007ffe0ff */
[----:B-1----:R-:W-:-:S03]  /*16980*/  IMAD.WIDE.U32 R6, R19, 0x4, R4 ;  /* 0x0000000413067825 */ /* 0x002fc600078e0004 */
[-C--:B------:R-:W-:Y:S02]  /*16990*/  LEA.HI R21, R21, R32.reuse, RZ, 0x1f ;  /* 0x0000002015157211 */ /* 0x080fe400078ff8ff */
[----:B------:R1:W5:Y:S01]  /*169a0*/  LDG.E R27, desc[UR8][R6.64] ;  /* 0x00000008061b7981 */ /* 0x000362000c1e1900 */
[----:B------:R-:W-:Y:S02]  /*169b0*/  IADD3 R17, PT, PT, R3, 0xa000, RZ ;  /* 0x0000a00003117810 */ /* 0x000fe40007ffe0ff */
[----:B------:R-:W-:Y:S02]  /*169c0*/  IMAD.WIDE.U32 R14, R21, 0x4, R4 ;  /* 0x00000004150e7825 */ /* 0x000fe400078e0004 */
[----:B------:R-:W-:-:S03]  /*169d0*/  LEA.HI R17, R17, R32, RZ, 0x1f ;  /* 0x0000002011117211 */ /* 0x000fc600078ff8ff */
[----:B------:R1:W5:Y:S01]  /*169e0*/  LDG.E R26, desc[UR8][R14.64] ;  /* 0x000000080e1a7981 */ /* 0x000362000c1e1900 */
[----:B------:R-:W-:Y:S01]  /*169f0*/  IADD3 R19, PT, PT, R3, 0xb000, RZ ;  /* 0x0000b00003137810 */ /* 0x000fe20007ffe0ff */
[----:B----4-:R-:W-:-:S03]  /*16a00*/  IMAD.WIDE.U32 R8, R17, 0x4, R4 ;  /* 0x0000000411087825 */ /* 0x010fc600078e0004 */
[-C--:B------:R-:W-:Y:S02]  /*16a10*/  LEA.HI R19, R19, R32.reuse, RZ, 0x1f ;  /* 0x0000002013137211 */ /* 0x080fe400078ff8ff */
[----:B------:R-:W4:Y:S01]  /*16a20*/  LDG.E R25, desc[UR8][R8.64] ;  /* 0x0000000808197981 */ /* 0x000f22000c1e1900 */
[----:B------:R-:W-:Y:S02]  /*16a30*/  IADD3 R21, PT, PT, R3, 0xc000, RZ ;  /* 0x0000c00003157810 */ /* 0x000fe40007ffe0ff */
[----:B------:R-:W-:Y:S02]  /*16a40*/  IMAD.WIDE.U32 R12, R19, 0x4, R4 ;  /* 0x00000004130c7825 */ /* 0x000fe400078e0004 */
[----:B------:R-:W-:-:S03]  /*16a50*/  LEA.HI R21, R21, R32, RZ, 0x1f ;  /* 0x0000002015157211 */ /* 0x000fc600078ff8ff */
[----:B------:R1:W4:Y:S01]  /*16a60*/  LDG.E R24, desc[UR8][R12.64] ;  /* 0x000000080c187981 */ /* 0x000322000c1e1900 */
[----:B------:R-:W-:Y:S01]  /*16a70*/  IADD3 R17, PT, PT, R3, 0xd000, RZ ;  /* 0x0000d00003117810 */ /* 0x000fe20007ffe0ff */
[----:B-1----:R-:W-:-:S03]  /*16a80*/  IMAD.WIDE.U32 R6, R21, 0x4, R4 ;  /* 0x0000000415067825 */ /* 0x002fc600078e0004 */
[-C--:B------:R-:W-:Y:S02]  /*16a90*/  LEA.HI R17, R17, R32.reuse, RZ, 0x1f ;  /* 0x0000002011117211 */ /* 0x080fe400078ff8ff */
[----:B------:R1:W4:Y:S01]  /*16aa0*/  LDG.E R23, desc[UR8][R6.64] ;  /* 0x0000000806177981 */ /* 0x000322000c1e1900 */
[----:B------:R-:W-:Y:S02]  /*16ab0*/  IADD3 R19, PT, PT, R3, 0xe000, RZ ;  /* 0x0000e00003137810 */ /* 0x000fe40007ffe0ff */
[----:B------:R-:W-:Y:S01]  /*16ac0*/  IMAD.WIDE.U32 R14, R17, 0x4, R4 ;  /* 0x00000004110e7825 */ /* 0x000fe200078e0004 */
[----:B------:R-:W-:Y:S02]  /*16ad0*/  IADD3 R21, PT, PT, R3, 0xf000, RZ ;  /* 0x0000f00003157810 */ /* 0x000fe40007ffe0ff */
[-C--:B------:R-:W-:Y:S02]  /*16ae0*/  LEA.HI R19, R19, R32.reuse, RZ, 0x1f ;  /* 0x0000002013137211 */ /* 0x080fe400078ff8ff */
[----:B------:R-:W4:Y:S01]  /*16af0*/  LDG.E R22, desc[UR8][R14.64] ;  /* 0x000000080e167981 */ /* 0x000f22000c1e1900 */
[----:B------:R-:W-:-:S02]  /*16b00*/  LEA.HI R21, R21, R32, RZ, 0x1f ;  /* 0x0000002015157211 */ /* 0x000fc400078ff8ff */
[----:B------:R-:W-:Y:S01]  /*16b10*/  IMAD.WIDE.U32 R16, R19, 0x4, R4 ;  /* 0x0000000413107825 */ /* 0x000fe200078e0004 */
[----:B------:R-:W-:-:S03]  /*16b20*/  IADD3 R39, PT, PT, R3, 0x10000, RZ ;  /* 0x0001000003277810 */ /* 0x000fc60007ffe0ff */
[----:B------:R-:W-:Y:S02]  /*16b30*/  IMAD.WIDE.U32 R12, R21, 0x4, R4 ;  /* 0x00000004150c7825 */ /* 0x000fe400078e0004 */
[----:B------:R1:W4:Y:S01]  /*16b40*/  LDG.E R21, desc[UR8][R16.64] ;  /* 0x0000000810157981 */ /* 0x000322000c1e1900 */
[----:B------:R-:W-:-:S03]  /*16b50*/  LEA.HI R39, R39, R32, RZ, 0x1f ;  /* 0x0000002027277211 */ /* 0x000fc600078ff8ff */
[----:B------:R1:W4:Y:S01]  /*16b60*/  LDG.E R20, desc[UR8][R12.64] ;  /* 0x000000080c147981 */ /* 0x000322000c1e1900 */
[----:B------:R-:W-:Y:S01]  /*16b70*/  IADD3 R9, PT, PT, R3, 0x11000, RZ ;  /* 0x0001100003097810 */ /* 0x000fe20007ffe0ff */
[--C-:B-1----:R-:W-:Y:S01]  /*16b80*/  IMAD.WIDE.U32 R6, R39, 0x4, R4.reuse ;  /* 0x0000000427067825 */ /* 0x102fe200078e0004 */
[----:B------:R-:W-:Y:S02]  /*16b90*/  IADD3 R19, PT, PT, R3, 0x12000, RZ ;  /* 0x0001200003137810 */ /* 0x000fe40007ffe0ff */
[-C--:B------:R-:W-:Y:S02]  /*16ba0*/  LEA.HI R9, R9, R32.reuse, RZ, 0x1f ;  /* 0x0000002009097211 */ /* 0x080fe400078ff8ff */
[----:B------:R-:W-:Y:S02]  /*16bb0*/  LEA.HI R39, R19, R32, RZ, 0x1f ;  /* 0x0000002013277211 */ /* 0x000fe400078ff8ff */
[----:B------:R1:W4:Y:S01]  /*16bc0*/  LDG.E R19, desc[UR8][R6.64] ;  /* 0x0000000806137981 */ /* 0x000322000c1e1900 */
[----:B------:R-:W-:Y:S01]  /*16bd0*/  IMAD.WIDE.U32 R8, R9, 0x4, R4 ;  /* 0x0000000409087825 */ /* 0x000fe200078e0004 */
[----:B------:R-:W-:-:S04]  /*16be0*/  IADD3 R41, PT, PT, R3, 0x13000, RZ ;  /* 0x0001300003297810 */ /* 0x000fc80007ffe0ff */
[----:B------:R1:W4:Y:S01]  /*16bf0*/  LDG.E R18, desc[UR8][R8.64] ;  /* 0x0000000808127981 */ /* 0x000322000c1e1900 */
[--C-:B------:R-:W-:Y:S01]  /*16c00*/  IMAD.WIDE.U32 R16, R39, 0x4, R4.reuse ;  /* 0x0000000427107825 */ /* 0x100fe200078e0004 */
[-C--:B------:R-:W-:Y:S02]  /*16c10*/  LEA.HI R41, R41, R32.reuse, RZ, 0x1f ;  /* 0x0000002029297211 */ /* 0x080fe400078ff8ff */
[----:B------:R-:W-:Y:S02]  /*16c20*/  IADD3 R15, PT, PT, R3, 0x14000, RZ ;  /* 0x00014000030f7810 */ /* 0x000fe40007ffe0ff */
[----:B------:R1:W4:Y:S01]  /*16c30*/  LDG.E R10, desc[UR8][R16.64] ;  /* 0x00000008100a7981 */ /* 0x000322000c1e1900 */
[----:B------:R-:W-:Y:S01]  /*16c40*/  IMAD.WIDE.U32 R44, R41, 0x4, R4 ;  /* 0x00000004292c7825 */ /* 0x000fe200078e0004 */
[----:B------:R-:W-:Y:S02]  /*16c50*/  IADD3 R39, PT, PT, R3, 0x15000, RZ ;  /* 0x0001500003277810 */ /* 0x000fe40007ffe0ff */
[----:B------:R-:W-:-:S02]  /*16c60*/  LEA.HI R15, R15, R32, RZ, 0x1f ;  /* 0x000000200f0f7211 */ /* 0x000fc400078ff8ff */
[----:B------:R1:W4:Y:S01]  /*16c70*/  LDG.E R2, desc[UR8][R44.64] ;  /* 0x000000082c027981 */ /* 0x000322000c1e1900 */
[----:B------:R-:W-:Y:S02]  /*16c80*/  LEA.HI R39, R39, R32, RZ, 0x1f ;  /* 0x0000002027277211 */ /* 0x000fe400078ff8ff */
[----:B------:R-:W-:Y:S01]  /*16c90*/  IMAD.WIDE.U32 R12, R15, 0x4, R4 ;  /* 0x000000040f0c7825 */ /* 0x000fe200078e0004 */
[----:B------:R-:W-:-:S03]  /*16ca0*/  IADD3 R41, PT, PT, R3, 0x16000, RZ ;  /* 0x0001600003297810 */ /* 0x000fc60007ffe0ff */
[--C-:B------:R-:W-:Y:S02]  /*16cb0*/  IMAD.WIDE.U32 R14, R39, 0x4, R4.reuse ;  /* 0x00000004270e7825 */ /* 0x100fe400078e0004 */
[----:B------:R1:W4:Y:S02]  /*16cc0*/  LDG.E R39, desc[UR8][R12.64] ;  /* 0x000000080c277981 */ /* 0x000324000c1e1900 */
[----:B-1----:R-:W-:Y:S02]  /*16cd0*/  LEA.HI R7, R41, R32, RZ, 0x1f ;  /* 0x0000002029077211 */ /* 0x002fe400078ff8ff */
[----:B------:R1:W4:Y:S01]  /*16ce0*/  LDG.E R40, desc[UR8][R14.64] ;  /* 0x000000080e287981 */ /* 0x000322000c1e1900 */
[----:B------:R-:W-:Y:S02]  /*16cf0*/  IADD3 R47, PT, PT, R3, 0x17000, RZ ;  /* 0x00017000032f7810 */ /* 0x000fe40007ffe0ff */
[----:B------:R-:W-:Y:S01]  /*16d00*/  IMAD.WIDE.U32 R6, R7, 0x4, R4 ;  /* 0x0000000407067825 */ /* 0x000fe200078e0004 */
[----:B------:R-:W-:-:S02]  /*16d10*/  IADD3 R41, PT, PT, R3, 0x18000, RZ ;  /* 0x0001800003297810 */ /* 0x000fc40007ffe0ff */
[-C--:B------:R-:W-:Y:S02]  /*16d20*/  LEA.HI R9, R47, R32.reuse, RZ, 0x1f ;  /* 0x000000202f097211 */ /* 0x080fe400078ff8ff */
[----:B------:R-:W-:Y:S02]  /*16d30*/  LEA.HI R17, R41, R32, RZ, 0x1f ;  /* 0x0000002029117211 */ /* 0x000fe400078ff8ff */
[----:B------:R1:W4:Y:S01]  /*16d40*/  LDG.E R41, desc[UR8][R6.64] ;  /* 0x0000000806297981 */ /* 0x000322000c1e1900 */
[----:B------:R-:W-:Y:S01]  /*16d50*/  IMAD.WIDE.U32 R8, R9, 0x4, R4 ;  /* 0x0000000409087825 */ /* 0x000fe200078e0004 */
[----:B------:R-:W-:-:S04]  /*16d60*/  IADD3 R47, PT, PT, R3, 0x19000, RZ ;  /* 0x00019000032f7810 */ /* 0x000fc80007ffe0ff */
[----:B------:R1:W4:Y:S01]  /*16d70*/  LDG.E R44, desc[UR8][R8.64] ;  /* 0x00000008082c7981 */ /* 0x000322000c1e1900 */
[----:B------:R-:W-:Y:S01]  /*16d80*/  IADD3 R45, PT, PT, R3, 0x1a000, RZ ;  /* 0x0001a000032d7810 */ /* 0x000fe20007ffe0ff */
[--C-:B------:R-:W-:Y:S01]  /*16d90*/  IMAD.WIDE.U32 R12, R17, 0x4, R4.reuse ;  /* 0x00000004110c7825 */ /* 0x100fe200078e0004 */
[-C--:B------:R-:W-:Y:S02]  /*16da0*/  LEA.HI R47, R47, R32.reuse, RZ, 0x1f ;  /* 0x000000202f2f7211 */ /* 0x080fe400078ff8ff */
[----:B------:R-:W-:Y:S02]  /*16db0*/  LEA.HI R17, R45, R32, RZ, 0x1f ;  /* 0x000000202d117211 */ /* 0x000fe400078ff8ff */
[----:B------:R1:W4:Y:S02]  /*16dc0*/  LDG.E R45, desc[UR8][R12.64] ;  /* 0x000000080c2d7981 */ /* 0x000324000c1e1900 */
[----:B-1----:R-:W-:Y:S01]  /*16dd0*/  IMAD.WIDE.U32 R14, R47, 0x4, R4 ;  /* 0x000000042f0e7825 */ /* 0x002fe200078e0004 */
[----:B------:R-:W-:-:S04]  /*16de0*/  IADD3 R49, PT, PT, R3, 0x1b000, RZ ;  /* 0x0001b00003317810 */ /* 0x000fc80007ffe0ff */
[----:B------:R1:W4:Y:S01]  /*16df0*/  LDG.E R46, desc[UR8][R14.64] ;  /* 0x000000080e2e7981 */ /* 0x000322000c1e1900 */
[----:B------:R-:W-:Y:S01]  /*16e00*/  IMAD.WIDE.U32 R6, R17, 0x4, R4 ;  /* 0x0000000411067825 */ /* 0x000fe200078e0004 */
[----:B------:R-:W-:Y:S02]  /*16e10*/  LEA.HI R49, R49, R32, RZ, 0x1f ;  /* 0x0000002031317211 */ /* 0x000fe400078ff8ff */
[----:B------:R-:W-:-:S03]  /*16e20*/  IADD3 R47, PT, PT, R3, 0x1c000, RZ ;  /* 0x0001c000032f7810 */ /* 0x000fc60007ffe0ff */
[--C-:B------:R-:W-:Y:S01]  /*16e30*/  IMAD.WIDE.U32 R8, R49, 0x4, R4.reuse ;  /* 0x0000000431087825 */ /* 0x100fe200078e0004 */
[----:B------:R1:W4:Y:S01]  /*16e40*/  LDG.E R6, desc[UR8][R6.64] ;  /* 0x0000000806067981 */ /* 0x000322000c1e1900 */
[-C--:B------:R-:W-:Y:S02]  /*16e50*/  LEA.HI R47, R47, R32.reuse, RZ, 0x1f ;  /* 0x000000202f2f7211 */ /* 0x080fe400078ff8ff */
[----:B------:R-:W-:Y:S02]  /*16e60*/  IADD3 R17, PT, PT, R3, 0x1d000, RZ ;  /* 0x0001d00003117810 */ /* 0x000fe40007ffe0ff */
[----:B------:R1:W4:Y:S01]  /*16e70*/  LDG.E R8, desc[UR8][R8.64] ;  /* 0x0000000808087981 */ /* 0x000322000c1e1900 */
[----:B------:R-:W-:Y:S01]  /*16e80*/  IMAD.WIDE.U32 R12, R47, 0x4, R4 ;  /* 0x000000042f0c7825 */ /* 0x000fe200078e0004 */
[----:B------:R-:W-:Y:S01]  /*16e90*/  LEA.HI R17, R17, R32, RZ, 0x1f ;  /* 0x0000002011117211 */ /* 0x000fe200078ff8ff */
[----:B------:R-:W1:Y:S01]  /*16ea0*/  S2R R48, SR_CgaCtaId ;  /* 0x0000000000307919 */ /* 0x000e620000008800 */
[----:B------:R-:W-:-:S03]  /*16eb0*/  IADD3 R49, PT, PT, R3, 0x1e000, RZ ;  /* 0x0001e00003317810 */ /* 0x000fc60007ffe0ff */
[--C-:B-1----:R-:W-:Y:S01]  /*16ec0*/  IMAD.WIDE.U32 R14, R17, 0x4, R4.reuse ;  /* 0x00000004110e7825 */ /* 0x102fe200078e0004 */
[----:B------:R-:W4:Y:S01]  /*16ed0*/  LDG.E R12, desc[UR8][R12.64] ;  /* 0x000000080c0c7981 */ /* 0x000f22000c1e1900 */
[-C--:B------:R-:W-:Y:S02]  /*16ee0*/  LEA.HI R49, R49, R32.reuse, RZ, 0x1f ;  /* 0x0000002031317211 */ /* 0x080fe400078ff8ff */
[----:B------:R-:W-:Y:S02]  /*16ef0*/  IADD3 R47, PT, PT, R3, 0x1f000, RZ ;  /* 0x0001f000032f7810 */ /* 0x000fe40007ffe0ff */
[----:B------:R-:W4:Y:S01]  /*16f00*/  LDG.E R14, desc[UR8][R14.64] ;  /* 0x000000080e0e7981 */ /* 0x000f22000c1e1900 */
[----:B------:R-:W-:Y:S01]  /*16f10*/  IMAD.WIDE.U32 R16, R49, 0x4, R4 ;  /* 0x0000000431107825 */ /* 0x000fe200078e0004 */
[----:B------:R-:W-:-:S05]  /*16f20*/  LEA.HI R47, R47, R32, RZ, 0x1f ;  /* 0x000000202f2f7211 */ /* 0x000fca00078ff8ff */
[----:B------:R-:W-:Y:S01]  /*16f30*/  IMAD.WIDE.U32 R4, R47, 0x4, R4 ;  /* 0x000000042f047825 */ /* 0x000fe200078e0004 */
[----:B------:R1:W4:Y:S01]  /*16f40*/  LDG.E R16, desc[UR8][R16.64] ;  /* 0x0000000810107981 */ /* 0x000322000c1e1900 */
[----:B------:R-:W-:-:S04]  /*16f50*/  MOV R7, 0x400 ;  /* 0x0000040000077802 */ /* 0x000fc80000000f00 */
[----:B------:R4:W4:Y:S01]  /*16f60*/  LDG.E R4, desc[UR8][R4.64] ;  /* 0x0000000804047981 */ /* 0x000922000c1e1900 */
[----:B------:R-:W-:Y:S02]  /*16f70*/  LEA R7, R48, R7, 0x18 ;  /* 0x0000000730077211 */ /* 0x000fe400078ec0ff */
[----:B------:R-:W-:-:S04]  /*16f80*/  IADD3 R48, PT, PT, R32, R11, RZ ;  /* 0x0000000b20307210 */ /* 0x000fc80007ffe0ff */
[----:B------:R-:W-:-:S05]  /*16f90*/  LEA R48, R48, R7, 0x2 ;  /* 0x0000000730307211 */ /* 0x000fca00078e10ff */
[----:B------:R-:W2:Y:S02]  /*16fa0*/  LDS R9, [R48] ;  /* 0x0000000030097984 */ /* 0x000ea40000000800 */
[----:B--2---:R-:W-:-:S04]  /*16fb0*/  HADD2 R0, R9, R0 ;  /* 0x0000000009007230 */ /* 0x004fc80000000000 */
[----:B---3--:R-:W-:-:S04]  /*16fc0*/  HFMA2 R0, R0, 1, 1, R38 ;  /* 0x3c003c0000007831 */ /* 0x008fc80000000026 */
[----:B-----5:R-:W-:-:S04]  /*16fd0*/  HADD2 R0, R0, R37 ;  /* 0x0000002500007230 */ /* 0x020fc80000000000 */
[----:B------:R-:W-:-:S04]  /*16fe0*/  HFMA2 R0, R0, 1, 1, R36 ;  /* 0x3c003c0000007831 */ /* 0x000fc80000000024 */
[----:B-1----:R-:W-:-:S04]  /*16ff0*/  HADD2 R17, R0, R35 ;  /* 0x0000002300117230 */ /* 0x002fc80000000000 */
[----:B------:R-:W-:-:S04]  /*17000*/  HFMA2 R17, R17, 1, 1, R34 ;  /* 0x3c003c0011117831 */ /* 0x000fc80000000022 */
[----:B------:R-:W-:-:S04]  /*17010*/  HADD2 R17, R17, R33 ;  /* 0x0000002111117230 */ /* 0x000fc80000000000 */
[----:B------:R-:W-:-:S04]  /*17020*/  HFMA2 R17, R17, 1, 1, R28 ;  /* 0x3c003c0011117831 */ /* 0x000fc8000000001c */
[----:B------:R-:W-:-:S04]  /*17030*/  HADD2 R13, R17, R27 ;  /* 0x0000001b110d7230 */ /* 0x000fc80000000000 */
[----:B------:R-:W-:-:S04]  /*17040*/  HFMA2 R13, R13, 1, 1, R26 ;  /* 0x3c003c000d0d7831 */ /* 0x000fc8000000001a */
[----:B----4-:R-:W-:-:S04]  /*17050*/  HADD2 R13, R13, R25 ;  /* 0x000000190d0d7230 */ /* 0x010fc80000000000 */
        /* <DEDUP_REMOVED lines=20> */
[----:B------:R-:W-:-:S05]  /*171a0*/  HFMA2 R2, R2, 1, 1, R4 ;  /* 0x3c003c0002027831 */ /* 0x000fca0000000004 */
[--C-:B------:R-:W-:Y:S02]  /*171b0*/  HADD2.F32 R4, -RZ, R2.reuse.H1_H1 ;  /* 0x30000002ff047230 */ /* 0x100fe40000004100 */
[----:B------:R-:W-:-:S03]  /*171c0*/  HADD2.F32 R0, -RZ, R2.H0_H0 ;  /* 0x20000002ff007230 */ /* 0x000fc60000004100 */
[----:B------:R-:W-:Y:S01]  /*171d0*/  FMUL R5, R4, R4 ;  /* 0x0000000404057220 */ /* 0x000fe20000400000 */
[----:B------:R-:W-:-:S03]  /*171e0*/  HFMA2 R21, -RZ, RZ, 0, 9.5367431640625e-07 ;  /* 0x00000010ff157431 */ /* 0x000fc600000001ff */
[----:B------:R-:W-:Y:S01]  /*171f0*/  FFMA R0, R0, R0, R5 ;  /* 0x0000000000007223 */ /* 0x000fe20000000005 */
[----:B------:R-:W-:Y:S01]  /*17200*/  BSSY B2, `(.L_x_331) ;  /* 0x0000007000027945 */ /* 0x000fe20003800000 */
[----:B------:R-:W-:Y:S02]  /*17210*/  MOV R22, 0x1f ;  /* 0x0000001f00167802 */ /* 0x000fe40000000f00 */
[----:B------:R-:W-:Y:S02]  /*17220*/  MOV R14, 0xffffffff ;  /* 0xffffffff000e7802 */ /* 0x000fe40000000f00 */
[----:B------:R-:W-:-:S07]  /*17230*/  MOV R47, R0 ;  /* 0x00000000002f7202 */ /* 0x000fce0000000f00 */
[----:B------:R-:W-:Y:S05]  /*17240*/  WARPSYNC.COLLECTIVE R14, `(.L_x_332) ;  /* 0x000000000e087348 */ /* 0x000fea0003c00000 */
[----:B------:R1:W2:Y:S02]  /*17250*/  SHFL.DOWN P2, R18, R47, R21, R22 ;  /* 0x080000152f127389 */ /* 0x0002a40000040016 */
[----:B-12---:R-:W-:Y:S05]  /*17260*/  ENDCOLLECTIVE ;  /* 0x000000000000791b */ /* 0x006fea0003800000 */
.L_x_332:
[----:B------:R-:W-:Y:S05]  /*17270*/  BSYNC B2 ;  /* 0x0000000000027941 */ /* 0x000fea0003800000 */
.L_x_331:
[----:B------:R-:W-:Y:S01]  /*17280*/  MOV R5, R18 ;  /* 0x0000001200057202 */ /* 0x000fe20000000f00 */
[----:B------:R-:W-:Y:S01]  /*17290*/  HFMA2 R21, -RZ, RZ, 0, 4.76837158203125e-07 ;  /* 0x00000008ff157431 */ /* 0x000fe200000001ff */
[----:B------:R-:W-:Y:S02]  /*172a0*/  MOV R22, 0x1f ;  /* 0x0000001f00167802 */ /* 0x000fe40000000f00 */
[----:B------:R-:W-:Y:S02]  /*172b0*/  CS2R R12, SRZ ;  /* 0x00000000000c7805 */ /* 0x000fe4000001ff00 */
[----:B------:R-:W-:Y:S01]  /*172c0*/  MOV R14, 0xffffffff ;  /* 0xffffffff000e7802 */ /* 0x000fe20000000f00 */
[----:B------:R-:W-:Y:S01]  /*172d0*/  FADD R4, R0, R5 ;  /* 0x0000000500047221 */ /* 0x000fe20000000000 */
[----:B------:R-:W-:Y:S02]  /*172e0*/  ISETP.NE.AND P0, PT, R30, RZ, PT ;  /* 0x000000ff1e00720c */ /* 0x000fe40003f05270 */
[----:B------:R-:W-:-:S02]  /*172f0*/  LEA R11, R32, R7, 0x4 ;  /* 0x00000007200b7211 */ /* 0x000fc400078e20ff */
[----:B------:R-:W-:-:S09]  /*17300*/  MOV R47, R4 ;  /* 0x00000004002f7202 */ /* 0x000fd20000000f00 */
[----:B------:R-:W-:Y:S05]  /*17310*/  WARPSYNC.COLLECTIVE R14, `(.L_x_333) ;  /* 0x000000000e087348 */ /* 0x000fea0003c00000 */
[----:B------:R1:W2:Y:S02]  /*17320*/  SHFL.DOWN P2, R18, R47, R21, R22 ;  /* 0x080000152f127389 */ /* 0x0002a40000040016 */
[----:B-12---:R-:W-:Y:S05]  /*17330*/  ENDCOLLECTIVE ;  /* 0x000000000000791b */ /* 0x006fea0003800000 */
.L_x_333:
[----:B------:R-:W-:Y:S01]  /*17340*/  HFMA2 R21, -RZ, RZ, 0, 2.384185791015625e-07 ;  /* 0x00000004ff157431 */ /* 0x000fe200000001ff */
[----:B------:R-:W-:-:S05]  /*17350*/  MOV R5, R18 ;  /* 0x0000001200057202 */ /* 0x000fca0000000f00 */
[----:B------:R-:W-:-:S05]  /*17360*/  FADD R6, R4, R5 ;  /* 0x0000000504067221 */ /* 0x000fca0000000000 */
[----:B------:R-:W-:-:S07]  /*17370*/  MOV R47, R6 ;  /* 0x00000006002f7202 */ /* 0x000fce0000000f00 */
[----:B------:R-:W-:Y:S05]  /*17380*/  WARPSYNC.COLLECTIVE R14, `(.L_x_334) ;  /* 0x000000000e087348 */ /* 0x000fea0003c00000 */
[----:B------:R1:W2:Y:S02]  /*17390*/  SHFL.DOWN P2, R18, R47, R21, R22 ;  /* 0x080000152f127389 */ /* 0x0002a40000040016 */
[----:B-12---:R-:W-:Y:S05]  /*173a0*/  ENDCOLLECTIVE ;  /* 0x000000000000791b */ /* 0x006fea0003800000 */
.L_x_334:
[----:B------:R-:W-:Y:S01]  /*173b0*/  HFMA2 R21, -RZ, RZ, 0, 1.1920928955078125e-07 ;  /* 0x00000002ff157431 */ /* 0x000fe200000001ff */
[----:B------:R-:W-:-:S05]  /*173c0*/  MOV R5, R18 ;  /* 0x0000001200057202 */ /* 0x000fca0000000f00 */
[----:B------:R-:W-:-:S05]  /*173d0*/  FADD R8, R6, R5 ;  /* 0x0000000506087221 */ /* 0x000fca0000000000 */
[----:B------:R-:W-:-:S07]  /*173e0*/  MOV R47, R8 ;  /* 0x00000008002f7202 */ /* 0x000fce0000000f00 */
[----:B------:R-:W-:Y:S05]  /*173f0*/  WARPSYNC.COLLECTIVE R14, `(.L_x_335) ;  /* 0x000000000e087348 */ /* 0x000fea0003c00000 */
[----:B------:R1:W2:Y:S02]  /*17400*/  SHFL.DOWN P2, R18, R47, R21, R22 ;  /* 0x080000152f127389 */ /* 0x0002a40000040016 */
[----:B-12---:R-:W-:Y:S05]  /*17410*/  ENDCOLLECTIVE ;  /* 0x000000000000791b */ /* 0x006fea0003800000 */
.L_x_335:
[----:B------:R-:W-:Y:S01]  /*17420*/  HFMA2 R21, -RZ, RZ, 0, 5.9604644775390625e-08 ;  /* 0x00000001ff157431 */ /* 0x000fe200000001ff */
[----:B------:R-:W-:-:S05]  /*17430*/  MOV R5, R18 ;  /* 0x0000001200057202 */ /* 0x000fca0000000f00 */
[----:B------:R-:W-:Y:S01]  /*17440*/  FADD R9, R8, R5 ;  /* 0x0000000508097221 */ /* 0x000fe20000000000 */
[----:B------:R-:W-:-:S04]  /*17450*/  IMAD R5, R32, -0xc, R11 ;  /* 0xfffffff420057824 */ /* 0x000fc800078e020b */
[----:B------:R-:W-:Y:S01]  /*17460*/  MOV R47, R9 ;  /* 0x00000009002f7202 */ /* 0x000fe20000000f00 */
[----:B------:R1:W-:Y:S06]  /*17470*/  STS [R5], R2 ;  /* 0x0000000205007388 */ /* 0x0003ec0000000800 */
[----:B-1----:R-:W-:Y:S05]  /*17480*/  WARPSYNC.COLLECTIVE R14, `(.L_x_336) ;  /* 0x000000000e087348 */ /* 0x002fea0003c00000 */
[----:B------:R2:W3:Y:S02]  /*17490*/  SHFL.DOWN P2, R18, R47, R21, R22 ;  /* 0x080000152f127389 */ /* 0x0004e40000040016 */
[----:B-123--:R-:W-:Y:S05]  /*174a0*/  ENDCOLLECTIVE ;  /* 0x000000000000791b */ /* 0x00efea0003800000 */
.L_x_336:
[----:B------:R-:W-:-:S05]  /*174b0*/  MOV R10, R18 ;  /* 0x00000012000a7202 */ /* 0x000fca0000000f00 */
        /* <DEDUP_REMOVED lines=8> */
.L_x_337:
[----:B------:R-:W-:Y:S01]  /*17540*/  ISETP.GT.U32.AND P0, PT, R32, 0x1f, PT ;  /* 0x0000001f2000780c */ /* 0x000fe20003f04070 */
[----:B------:R-:W-:-:S12]  /*17550*/  BRA `(.L_x_338) ;  /* 0xffffffd000787947 */ /* 0x000fd8000383ffff */
        .weak           $__internal_0_$__cuda_sm20_div_rn_f64_full
        .type           $__internal_0_$__cuda_sm20_div_rn_f64_full,@function
        .size           $__internal_0_$__cuda_sm20_div_rn_f64_full,($__internal_1_$__cuda_sm20_rcp_rn_f32_slowpath - $__internal_0_$__cuda_sm20_div_rn_f64_full)
$__internal_0_$__cuda_sm20_div_rn_f64_full:
[C---:B------:R-:W-:Y:S01]  /*17560*/  FSETP.GEU.AND P0, PT, |R41|.reuse, 1.469367938527859385e-39, PT ;  /* 0x001000002900780b */ /* 0x040fe20003f0e200 */
[----:B------:R-:W-:Y:S01]  /*17570*/  HFMA2 R16, -RZ, RZ, 0, 5.9604644775390625e-08 ;  /* 0x00000001ff107431 */ /* 0x000fe200000001ff */
[----:B------:R-:W-:Y:S01]  /*17580*/  LOP3.LUT R22, R41, 0x800fffff, RZ, 0xc0, !PT ;  /* 0x800fffff29167812 */ /* 0x000fe200078ec0ff */
[----:B------:R-:W-:Y:S01]  /*17590*/  BSSY.RECONVERGENT B3, `(.L_x_339) ;  /* 0x0000058000037945 */ /* 0x000fe20003800200 */
[-C--:B------:R-:W-:Y:S02]  /*175a0*/  MOV R24, R46.reuse ;  /* 0x0000002e00187202 */ /* 0x080fe40000000f00 */
[----:B------:R-:W-:Y:S02]  /*175b0*/  MOV R25, R41 ;  /* 0x0000002900197202 */ /* 0x000fe40000000f00 */
[----:B------:R-:W-:Y:S02]  /*175c0*/  LOP3.LUT R23, R22, 0x3ff00000, RZ, 0xfc, !PT ;  /* 0x3ff0000016177812 */ /* 0x000fe400078efcff */
[----:B------:R-:W-:-:S02]  /*175d0*/  MOV R22, R46 ;  /* 0x0000002e00167202 */ /* 0x000fc40000000f00 */
[----:B------:R-:W-:Y:S01]  /*175e0*/  MOV R13, R15 ;  /* 0x0000000f000d7202 */ /* 0x000fe20000000f00 */
[----:B------:R-:W-:Y:S01]  /*175f0*/  @!P0 DMUL R22, R24, 8.98846567431157953865e+307 ;  /* 0x7fe0000018168828 */ /* 0x000fe20000000000 */
[----:B------:R-:W-:Y:S02]  /*17600*/  MOV R12, R14 ;  /* 0x0000000e000c7202 */ /* 0x000fe40000000f00 */
[C---:B------:R-:W-:Y:S02]  /*17610*/  FSETP.GEU.AND P5, PT, |R13|.reuse, 1.469367938527859385e-39, PT ;  /* 0x001000000d00780b */ /* 0x040fe40003fae200 */
[----:B------:R-:W-:Y:S01]  /*17620*/  LOP3.LUT R27, R13, 0x7ff00000, RZ, 0xc0, !PT ;  /* 0x7ff000000d1b7812 */ /* 0x000fe200078ec0ff */
[----:B------:R-:W1:Y:S01]  /*17630*/  MUFU.RCP64H R17, R23 ;  /* 0x0000001700117308 */ /* 0x000e620000001800 */
[----:B------:R-:W-:Y:S02]  /*17640*/  LOP3.LUT R58, R41, 0x7ff00000, RZ, 0xc0, !PT ;  /* 0x7ff00000293a7812 */ /* 0x000fe400078ec0ff */
[----:B------:R-:W-:-:S02]  /*17650*/  MOV R56, 0x1ca00000 ;  /* 0x1ca0000000387802 */ /* 0x000fc40000000f00 */
[----:B------:R-:W-:Y:S02]  /*17660*/  ISETP.GE.U32.AND P4, PT, R27, R58, PT ;  /* 0x0000003a1b00720c */ /* 0x000fe40003f86070 */
[----:B------:R-:W-:Y:S02]  /*17670*/  MOV R20, R12 ;  /* 0x0000000c00147202 */ /* 0x000fe40000000f00 */
[----:B------:R-:W-:Y:S02]  /*17680*/  SEL R21, R56, 0x63400000, !P4 ;  /* 0x6340000038157807 */ /* 0x000fe40006000000 */
[----:B------:R-:W-:Y:S02]  /*17690*/  @!P5 LOP3.LUT R18, R25, 0x7ff00000, RZ, 0xc0, !PT ;  /* 0x7ff000001912d812 */ /* 0x000fe400078ec0ff */
[----:B------:R-:W-:Y:S02]  /*176a0*/  LOP3.LUT R21, R21, 0x800fffff, R13, 0xf8, !PT ;  /* 0x800fffff15157812 */ /* 0x000fe400078ef80d */
[----:B------:R-:W-:Y:S01]  /*176b0*/  @!P5 ISETP.GE.U32.AND P6, PT, R27, R18, PT ;  /* 0x000000121b00d20c */ /* 0x000fe20003fc6070 */
[----:B-1----:R-:W-:Y:S01]  /*176c0*/  DFMA R14, R16, -R22, 1 ;  /* 0x3ff00000100e742b */ /* 0x002fe20000000816 */
[----:B------:R-:W-:-:S07]  /*176d0*/  @!P0 LOP3.LUT R58, R23, 0x7ff00000, RZ, 0xc0, !PT ;  /* 0x7ff00000173a8812 */ /* 0x000fce00078ec0ff */
[----:B------:R-:W-:-:S08]  /*176e0*/  DFMA R14, R14, R14, R14 ;  /* 0x0000000e0e0e722b */ /* 0x000fd0000000000e */
[----:B------:R-:W-:Y:S01]  /*176f0*/  DFMA R14, R16, R14, R16 ;  /* 0x0000000e100e722b */ /* 0x000fe20000000010 */
[----:B------:R-:W-:Y:S02]  /*17700*/  @!P5 SEL R17, R56, 0x63400000, !P6 ;  /* 0x634000003811d807 */ /* 0x000fe40007000000 */
[----:B------:R-:W-:Y:S02]  /*17710*/  @!P5 MOV R16, RZ ;  /* 0x000000ff0010d202 */ /* 0x000fe40000000f00 */
[----:B------:R-:W-:-:S03]  /*17720*/  @!P5 LOP3.LUT R17, R17, 0x80000000, R13, 0xf8, !PT ;  /* 0x800000001111d812 */ /* 0x000fc600078ef80d */
[----:B------:R-:W-:Y:S01]  /*17730*/  DFMA R18, R14, -R22, 1 ;  /* 0x3ff000000e12742b */ /* 0x000fe20000000816 */
[----:B------:R-:W-:-:S06]  /*17740*/  @!P5 LOP3.LUT R17, R17, 0x100000, RZ, 0xfc, !PT ;  /* 0x001000001111d812 */ /* 0x000fcc00078efcff */
[----:B------:R-:W-:Y:S02]  /*17750*/  @!P5 DFMA R20, R20, 2, -R16 ;  /* 0x400000001414d82b */ /* 0x000fe40000000810 */
[----:B------:R-:W-:-:S08]  /*17760*/  DFMA R18, R14, R18, R14 ;  /* 0x000000120e12722b */ /* 0x000fd0000000000e */
[----:B------:R-:W-:-:S08]  /*17770*/  DMUL R16, R18, R20 ;  /* 0x0000001412107228 */ /* 0x000fd00000000000 */
[----:B------:R-:W-:-:S08]  /*17780*/  DFMA R14, R16, -R22, R20 ;  /* 0x80000016100e722b */ /* 0x000fd00000000014 */
[----:B------:R-:W-:Y:S01]  /*17790*/  DFMA R14, R18, R14, R16 ;  /* 0x0000000e120e722b */ /* 0x000fe20000000010 */
[----:B------:R-:W-:Y:S02]  /*177a0*/  MOV R19, R27 ;  /* 0x0000001b00137202 */ /* 0x000fe40000000f00 */
[----:B------:R-:W-:-:S04]  /*177b0*/  @!P5 LOP3.LUT R19, R21, 0x7ff00000, RZ, 0xc0, !PT ;  /* 0x7ff000001513d812 */ /* 0x000fc800078ec0ff */
[----:B------:R-:W-:-:S04]  /*177c0*/  IADD3 R16, PT, PT, R19, -0x1, RZ ;  /* 0xffffffff13107810 */ /* 0x000fc80007ffe0ff */
[----:B------:R-:W-:Y:S02]  /*177d0*/  ISETP.GT.U32.AND P0, PT, R16, 0x7feffffe, PT ;  /* 0x7feffffe1000780c */ /* 0x000fe40003f04070 */
[----:B------:R-:W-:-:S04]  /*177e0*/  IADD3 R16, PT, PT, R58, -0x1, RZ ;  /* 0xffffffff3a107810 */ /* 0x000fc80007ffe0ff */
[----:B------:R-:W-:-:S13]  /*177f0*/  ISETP.GT.U32.OR P0, PT, R16, 0x7feffffe, P0 ;  /* 0x7feffffe1000780c */ /* 0x000fda0000704470 */
[----:B------:R-:W-:Y:S05]  /*17800*/  @P0 BRA `(.L_x_340) ;  /* 0x00000000006c0947 */ /* 0x000fea0003800000 */
[----:B------:R-:W-:-:S04]  /*17810*/  LOP3.LUT R16, R25, 0x7ff00000, RZ, 0xc0, !PT ;  /* 0x7ff0000019107812 */ /* 0x000fc800078ec0ff */
[CC--:B------:R-:W-:Y:S02]  /*17820*/  VIADDMNMX R12, R27.reuse, -R16.reuse, 0xb9600000, !PT ;  /* 0xb96000001b0c7446 */ /* 0x0c0fe40007800910 */
[----:B------:R-:W-:Y:S02]  /*17830*/  ISETP.GE.U32.AND P0, PT, R27, R16, PT ;  /* 0x000000101b00720c */ /* 0x000fe40003f06070 */
[----:B------:R-:W-:Y:S02]  /*17840*/  VIMNMX R12, PT, PT, R12, 0x46a00000, PT ;  /* 0x46a000000c0c7848 */ /* 0x000fe40003fe0100 */
[----:B------:R-:W-:-:S04]  /*17850*/  SEL R27, R56, 0x63400000, !P0 ;  /* 0x63400000381b7807 */ /* 0x000fc80004000000 */
[----:B------:R-:W-:Y:S02]  /*17860*/  IADD3 R27, PT, PT, -R27, R12, RZ ;  /* 0x0000000c1b1b7210 */ /* 0x000fe40007ffe1ff */
[----:B------:R-:W-:Y:S02]  /*17870*/  MOV R12, RZ ;  /* 0x000000ff000c7202 */ /* 0x000fe40000000f00 */
[----:B------:R-:W-:-:S06]  /*17880*/  IADD3 R13, PT, PT, R27, 0x7fe00000, RZ ;  /* 0x7fe000001b0d7810 */ /* 0x000fcc0007ffe0ff */
[----:B------:R-:W-:-:S10]  /*17890*/  DMUL R16, R14, R12 ;  /* 0x0000000c0e107228 */ /* 0x000fd40000000000 */
[----:B------:R-:W-:-:S13]  /*178a0*/  FSETP.GTU.AND P0, PT, |R17|, 1.469367938527859385e-39, PT ;  /* 0x001000001100780b */ /* 0x000fda0003f0c200 */
[----:B------:R-:W-:Y:S05]  /*178b0*/  @P0 BRA `(.L_x_341) ;  /* 0x0000000000940947 */ /* 0x000fea0003800000 */
[----:B------:R-:W-:Y:S01]  /*178c0*/  DFMA R20, R14, -R22, R20 ;  /* 0x800000160e14722b */ /* 0x000fe20000000014 */
[----:B------:R-:W-:-:S09]  /*178d0*/  MOV R18, RZ ;  /* 0x000000ff00127202 */ /* 0x000fd20000000f00 */
[C---:B------:R-:W-:Y:S02]  /*178e0*/  FSETP.NEU.AND P0, PT, R21.reuse, RZ, PT ;  /* 0x000000ff1500720b */ /* 0x040fe40003f0d000 */
[----:B------:R-:W-:-:S04]  /*178f0*/  LOP3.LUT R23, R21, 0x80000000, R25, 0x48, !PT ;  /* 0x8000000015177812 */ /* 0x000fc800078e4819 */
[----:B------:R-:W-:-:S07]  /*17900*/  LOP3.LUT R19, R23, R13, RZ, 0xfc, !PT ;  /* 0x0000000d17137212 */ /* 0x000fce00078efcff */
[----:B------:R-:W-:Y:S05]  /*17910*/  @!P0 BRA `(.L_x_341) ;  /* 0x00000000007c8947 */ /* 0x000fea0003800000 */
[C---:B------:R-:W-:Y:S02]  /*17920*/  IADD3 R13, PT, PT, -R27.reuse, RZ, RZ ;  /* 0x000000ff1b0d7210 */ /* 0x040fe40007ffe1ff */
[----:B------:R-:W-:Y:S02]  /*17930*/  MOV R12, RZ ;  /* 0x000000ff000c7202 */ /* 0x000fe40000000f00 */
[----:B------:R-:W-:-:S04]  /*17940*/  IADD3 R27, PT, PT, -R27, -0x43300000, RZ ;  /* 0xbcd000001b1b7810 */ /* 0x000fc80007ffe1ff */
[----:B------:R-:W-:Y:S02]  /*17950*/  DFMA R12, R16, -R12, R14 ;  /* 0x8000000c100c722b */ /* 0x000fe4000000000e */
[----:B------:R-:W-:-:S08]  /*17960*/  DMUL.RP R14, R14, R18 ;  /* 0x000000120e0e7228 */ /* 0x000fd00000008000 */
[----:B------:R-:W-:Y:S02]  /*17970*/  FSETP.NEU.AND P0, PT, |R13|, R27, PT ;  /* 0x0000001b0d00720b */ /* 0x000fe40003f0d200 */
[----:B------:R-:W-:Y:S02]  /*17980*/  LOP3.LUT R23, R15, R23, RZ, 0x3c, !PT ;  /* 0x000000170f177212 */ /* 0x000fe400078e3cff */
[----:B------:R-:W-:Y:S02]  /*17990*/  FSEL R16, R14, R16, !P0 ;  /* 0x000000100e107208 */ /* 0x000fe40004000000 */
[----:B------:R-:W-:Y:S01]  /*179a0*/  FSEL R17, R23, R17, !P0 ;  /* 0x0000001117117208 */ /* 0x000fe20004000000 */
[----:B------:R-:W-:Y:S06]  /*179b0*/  BRA `(.L_x_341) ;  /* 0x0000000000547947 */ /* 0x000fec0003800000 */
.L_x_340:
[----:B------:R-:W-:-:S14]  /*179c0*/  DSETP.NAN.AND P0, PT, R12, R12, PT ;  /* 0x0000000c0c00722a */ /* 0x000fdc0003f08000 */
[----:B------:R-:W-:Y:S05]  /*179d0*/  @P0 BRA `(.L_x_342) ;  /* 0x0000000000440947 */ /* 0x000fea0003800000 */
[----:B------:R-:W-:-:S14]  /*179e0*/  DSETP.NAN.AND P0, PT, R24, R24, PT ;  /* 0x000000181800722a */ /* 0x000fdc0003f08000 */
[----:B------:R-:W-:Y:S05]  /*179f0*/  @P0 BRA `(.L_x_343) ;  /* 0x0000000000300947 */ /* 0x000fea0003800000 */
[----:B------:R-:W-:Y:S02]  /*17a00*/  ISETP.NE.AND P0, PT, R19, R58, PT ;  /* 0x0000003a1300720c */ /* 0x000fe40003f05270 */
[----:B------:R-:W-:Y:S02]  /*17a10*/  MOV R16, 0x0 ;  /* 0x0000000000107802 */ /* 0x000fe40000000f00 */
[----:B------:R-:W-:-:S09]  /*17a20*/  MOV R17, 0xfff80000 ;  /* 0xfff8000000117802 */ /* 0x000fd20000000f00 */
[----:B------:R-:W-:Y:S05]  /*17a30*/  @!P0 BRA `(.L_x_341) ;  /* 0x0000000000348947 */ /* 0x000fea0003800000 */
[----:B------:R-:W-:Y:S02]  /*17a40*/  ISETP.NE.AND P0, PT, R19, 0x7ff00000, PT ;  /* 0x7ff000001300780c */ /* 0x000fe40003f05270 */
[----:B------:R-:W-:Y:S02]  /*17a50*/  LOP3.LUT R17, R13, 0x80000000, R25, 0x48, !PT ;  /* 0x800000000d117812 */ /* 0x000fe400078e4819 */
[----:B------:R-:W-:-:S13]  /*17a60*/  ISETP.EQ.OR P0, PT, R58, RZ, !P0 ;  /* 0x000000ff3a00720c */ /* 0x000fda0004702670 */
[----:B------:R-:W-:Y:S02]  /*17a70*/  @P0 LOP3.LUT R12, R17, 0x7ff00000, RZ, 0xfc, !PT ;  /* 0x7ff00000110c0812 */ /* 0x000fe400078efcff */
[----:B------:R-:W-:Y:S02]  /*17a80*/  @!P0 MOV R16, RZ ;  /* 0x000000ff00108202 */ /* 0x000fe40000000f00 */
[----:B------:R-:W-:Y:S02]  /*17a90*/  @P0 MOV R16, RZ ;  /* 0x000000ff00100202 */ /* 0x000fe40000000f00 */
[----:B------:R-:W-:Y:S01]  /*17aa0*/  @P0 MOV R17, R12 ;  /* 0x0000000c00110202 */ /* 0x000fe20000000f00 */
[----:B------:R-:W-:Y:S06]  /*17ab0*/  BRA `(.L_x_341) ;  /* 0x0000000000147947 */ /* 0x000fec0003800000 */
.L_x_343:
[----:B------:R-:W-:Y:S02]  /*17ac0*/  LOP3.LUT R17, R25, 0x80000, RZ, 0xfc, !PT ;  /* 0x0008000019117812 */ /* 0x000fe400078efcff */
[----:B------:R-:W-:Y:S01]  /*17ad0*/  MOV R16, R24 ;  /* 0x0000001800107202 */ /* 0x000fe20000000f00 */
[----:B------:R-:W-:Y:S06]  /*17ae0*/  BRA `(.L_x_341) ;  /* 0x0000000000087947 */ /* 0x000fec0003800000 */
.L_x_342:
[----:B------:R-:W-:Y:S02]  /*17af0*/  LOP3.LUT R17, R13, 0x80000, RZ, 0xfc, !PT ;  /* 0x000800000d117812 */ /* 0x000fe400078efcff */
[----:B------:R-:W-:-:S07]  /*17b00*/  MOV R16, R12 ;  /* 0x0000000c00107202 */ /* 0x000fce0000000f00 */
.L_x_341:
[----:B------:R-:W-:Y:S05]  /*17b10*/  BSYNC.RECONVERGENT B3 ;  /* 0x0000000000037941 */ /* 0x000fea0003800200 */
.L_x_339:
[----:B------:R-:W-:Y:S01]  /*17b20*/  HFMA2 R27, -RZ, RZ, 0, 0 ;  /* 0x00000000ff1b7431 */ /* 0x000fe200000001ff */
[----:B------:R-:W-:Y:S02]  /*17b30*/  MOV R12, R16 ;  /* 0x00000010000c7202 */ /* 0x000fe40000000f00 */
[----:B------:R-:W-:Y:S01]  /*17b40*/  MOV R13, R17 ;  /* 0x00000011000d7202 */ /* 0x000fe20000000f00 */
[----:B------:R-:W-:Y:S06]  /*17b50*/  RET.REL.NODEC R26 `(_Z20single_decode_kernelP6__halfS0_S0_S0_S0_PfS1_S0_S0_S0_S0_S0_) ;  /* 0xfffffe841a287950 */ /* 0x000fec0003c3ffff */
        .weak           $__internal_1_$__cuda_sm20_rcp_rn_f32_slowpath
        .type           $__internal_1_$__cuda_sm20_rcp_rn_f32_slowpath,@function
        .size           $__internal_1_$__cuda_sm20_rcp_rn_f32_slowpath,($__internal_2_$__cuda_sm20_sqrt_rn_f32_slowpath - $__internal_1_$__cuda_sm20_rcp_rn_f32_slowpath)
$__internal_1_$__cuda_sm20_rcp_rn_f32_slowpath:
[----:B------:R-:W-:Y:S01]  /*17b60*/  SHF.L.U32 R4, R5, 0x1, RZ ;  /* 0x0000000105047819 */ /* 0x000fe200000006ff */
[----:B------:R-:W-:Y:S03]  /*17b70*/  BSSY.RECONVERGENT B1, `(.L_x_344) ;  /* 0x0000030000017945 */ /* 0x000fe60003800200 */
[----:B------:R-:W-:-:S04]  /*17b80*/  SHF.R.U32.HI R11, RZ, 0x18, R4 ;  /* 0x00000018ff0b7819 */ /* 0x000fc80000011604 */
[----:B------:R-:W-:-:S13]  /*17b90*/  ISETP.NE.U32.AND P0, PT, R11, RZ, PT ;  /* 0x000000ff0b00720c */ /* 0x000fda0003f05070 */
[----:B------:R-:W-:Y:S05]  /*17ba0*/  @P0 BRA `(.L_x_345) ;  /* 0x0000000000280947 */ /* 0x000fea0003800000 */
[----:B------:R-:W-:-:S04]  /*17bb0*/  SHF.L.U32 R4, R5, 0x1, RZ ;  /* 0x0000000105047819 */ /* 0x000fc800000006ff */
[----:B------:R-:W-:-:S13]  /*17bc0*/  ISETP.NE.AND P0, PT, R4, RZ, PT ;  /* 0x000000ff0400720c */ /* 0x000fda0003f05270 */
[----:B------:R-:W-:Y:S01]  /*17bd0*/  @P0 FFMA R7, R5, 1.84467440737095516160e+19, RZ ;  /* 0x5f80000005070823 */ /* 0x000fe200000000ff */
[----:B------:R-:W-:Y:S08]  /*17be0*/  @!P0 MUFU.RCP R6, R5 ;  /* 0x0000000500068308 */ /* 0x000ff00000001000 */
[----:B------:R-:W1:Y:S02]  /*17bf0*/  @P0 MUFU.RCP R4, R7 ;  /* 0x0000000700040308 */ /* 0x000e640000001000 */
[----:B-1----:R-:W-:-:S04]  /*17c00*/  @P0 FFMA R8, R7, R4, -1 ;  /* 0xbf80000007080423 */ /* 0x002fc80000000004 */
[----:B------:R-:W-:-:S04]  /*17c10*/  @P0 FADD.FTZ R9, -R8, -RZ ;  /* 0x800000ff08090221 */ /* 0x000fc80000010100 */
[----:B------:R-:W-:-:S04]  /*17c20*/  @P0 FFMA R4, R4, R9, R4 ;  /* 0x0000000904040223 */ /* 0x000fc80000000004 */
[----:B------:R-:W-:Y:S01]  /*17c30*/  @P0 FFMA R6, R4, 1.84467440737095516160e+19, RZ ;  /* 0x5f80000004060823 */ /* 0x000fe200000000ff */
[----:B------:R-:W-:Y:S06]  /*17c40*/  BRA `(.L_x_346) ;  /* 0x0000000000887947 */ /* 0x000fec0003800000 */
.L_x_345:
[----:B------:R-:W-:-:S04]  /*17c50*/  IADD3 R12, PT, PT, R11, -0xfd, RZ ;  /* 0xffffff030b0c7810 */ /* 0x000fc80007ffe0ff */
[----:B------:R-:W-:-:S13]  /*17c60*/  ISETP.GT.U32.AND P0, PT, R12, 0x1, PT ;  /* 0x000000010c00780c */ /* 0x000fda0003f04070 */
[----:B------:R-:W-:Y:S05]  /*17c70*/  @P0 BRA `(.L_x_347) ;  /* 0x0000000000780947 */ /* 0x000fea0003800000 */
[----:B------:R-:W-:Y:S02]  /*17c80*/  LOP3.LUT R4, R5, 0x7fffff, RZ, 0xc0, !PT ;  /* 0x007fffff05047812 */ /* 0x000fe400078ec0ff */
[----:B------:R-:W-:Y:S02]  /*17c90*/  MOV R9, 0x3 ;  /* 0x0000000300097802 */ /* 0x000fe40000000f00 */
[----:B------:R-:W-:Y:S02]  /*17ca0*/  LOP3.LUT R4, R4, 0x3f800000, RZ, 0xfc, !PT ;  /* 0x3f80000004047812 */ /* 0x000fe400078efcff */
[----:B------:R-:W-:Y:S02]  /*17cb0*/  SHF.L.U32 R9, R9, R12, RZ ;  /* 0x0000000c09097219 */ /* 0x000fe400000006ff */
[----:B------:R-:W1:Y:S02]  /*17cc0*/  MUFU.RCP R7, R4 ;  /* 0x0000000400077308 */ /* 0x000e640000001000 */
[----:B-1----:R-:W-:-:S04]  /*17cd0*/  FFMA R6, R4, R7, -1 ;  /* 0xbf80000004067423 */ /* 0x002fc80000000007 */
[----:B------:R-:W-:-:S04]  /*17ce0*/  FADD.FTZ R6, -R6, -RZ ;  /* 0x800000ff06067221 */ /* 0x000fc80000010100 */
[CCC-:B------:R-:W-:Y:S01]  /*17cf0*/  FFMA.RM R8, R7.reuse, R6.reuse, R7.reuse ;  /* 0x0000000607087223 */ /* 0x1c0fe20000004007 */
[----:B------:R-:W-:-:S04]  /*17d00*/  FFMA.RP R7, R7, R6, R7 ;  /* 0x0000000607077223 */ /* 0x000fc80000008007 */
[C---:B------:R-:W-:Y:S02]  /*17d10*/  LOP3.LUT R6, R8.reuse, 0x7fffff, RZ, 0xc0, !PT ;  /* 0x007fffff08067812 */ /* 0x040fe400078ec0ff */
[----:B------:R-:W-:Y:S02]  /*17d20*/  FSETP.NEU.FTZ.AND P0, PT, R8, R7, PT ;  /* 0x000000070800720b */ /* 0x000fe40003f1d000 */
[----:B------:R-:W-:Y:S02]  /*17d30*/  LOP3.LUT R6, R6, 0x800000, RZ, 0xfc, !PT ;  /* 0x0080000006067812 */ /* 0x000fe400078efcff */
[----:B------:R-:W-:Y:S02]  /*17d40*/  SEL R7, RZ, 0xffffffff, !P0 ;  /* 0xffffffffff077807 */ /* 0x000fe40004000000 */
[----:B------:R-:W-:Y:S02]  /*17d50*/  LOP3.LUT R9, R9, R6, RZ, 0xc0, !PT ;  /* 0x0000000609097212 */ /* 0x000fe400078ec0ff */
[----:B------:R-:W-:-:S02]  /*17d60*/  IADD3 R7, PT, PT, -R7, RZ, RZ ;  /* 0x000000ff07077210 */ /* 0x000fc40007ffe1ff */
[-C--:B------:R-:W-:Y:S02]  /*17d70*/  SHF.R.U32.HI R9, RZ, R12.reuse, R9 ;  /* 0x0000000cff097219 */ /* 0x080fe40000011609 */
[----:B------:R-:W-:Y:S02]  /*17d80*/  LOP3.LUT P1, RZ, R7, R12, R6, 0xf8, !PT ;  /* 0x0000000c07ff7212 */ /* 0x000fe4000782f806 */
[C---:B------:R-:W-:Y:S02]  /*17d90*/  LOP3.LUT P0, RZ, R9.reuse, 0x1, RZ, 0xc0, !PT ;  /* 0x0000000109ff7812 */ /* 0x040fe4000780c0ff */
[----:B------:R-:W-:Y:S02]  /*17da0*/  LOP3.LUT P2, RZ, R9, 0x2, RZ, 0xc0, !PT ;  /* 0x0000000209ff7812 */ /* 0x000fe4000784c0ff */
[----:B------:R-:W-:Y:S02]  /*17db0*/  IADD3 R7, PT, PT, R11, -0xfc, RZ ;  /* 0xffffff040b077810 */ /* 0x000fe40007ffe0ff */
[----:B------:R-:W-:-:S02]  /*17dc0*/  PLOP3.LUT P0, PT, P0, P1, P2, 0xe0, 0x0 ;  /* 0x000000000000781c */ /* 0x000fc40000703c20 */
[----:B------:R-:W-:Y:S02]  /*17dd0*/  LOP3.LUT P1, RZ, R5, 0x7fffff, RZ, 0xc0, !PT ;  /* 0x007fffff05ff7812 */ /* 0x000fe4000782c0ff */
[----:B------:R-:W-:Y:S02]  /*17de0*/  SEL R4, RZ, 0x1, !P0 ;  /* 0x00000001ff047807 */ /* 0x000fe40004000000 */
[----:B------:R-:W-:Y:S02]  /*17df0*/  SHF.R.U32.HI R6, RZ, R7, R6 ;  /* 0x00000007ff067219 */ /* 0x000fe40000011606 */
[----:B------:R-:W-:-:S04]  /*17e00*/  IADD3 R4, PT, PT, -R4, RZ, RZ ;  /* 0x000000ff04047210 */ /* 0x000fc80007ffe1ff */
[----:B------:R-:W-:-:S13]  /*17e10*/  ISETP.GE.AND P0, PT, R4, RZ, PT ;  /* 0x000000ff0400720c */ /* 0x000fda0003f06270 */
[----:B------:R-:W-:-:S04]  /*17e20*/  @!P0 IADD3 R6, PT, PT, R6, 0x1, RZ ;  /* 0x0000000106068810 */ /* 0x000fc80007ffe0ff */
[----:B------:R-:W-:-:S04]  /*17e30*/  @!P1 SHF.L.U32 R6, R6, 0x1, RZ ;  /* 0x0000000106069819 */ /* 0x000fc800000006ff */
[----:B------:R-:W-:Y:S01]  /*17e40*/  LOP3.LUT R6, R6, 0x80000000, R5, 0xf8, !PT ;  /* 0x8000000006067812 */ /* 0x000fe200078ef805 */
[----:B------:R-:W-:Y:S06]  /*17e50*/  BRA `(.L_x_346) ;  /* 0x0000000000047947 */ /* 0x000fec0003800000 */
.L_x_347:
[----:B------:R1:W2:Y:S02]  /*17e60*/  MUFU.RCP R6, R5 ;  /* 0x0000000500067308 */ /* 0x0002a40000001000 */
.L_x_346:
[----:B------:R-:W-:Y:S05]  /*17e70*/  BSYNC.RECONVERGENT B1 ;  /* 0x0000000000017941 */ /* 0x000fea0003800200 */
.L_x_344:
[----:B-1----:R-:W-:Y:S01]  /*17e80*/  HFMA2 R5, -RZ, RZ, 0, 0 ;  /* 0x00000000ff057431 */ /* 0x002fe200000001ff */
[----:B------:R-:W-:-:S04]  /*17e90*/  MOV R4, R10 ;  /* 0x0000000a00047202 */ /* 0x000fc80000000f00 */
[----:B--2---:R-:W-:Y:S05]  /*17ea0*/  RET.REL.NODEC R4 `(_Z20single_decode_kernelP6__halfS0_S0_S0_S0_PfS1_S0_S0_S0_S0_S0_) ;  /* 0xfffffe8004547950 */ /* 0x004fea0003c3ffff */
        .weak           $__internal_2_$__cuda_sm20_sqrt_rn_f32_slowpath
        .type           $__internal_2_$__cuda_sm20_sqrt_rn_f32_slowpath,@function
        .size           $__internal_2_$__cuda_sm20_sqrt_rn_f32_slowpath,($__internal_3_$__cuda_sm3x_div_rn_noftz_f32_slowpath - $__internal_2_$__cuda_sm20_sqrt_rn_f32_slowpath)
$__internal_2_$__cuda_sm20_sqrt_rn_f32_slowpath:
[----:B------:R-:W-:-:S13]  /*17eb0*/  LOP3.LUT P0, RZ, R4, 0x7fffffff, RZ, 0xc0, !PT ;  /* 0x7fffffff04ff7812 */ /* 0x000fda000780c0ff */
[----:B------:R-:W-:Y:S01]  /*17ec0*/  @!P0 MOV R5, R4 ;  /* 0x0000000400058202 */ /* 0x000fe20000000f00 */
[----:B------:R-:W-:Y:S06]  /*17ed0*/  @!P0 BRA `(.L_x_348) ;  /* 0x0000000000448947 */ /* 0x000fec0003800000 */
[----:B------:R-:W-:-:S13]  /*17ee0*/  FSETP.GEU.FTZ.AND P0, PT, R4, RZ, PT ;  /* 0x000000ff0400720b */ /* 0x000fda0003f1e000 */
[----:B------:R-:W-:Y:S01]  /*17ef0*/  @!P0 MOV R5, 0x7fffffff ;  /* 0x7fffffff00058802 */ /* 0x000fe20000000f00 */
[----:B------:R-:W-:Y:S06]  /*17f00*/  @!P0 BRA `(.L_x_348) ;  /* 0x0000000000388947 */ /* 0x000fec0003800000 */
[----:B------:R-:W-:-:S13]  /*17f10*/  FSETP.GTU.FTZ.AND P0, PT, |R4|, +INF , PT ;  /* 0x7f8000000400780b */ /* 0x000fda0003f1c200 */
[----:B------:R-:W-:Y:S01]  /*17f20*/  @P0 FADD.FTZ R5, R4, 1 ;  /* 0x3f80000004050421 */ /* 0x000fe20000010000 */
[----:B------:R-:W-:Y:S06]  /*17f30*/  @P0 BRA `(.L_x_348) ;  /* 0x00000000002c0947 */ /* 0x000fec0003800000 */
[----:B------:R-:W-:-:S13]  /*17f40*/  FSETP.NEU.FTZ.AND P0, PT, |R4|, +INF , PT ;  /* 0x7f8000000400780b */ /* 0x000fda0003f1d200 */
[----:B------:R-:W-:Y:S01]  /*17f50*/  @!P0 MOV R5, R4 ;  /* 0x0000000400058202 */ /* 0x000fe20000000f00 */
[----:B------:R-:W-:Y:S06]  /*17f60*/  @!P0 BRA `(.L_x_348) ;  /* 0x0000000000208947 */ /* 0x000fec0003800000 */
[----:B------:R-:W-:-:S04]  /*17f70*/  FFMA R4, R4, 1.84467440737095516160e+19, RZ ;  /* 0x5f80000004047823 */ /* 0x000fc800000000ff */
[----:B------:R-:W1:Y:S02]  /*17f80*/  MUFU.RSQ R5, R4 ;  /* 0x0000000400057308 */ /* 0x000e640000001400 */
[----:B-1----:R-:W-:Y:S01]  /*17f90*/  FMUL.FTZ R7, R4, R5 ;  /* 0x0000000504077220 */ /* 0x002fe20000410000 */
[----:B------:R-:W-:-:S03]  /*17fa0*/  FMUL.FTZ R5, R5, 0.5 ;  /* 0x3f00000005057820 */ /* 0x000fc60000410000 */
[----:B------:R-:W-:-:S04]  /*17fb0*/  FADD.FTZ R6, -R7, -RZ ;  /* 0x800000ff07067221 */ /* 0x000fc80000010100 */
[----:B------:R-:W-:-:S04]  /*17fc0*/  FFMA R6, R7, R6, R4 ;  /* 0x0000000607067223 */ /* 0x000fc80000000004 */
[----:B------:R-:W-:-:S04]  /*17fd0*/  FFMA R5, R6, R5, R7 ;  /* 0x0000000506057223 */ /* 0x000fc80000000007 */
[----:B------:R-:W-:-:S07]  /*17fe0*/  FMUL.FTZ R5, R5, 2.3283064365386962891e-10 ;  /* 0x2f80000005057820 */ /* 0x000fce0000410000 */
.L_x_348:
[----:B------:R-:W-:Y:S01]  /*17ff0*/  MOV R6, R5 ;  /* 0x0000000500067202 */ /* 0x000fe20000000f00 */
[----:B------:R-:W-:Y:S01]  /*18000*/  HFMA2 R5, -RZ, RZ, 0, 0 ;  /* 0x00000000ff057431 */ /* 0x000fe200000001ff */
[----:B------:R-:W-:-:S04]  /*18010*/  MOV R4, R8 ;  /* 0x0000000800047202 */ /* 0x000fc80000000f00 */
[----:B------:R-:W-:Y:S05]  /*18020*/  RET.REL.NODEC R4 `(_Z20single_decode_kernelP6__halfS0_S0_S0_S0_PfS1_S0_S0_S0_S0_S0_) ;  /* 0xfffffe7c04f47950 */ /* 0x000fea0003c3ffff */
        .weak           $__internal_3_$__cuda_sm3x_div_rn_noftz_f32_slowpath
        .type           $__internal_3_$__cuda_sm3x_div_rn_noftz_f32_slowpath,@function
        .size           $__internal_3_$__cuda_sm3x_div_rn_noftz_f32_slowpath,(.L_x_364 - $__internal_3_$__cuda_sm3x_div_rn_noftz_f32_slowpath)
$__internal_3_$__cuda_sm3x_div_rn_noftz_f32_slowpath:
[----:B------:R-:W-:Y:S01]  /*18030*/  SHF.R.U32.HI R19, RZ, 0x17, R17 ;  /* 0x00000017ff137819 */ /* 0x000fe20000011611 */
[----:B------:R-:W-:Y:S01]  /*18040*/  BSSY.RECONVERGENT B2, `(.L_x_349) ;  /* 0x0000065000027945 */ /* 0x000fe20003800200 */
[----:B------:R-:W-:Y:S02]  /*18050*/  SHF.R.U32.HI R13, RZ, 0x17, R12 ;  /* 0x00000017ff0d7819 */ /* 0x000fe4000001160c */
[----:B------:R-:W-:Y:S02]  /*18060*/  LOP3.LUT R19, R19, 0xff, RZ, 0xc0, !PT ;  /* 0x000000ff13137812 */ /* 0x000fe400078ec0ff */
[----:B------:R-:W-:Y:S02]  /*18070*/  LOP3.LUT R24, R13, 0xff, RZ, 0xc0, !PT ;  /* 0x000000ff0d187812 */ /* 0x000fe400078ec0ff */
[----:B------:R-:W-:Y:S02]  /*18080*/  IADD3 R23, PT, PT, R19, -0x1, RZ ;  /* 0xffffffff13177810 */ /* 0x000fe40007ffe0ff */
[----:B------:R-:W-:-:S02]  /*18090*/  IADD3 R25, PT, PT, R24, -0x1, RZ ;  /* 0xffffffff18197810 */ /* 0x000fc40007ffe0ff */
[----:B------:R-:W-:Y:S02]  /*180a0*/  ISETP.GT.U32.AND P0, PT, R23, 0xfd, PT ;  /* 0x000000fd1700780c */ /* 0x000fe40003f04070 */
[----:B------:R-:W-:Y:S02]  /*180b0*/  MOV R20, R12 ;  /* 0x0000000c00147202 */ /* 0x000fe40000000f00 */
[----:B------:R-:W-:Y:S02]  /*180c0*/  ISETP.GT.U32.OR P0, PT, R25, 0xfd, P0 ;  /* 0x000000fd1900780c */ /* 0x000fe40000704470 */
[----:B------:R-:W-:-:S11]  /*180d0*/  MOV R21, R17 ;  /* 0x0000001100157202 */ /* 0x000fd60000000f00 */
[----:B------:R-:W-:Y:S01]  /*180e0*/  @!P0 MOV R22, RZ ;  /* 0x000000ff00168202 */ /* 0x000fe20000000f00 */
[----:B------:R-:W-:Y:S06]  /*180f0*/  @!P0 BRA `(.L_x_350) ;  /* 0x0000000000608947 */ /* 0x000fec0003800000 */
[----:B------:R-:W-:Y:S02]  /*18100*/  FSETP.GTU.FTZ.AND P1, PT, |R17|, +INF , PT ;  /* 0x7f8000001100780b */ /* 0x000fe40003f3c200 */
[----:B------:R-:W-:Y:S02]  /*18110*/  FSETP.GTU.FTZ.AND P0, PT, |R12|, +INF , PT ;  /* 0x7f8000000c00780b */ /* 0x000fe40003f1c200 */
[----:B------:R-:W-:Y:S02]  /*18120*/  MOV R13, R17 ;  /* 0x00000011000d7202 */ /* 0x000fe40000000f00 */
[----:B------:R-:W-:-:S13]  /*18130*/  PLOP3.LUT P0, PT, P0, P1, PT, 0xf8, 0x8f ;  /* 0x00000000008f781c */ /* 0x000fda0000703f70 */
[----:B------:R-:W-:Y:S05]  /*18140*/  @P0 BRA `(.L_x_351) ;  /* 0x00000004004c0947 */ /* 0x000fea0003800000 */
[----:B------:R-:W-:-:S13]  /*18150*/  LOP3.LUT P0, RZ, R21, 0x7fffffff, R20, 0xc8, !PT ;  /* 0x7fffffff15ff7812 */ /* 0x000fda000780c814 */
[----:B------:R-:W-:Y:S05]  /*18160*/  @!P0 BRA `(.L_x_352) ;  /* 0x00000004003c8947 */ /* 0x000fea0003800000 */
[C---:B------:R-:W-:Y:S02]  /*18170*/  FSETP.NEU.FTZ.AND P1, PT, |R12|.reuse, +INF , PT ;  /* 0x7f8000000c00780b */ /* 0x040fe40003f3d200 */
[----:B------:R-:W-:Y:S02]  /*18180*/  FSETP.NEU.FTZ.AND P0, PT, |R13|, +INF , PT ;  /* 0x7f8000000d00780b */ /* 0x000fe40003f1d200 */
[----:B------:R-:W-:-:S11]  /*18190*/  FSETP.NEU.FTZ.AND P3, PT, |R12|, +INF , PT ;  /* 0x7f8000000c00780b */ /* 0x000fd60003f7d200 */
[----:B------:R-:W-:Y:S05]  /*181a0*/  @!P0 BRA !P1, `(.L_x_352) ;  /* 0x00000004002c8947 */ /* 0x000fea0004800000 */
[----:B------:R-:W-:-:S04]  /*181b0*/  LOP3.LUT P1, RZ, R20, 0x7fffffff, RZ, 0xc0, !PT ;  /* 0x7fffffff14ff7812 */ /* 0x000fc8000782c0ff */
[----:B------:R-:W-:-:S13]  /*181c0*/  PLOP3.LUT P0, PT, P0, P1, PT, 0x2f, 0xf2 ;  /* 0x0000000000f2781c */ /* 0x000fda0000702577 */
[----:B------:R-:W-:Y:S05]  /*181d0*/  @P0 BRA `(.L_x_353) ;  /* 0x0000000400180947 */ /* 0x000fea0003800000 */
[----:B------:R-:W-:-:S04]  /*181e0*/  LOP3.LUT P0, RZ, R21, 0x7fffffff, RZ, 0xc0, !PT ;  /* 0x7fffffff15ff7812 */ /* 0x000fc8000780c0ff */
[----:B------:R-:W-:-:S13]  /*181f0*/  PLOP3.LUT P0, PT, P3, P0, PT, 0x2f, 0xf2 ;  /* 0x0000000000f2781c */ /* 0x000fda0001f00577 */
[----:B------:R-:W-:Y:S05]  /*18200*/  @P0 BRA `(.L_x_354) ;  /* 0x0000000400000947 */ /* 0x000fea0003800000 */
[----:B------:R-:W-:Y:S02]  /*18210*/  ISETP.GE.AND P0, PT, R25, RZ, PT ;  /* 0x000000ff1900720c */ /* 0x000fe40003f06270 */
[----:B------:R-:W-:-:S11]  /*18220*/  ISETP.GE.AND P1, PT, R23, RZ, PT ;  /* 0x000000ff1700720c */ /* 0x000fd60003f26270 */
[----:B------:R-:W-:Y:S01]  /*18230*/  @P0 MOV R22, RZ ;  /* 0x000000ff00160202 */ /* 0x000fe20000000f00 */
[----:B------:R-:W-:Y:S01]  /*18240*/  @!P0 FFMA R20, R12, 1.84467440737095516160e+19, RZ ;  /* 0x5f8000000c148823 */ /* 0x000fe200000000ff */
[----:B------:R-:W-:Y:S01]  /*18250*/  @!P0 MOV R22, 0xffffffc0 ;  /* 0xffffffc000168802 */ /* 0x000fe20000000f00 */
[----:B------:R-:W-:-:S03]  /*18260*/  @!P1 FFMA R21, R13, 1.84467440737095516160e+19, RZ ;  /* 0x5f8000000d159823 */ /* 0x000fc600000000ff */
[----:B------:R-:W-:-:S07]  /*18270*/  @!P1 IADD3 R22, PT, PT, R22, 0x40, RZ ;  /* 0x0000004016169810 */ /* 0x000fce0007ffe0ff */
.L_x_350:
[----:B------:R-:W-:Y:S01]  /*18280*/  LEA R12, R19, 0xc0800000, 0x17 ;  /* 0xc0800000130c7811 */ /* 0x000fe200078eb8ff */
[----:B------:R-:W-:Y:S01]  /*18290*/  BSSY.RECONVERGENT B3, `(.L_x_355) ;  /* 0x0000036000037945 */ /* 0x000fe20003800200 */
[----:B------:R-:W-:Y:S02]  /*182a0*/  IADD3 R13, PT, PT, R24, -0x7f, RZ ;  /* 0xffffff81180d7810 */ /* 0x000fe40007ffe0ff */
[----:B------:R-:W-:Y:S02]  /*182b0*/  IADD3 R21, PT, PT, -R12, R21, RZ ;  /* 0x000000150c157210 */ /* 0x000fe40007ffe1ff */
[C---:B------:R-:W-:Y:S01]  /*182c0*/  IADD3 R19, PT, PT, R13.reuse, 0x7f, -R19 ;  /* 0x0000007f0d137810 */ /* 0x040fe20007ffe813 */
[----:B------:R-:W-:Y:S01]  /*182d0*/  IMAD R12, R13, -0x800000, R20 ;  /* 0xff8000000d0c7824 */ /* 0x000fe200078e0214 */
[----:B------:R-:W1:Y:S01]  /*182e0*/  MUFU.RCP R23, R21 ;  /* 0x0000001500177308 */ /* 0x000e620000001000 */
[----:B------:R-:W-:Y:S01]  /*182f0*/  FADD.FTZ R25, -R21, -RZ ;  /* 0x800000ff15197221 */ /* 0x000fe20000010100 */
[----:B------:R-:W-:-:S03]  /*18300*/  IADD3 R19, PT, PT, R19, R22, RZ ;  /* 0x0000001613137210 */ /* 0x000fc60007ffe0ff */
[----:B-1----:R-:W-:-:S04]  /*18310*/  FFMA R24, R23, R25, 1 ;  /* 0x3f80000017187423 */ /* 0x002fc80000000019 */
[----:B------:R-:W-:-:S04]  /*18320*/  FFMA R27, R23, R24, R23 ;  /* 0x00000018171b7223 */ /* 0x000fc80000000017 */
[----:B------:R-:W-:-:S04]  /*18330*/  FFMA R20, R12, R27, RZ ;  /* 0x0000001b0c147223 */ /* 0x000fc800000000ff */
[----:B------:R-:W-:-:S04]  /*18340*/  FFMA R23, R25, R20, R12 ;  /* 0x0000001419177223 */ /* 0x000fc8000000000c */
[----:B------:R-:W-:-:S04]  /*18350*/  FFMA R20, R27, R23, R20 ;  /* 0x000000171b147223 */ /* 0x000fc80000000014 */
[----:B------:R-:W-:-:S04]  /*18360*/  FFMA R25, R25, R20, R12 ;  /* 0x0000001419197223 */ /* 0x000fc8000000000c */
[----:B------:R-:W-:-:S05]  /*18370*/  FFMA R12, R27, R25, R20 ;  /* 0x000000191b0c7223 */ /* 0x000fca0000000014 */
[----:B------:R-:W-:-:S04]  /*18380*/  SHF.R.U32.HI R13, RZ, 0x17, R12 ;  /* 0x00000017ff0d7819 */ /* 0x000fc8000001160c */
[----:B------:R-:W-:-:S04]  /*18390*/  LOP3.LUT R13, R13, 0xff, RZ, 0xc0, !PT ;  /* 0x000000ff0d0d7812 */ /* 0x000fc800078ec0ff */
[----:B------:R-:W-:-:S04]  /*183a0*/  IADD3 R21, PT, PT, R13, R19, RZ ;  /* 0x000000130d157210 */ /* 0x000fc80007ffe0ff */
[----:B------:R-:W-:-:S04]  /*183b0*/  IADD3 R13, PT, PT, R21, -0x1, RZ ;  /* 0xffffffff150d7810 */ /* 0x000fc80007ffe0ff */
[----:B------:R-:W-:-:S13]  /*183c0*/  ISETP.GE.U32.AND P0, PT, R13, 0xfe, PT ;  /* 0x000000fe0d00780c */ /* 0x000fda0003f06070 */
[----:B------:R-:W-:Y:S05]  /*183d0*/  @!P0 BRA `(.L_x_356) ;  /* 0x0000000000808947 */ /* 0x000fea0003800000 */
[----:B------:R-:W-:-:S13]  /*183e0*/  ISETP.GT.AND P0, PT, R21, 0xfe, PT ;  /* 0x000000fe1500780c */ /* 0x000fda0003f04270 */
[----:B------:R-:W-:Y:S05]  /*183f0*/  @P0 BRA `(.L_x_357) ;  /* 0x00000000006c0947 */ /* 0x000fea0003800000 */
[----:B------:R-:W-:-:S13]  /*18400*/  ISETP.GE.AND P0, PT, R21, 0x1, PT ;  /* 0x000000011500780c */ /* 0x000fda0003f06270 */
[----:B------:R-:W-:Y:S05]  /*18410*/  @P0 BRA `(.L_x_358) ;  /* 0x0000000000740947 */ /* 0x000fea0003800000 */
[----:B------:R-:W-:Y:S02]  /*18420*/  ISETP.GE.AND P0, PT, R21, -0x18, PT ;  /* 0xffffffe81500780c */ /* 0x000fe40003f06270 */
[----:B------:R-:W-:-:S11]  /*18430*/  LOP3.LUT R12, R12, 0x80000000, RZ, 0xc0, !PT ;  /* 0x800000000c0c7812 */ /* 0x000fd600078ec0ff */
[----:B------:R-:W-:Y:S05]  /*18440*/  @!P0 BRA `(.L_x_358) ;  /* 0x0000000000688947 */ /* 0x000fea0003800000 */
[-CC-:B------:R-:W-:Y:S01]  /*18450*/  FFMA.RZ R13, R27, R25.reuse, R20.reuse ;  /* 0x000000191b0d7223 */ /* 0x180fe2000000c014 */
[C---:B------:R-:W-:Y:S02]  /*18460*/  IADD3 R22, PT, PT, R21.reuse, 0x20, RZ ;  /* 0x0000002015167810 */ /* 0x040fe40007ffe0ff */
[----:B------:R-:W-:Y:S02]  /*18470*/  ISETP.NE.AND P3, PT, R21, RZ, PT ;  /* 0x000000ff1500720c */ /* 0x000fe40003f65270 */
[----:B------:R-:W-:Y:S01]  /*18480*/  LOP3.LUT R19, R13, 0x7fffff, RZ, 0xc0, !PT ;  /* 0x007fffff0d137812 */ /* 0x000fe200078ec0ff */
[CCC-:B------:R-:W-:Y:S01]  /*18490*/  FFMA.RP R13, R27.reuse, R25.reuse, R20.reuse ;  /* 0x000000191b0d7223 */ /* 0x1c0fe20000008014 */
[----:B------:R-:W-:Y:S01]  /*184a0*/  FFMA.RM R20, R27, R25, R20 ;  /* 0x000000191b147223 */ /* 0x000fe20000004014 */
[----:B------:R-:W-:Y:S02]  /*184b0*/  ISETP.NE.AND P1, PT, R21, RZ, PT ;  /* 0x000000ff1500720c */ /* 0x000fe40003f25270 */
[----:B------:R-:W-:-:S02]  /*184c0*/  LOP3.LUT R19, R19, 0x800000, RZ, 0xfc, !PT ;  /* 0x0080000013137812 */ /* 0x000fc400078efcff */
[----:B------:R-:W-:Y:S02]  /*184d0*/  IADD3 R21, PT, PT, -R21, RZ, RZ ;  /* 0x000000ff15157210 */ /* 0x000fe40007ffe1ff */
[----:B------:R-:W-:Y:S02]  /*184e0*/  SHF.L.U32 R22, R19, R22, RZ ;  /* 0x0000001613167219 */ /* 0x000fe400000006ff */
[----:B------:R-:W-:Y:S02]  /*184f0*/  FSETP.NEU.FTZ.AND P0, PT, R13, R20, PT ;  /* 0x000000140d00720b */ /* 0x000fe40003f1d000 */
[----:B------:R-:W-:Y:S02]  /*18500*/  SEL R20, R21, RZ, P3 ;  /* 0x000000ff15147207 */ /* 0x000fe40001800000 */
[----:B------:R-:W-:Y:S02]  /*18510*/  ISETP.NE.AND P1, PT, R22, RZ, P1 ;  /* 0x000000ff1600720c */ /* 0x000fe40000f25270 */
[----:B------:R-:W-:-:S02]  /*18520*/  SHF.R.U32.HI R20, RZ, R20, R19 ;  /* 0x00000014ff147219 */ /* 0x000fc40000011613 */
[----:B------:R-:W-:Y:S02]  /*18530*/  PLOP3.LUT P0, PT, P0, P1, PT, 0xf8, 0x8f ;  /* 0x00000000008f781c */ /* 0x000fe40000703f70 */
[----:B------:R-:W-:Y:S02]  /*18540*/  SHF.R.U32.HI R22, RZ, 0x1, R20 ;  /* 0x00000001ff167819 */ /* 0x000fe40000011614 */
[----:B------:R-:W-:-:S04]  /*18550*/  SEL R13, RZ, 0x1, !P0 ;  /* 0x00000001ff0d7807 */ /* 0x000fc80004000000 */
[----:B------:R-:W-:-:S04]  /*18560*/  LOP3.LUT R13, R13, 0x1, R22, 0xf8, !PT ;  /* 0x000000010d0d7812 */ /* 0x000fc800078ef816 */
[----:B------:R-:W-:-:S04]  /*18570*/  LOP3.LUT R13, R13, R20, RZ, 0xc0, !PT ;  /* 0x000000140d0d7212 */ /* 0x000fc800078ec0ff */
[----:B------:R-:W-:-:S04]  /*18580*/  IADD3 R13, PT, PT, R22, R13, RZ ;  /* 0x0000000d160d7210 */ /* 0x000fc80007ffe0ff */
[----:B------:R-:W-:Y:S01]  /*18590*/  LOP3.LUT R12, R13, R12, RZ, 0xfc, !PT ;  /* 0x0000000c0d0c7212 */ /* 0x000fe200078efcff */
[----:B------:R-:W-:Y:S06]  /*185a0*/  BRA `(.L_x_358) ;  /* 0x0000000000107947 */ /* 0x000fec0003800000 */
.L_x_357:
[----:B------:R-:W-:-:S04]  /*185b0*/  LOP3.LUT R12, R12, 0x80000000, RZ, 0xc0, !PT ;  /* 0x800000000c0c7812 */ /* 0x000fc800078ec0ff */
[----:B------:R-:W-:Y:S01]  /*185c0*/  LOP3.LUT R12, R12, 0x7f800000, RZ, 0xfc, !PT ;  /* 0x7f8000000c0c7812 */ /* 0x000fe200078efcff */
[----:B------:R-:W-:Y:S06]  /*185d0*/  BRA `(.L_x_358) ;  /* 0x0000000000047947 */ /* 0x000fec0003800000 */
.L_x_356:
[----:B------:R-:W-:-:S07]  /*185e0*/  LEA R12, R19, R12, 0x17 ;  /* 0x0000000c130c7211 */ /* 0x000fce00078eb8ff */
.L_x_358:
[----:B------:R-:W-:Y:S05]  /*185f0*/  BSYNC.RECONVERGENT B3 ;  /* 0x0000000000037941 */ /* 0x000fea0003800200 */
.L_x_355:
[----:B------:R-:W-:Y:S05]  /*18600*/  BRA `(.L_x_359) ;  /* 0x0000000000207947 */ /* 0x000fea0003800000 */
.L_x_354:
[----:B------:R-:W-:-:S04]  /*18610*/  LOP3.LUT R12, R21, 0x80000000, R20, 0x48, !PT ;  /* 0x80000000150c7812 */ /* 0x000fc800078e4814 */
[----:B------:R-:W-:Y:S01]  /*18620*/  LOP3.LUT R12, R12, 0x7f800000, RZ, 0xfc, !PT ;  /* 0x7f8000000c0c7812 */ /* 0x000fe200078efcff */
[----:B------:R-:W-:Y:S06]  /*18630*/  BRA `(.L_x_359) ;  /* 0x0000000000147947 */ /* 0x000fec0003800000 */
.L_x_353:
[----:B------:R-:W-:Y:S01]  /*18640*/  LOP3.LUT R12, R21, 0x80000000, R20, 0x48, !PT ;  /* 0x80000000150c7812 */ /* 0x000fe200078e4814 */
[----:B------:R-:W-:Y:S06]  /*18650*/  BRA `(.L_x_359) ;  /* 0x00000000000c7947 */ /* 0x000fec0003800000 */
.L_x_352:
[----:B------:R-:W1:Y:S01]  /*18660*/  MUFU.RSQ R12, -QNAN ;  /* 0xffc00000000c7908 */ /* 0x000e620000001400 */
[----:B------:R-:W-:Y:S05]  /*18670*/  BRA `(.L_x_359) ;  /* 0x0000000000047947 */ /* 0x000fea0003800000 */
.L_x_351:
[----:B------:R-:W-:-:S07]  /*18680*/  FADD.FTZ R12, R12, R13 ;  /* 0x0000000d0c0c7221 */ /* 0x000fce0000010000 */
.L_x_359:
[----:B------:R-:W-:Y:S05]  /*18690*/  BSYNC.RECONVERGENT B2 ;  /* 0x0000000000027941 */ /* 0x000fea0003800200 */
.L_x_349:
[----:B------:R-:W-:Y:S01]  /*186a0*/  HFMA2 R13, -RZ, RZ, 0, 0 ;  /* 0x00000000ff0d7431 */ /* 0x000fe200000001ff */
[----:B-1----:R-:W-:Y:S02]  /*186b0*/  MOV R19, R12 ;  /* 0x0000000c00137202 */ /* 0x002fe40000000f00 */
[----:B------:R-:W-:-:S04]  /*186c0*/  MOV R12, R18 ;  /* 0x00000012000c7202 */ /* 0x000fc80000000f00 */
[----:B------:R-:W-:Y:S05]  /*186d0*/  RET.REL.NODEC R12 `(_Z20single_decode_kernelP6__halfS0_S0_S0_S0_PfS1_S0_S0_S0_S0_S0_) ;  /* 0xfffffe780c487950 */ /* 0x000fea0003c3ffff */
.L_x_360:
[----:B------:R-:W-:-:S00]  /*186e0*/  BRA `(.L_x_360) ;  /* 0xfffffffc00fc7947 */ /* 0x000fc0000383ffff */
[----:B------:R-:W-:-:S00]  /*186f0*/  NOP ;  /* 0x0000000000007918 */ /* 0x000fc00000000000 */
        /* <DEDUP_REMOVED lines=8> */
.L_x_364:


//--------------------- .nv.shared._Z20single_decode_kernelP6__halfS0_S0_S0_S0_PfS1_S0_S0_S0_S0_S0_ --------------------------
	.section	.nv.shared._Z20single_decode_kernelP6__halfS0_S0_S0_S0_PfS1_S0_S0_S0_S0_S0_,"aw",@nobits
	.sectionflags	@""
	.align	16
.nv.shared._Z20single_decode_kernelP6__halfS0_S0_S0_S0_PfS1_S0_S0_S0_S0_S0_:
	.zero		39184


//--------------------- .nv.shared.reserved.0     --------------------------
	.section	.nv.shared.reserved.0,"aw",@nobits
	.weak		__nv_reservedSMEM_offset_0_alias
	.size		__nv_reservedSMEM_offset_0_alias, 0, 64
	.other		__nv_reservedSMEM_offset_0_alias,@"STO_CUDA_RESERVED_SHARED STV_DEFAULT"
__nv_reservedSMEM_offset_0_alias:
	.zero		0
	.zero		64


//--------------------- .nv.constant0._Z20single_decode_kernelP6__halfS0_S0_S0_S0_PfS1_S0_S0_S0_S0_S0_ --------------------------
	.section	.nv.constant0._Z20single_decode_kernelP6__halfS0_S0_S0_S0_PfS1_S0_S0_S0_S0_S0_,"a",@progbits
	.sectionflags	@""
	.align	4
.nv.constant0._Z20single_decode_kernelP6__halfS0_S0_S0_S0_PfS1_S0_S0_S0_S0_S0_:
	.zero		992


//--------------------- SYMBOLS --------------------------

	.type		.nv.reservedSmem.offset0,@object
	.size		.nv.reservedSmem.offset0,0x4
	.type		.nv.reservedSmem.cap,@object
	.size		.nv.reservedSmem.cap,0x4
